//
// Generated by NVIDIA NVVM Compiler
//
// Compiler Build ID: CL-36424714
// Cuda compilation tools, release 13.0, V13.0.88
// Based on NVVM 20.0.0
//

.version 9.0
.target sm_100
.address_size 64

	// .globl	_Z5checkPciPb
.global .align 1 .b8 _ZN34_INTERNAL_79f1a597_4_k_cu_7c7350ad4cuda3std3__45__cpo5beginE[1];
.global .align 1 .b8 _ZN34_INTERNAL_79f1a597_4_k_cu_7c7350ad4cuda3std3__45__cpo3endE[1];
.global .align 1 .b8 _ZN34_INTERNAL_79f1a597_4_k_cu_7c7350ad4cuda3std3__45__cpo6cbeginE[1];
.global .align 1 .b8 _ZN34_INTERNAL_79f1a597_4_k_cu_7c7350ad4cuda3std3__45__cpo4cendE[1];
.global .align 1 .b8 _ZN34_INTERNAL_79f1a597_4_k_cu_7c7350ad4cuda3std3__45__cpo6rbeginE[1];
.global .align 1 .b8 _ZN34_INTERNAL_79f1a597_4_k_cu_7c7350ad4cuda3std3__45__cpo4rendE[1];
.global .align 1 .b8 _ZN34_INTERNAL_79f1a597_4_k_cu_7c7350ad4cuda3std3__45__cpo7crbeginE[1];
.global .align 1 .b8 _ZN34_INTERNAL_79f1a597_4_k_cu_7c7350ad4cuda3std3__45__cpo5crendE[1];
.global .align 1 .b8 _ZN34_INTERNAL_79f1a597_4_k_cu_7c7350ad4cuda3std3__436_GLOBAL__N__79f1a597_4_k_cu_7c7350ad6ignoreE[1];
.global .align 1 .b8 _ZN34_INTERNAL_79f1a597_4_k_cu_7c7350ad4cuda3std3__419piecewise_constructE[1];
.global .align 1 .b8 _ZN34_INTERNAL_79f1a597_4_k_cu_7c7350ad4cuda3std3__48in_placeE[1];
.global .align 1 .b8 _ZN34_INTERNAL_79f1a597_4_k_cu_7c7350ad4cuda3std3__420unreachable_sentinelE[1];
.global .align 1 .b8 _ZN34_INTERNAL_79f1a597_4_k_cu_7c7350ad4cuda3std3__47nulloptE[1];
.global .align 1 .b8 _ZN34_INTERNAL_79f1a597_4_k_cu_7c7350ad4cuda3std3__48unexpectE[1];
.global .align 1 .b8 _ZN34_INTERNAL_79f1a597_4_k_cu_7c7350ad4cuda3std6ranges3__45__cpo4swapE[1];
.global .align 1 .b8 _ZN34_INTERNAL_79f1a597_4_k_cu_7c7350ad4cuda3std6ranges3__45__cpo9iter_moveE[1];
.global .align 1 .b8 _ZN34_INTERNAL_79f1a597_4_k_cu_7c7350ad4cuda3std6ranges3__45__cpo5beginE[1];
.global .align 1 .b8 _ZN34_INTERNAL_79f1a597_4_k_cu_7c7350ad4cuda3std6ranges3__45__cpo3endE[1];
.global .align 1 .b8 _ZN34_INTERNAL_79f1a597_4_k_cu_7c7350ad4cuda3std6ranges3__45__cpo6cbeginE[1];
.global .align 1 .b8 _ZN34_INTERNAL_79f1a597_4_k_cu_7c7350ad4cuda3std6ranges3__45__cpo4cendE[1];
.global .align 1 .b8 _ZN34_INTERNAL_79f1a597_4_k_cu_7c7350ad4cuda3std6ranges3__45__cpo7advanceE[1];
.global .align 1 .b8 _ZN34_INTERNAL_79f1a597_4_k_cu_7c7350ad4cuda3std6ranges3__45__cpo9iter_swapE[1];
.global .align 1 .b8 _ZN34_INTERNAL_79f1a597_4_k_cu_7c7350ad4cuda3std6ranges3__45__cpo4nextE[1];
.global .align 1 .b8 _ZN34_INTERNAL_79f1a597_4_k_cu_7c7350ad4cuda3std6ranges3__45__cpo4prevE[1];
.global .align 1 .b8 _ZN34_INTERNAL_79f1a597_4_k_cu_7c7350ad4cuda3std6ranges3__45__cpo4dataE[1];
.global .align 1 .b8 _ZN34_INTERNAL_79f1a597_4_k_cu_7c7350ad4cuda3std6ranges3__45__cpo5cdataE[1];
.global .align 1 .b8 _ZN34_INTERNAL_79f1a597_4_k_cu_7c7350ad4cuda3std6ranges3__45__cpo4sizeE[1];
.global .align 1 .b8 _ZN34_INTERNAL_79f1a597_4_k_cu_7c7350ad4cuda3std6ranges3__45__cpo5ssizeE[1];
.global .align 1 .b8 _ZN34_INTERNAL_79f1a597_4_k_cu_7c7350ad4cuda3std6ranges3__45__cpo8distanceE[1];
.global .align 1 .b8 _ZN34_INTERNAL_79f1a597_4_k_cu_7c7350ad6thrust24THRUST_300001_SM_1000_NS8cuda_cub3parE[1];
.global .align 1 .b8 _ZN34_INTERNAL_79f1a597_4_k_cu_7c7350ad6thrust24THRUST_300001_SM_1000_NS8cuda_cub10par_nosyncE[1];
.global .align 1 .b8 _ZN34_INTERNAL_79f1a597_4_k_cu_7c7350ad6thrust24THRUST_300001_SM_1000_NS6system6detail10sequential3seqE[1];
.global .align 1 .b8 _ZN34_INTERNAL_79f1a597_4_k_cu_7c7350ad6thrust24THRUST_300001_SM_1000_NS6system3cpp3parE[1];
.global .align 1 .b8 _ZN34_INTERNAL_79f1a597_4_k_cu_7c7350ad6thrust24THRUST_300001_SM_1000_NS12placeholders2_1E[1];
.global .align 1 .b8 _ZN34_INTERNAL_79f1a597_4_k_cu_7c7350ad6thrust24THRUST_300001_SM_1000_NS12placeholders2_2E[1];
.global .align 1 .b8 _ZN34_INTERNAL_79f1a597_4_k_cu_7c7350ad6thrust24THRUST_300001_SM_1000_NS12placeholders2_3E[1];
.global .align 1 .b8 _ZN34_INTERNAL_79f1a597_4_k_cu_7c7350ad6thrust24THRUST_300001_SM_1000_NS12placeholders2_4E[1];
.global .align 1 .b8 _ZN34_INTERNAL_79f1a597_4_k_cu_7c7350ad6thrust24THRUST_300001_SM_1000_NS12placeholders2_5E[1];
.global .align 1 .b8 _ZN34_INTERNAL_79f1a597_4_k_cu_7c7350ad6thrust24THRUST_300001_SM_1000_NS12placeholders2_6E[1];
.global .align 1 .b8 _ZN34_INTERNAL_79f1a597_4_k_cu_7c7350ad6thrust24THRUST_300001_SM_1000_NS12placeholders2_7E[1];
.global .align 1 .b8 _ZN34_INTERNAL_79f1a597_4_k_cu_7c7350ad6thrust24THRUST_300001_SM_1000_NS12placeholders2_8E[1];
.global .align 1 .b8 _ZN34_INTERNAL_79f1a597_4_k_cu_7c7350ad6thrust24THRUST_300001_SM_1000_NS12placeholders2_9E[1];
.global .align 1 .b8 _ZN34_INTERNAL_79f1a597_4_k_cu_7c7350ad6thrust24THRUST_300001_SM_1000_NS12placeholders3_10E[1];
.global .align 1 .b8 _ZN34_INTERNAL_79f1a597_4_k_cu_7c7350ad6thrust24THRUST_300001_SM_1000_NS3seqE[1];
.global .align 1 .b8 _ZN34_INTERNAL_79f1a597_4_k_cu_7c7350ad6thrust24THRUST_300001_SM_1000_NS6deviceE[1];
.extern .shared .align 16 .b8 _ZN6thrust24THRUST_300001_SM_1000_NS8cuda_cub4core6detail5shmemE[];

.visible .entry _Z5checkPciPb(
	.param .u64 .ptr .align 1 _Z5checkPciPb_param_0,
	.param .u32 _Z5checkPciPb_param_1,
	.param .u64 .ptr .align 1 _Z5checkPciPb_param_2
)
{
	.local .align 8 .b8 	__local_depot0[40];
	.reg .b64 	%SP;
	.reg .b64 	%SPL;
	.reg .pred 	%p<3>;
	.reg .b16 	%rs<3>;
	.reg .b32 	%r<22>;
	.reg .b64 	%rd<11>;

	mov.u64 	%SPL, __local_depot0;
	ld.param.u64 	%rd3, [_Z5checkPciPb_param_0];
	ld.param.u32 	%r2, [_Z5checkPciPb_param_1];
	ld.param.u64 	%rd4, [_Z5checkPciPb_param_2];
	add.u64 	%rd1, %SPL, 0;
	mov.b32 	%r3, 1650947450;
	mov.b32 	%r4, 1751149925;
	st.local.v2.b32 	[%rd1], {%r4, %r3};
	mov.b32 	%r5, 1851816260;
	mov.b32 	%r6, 1866495091;
	st.local.v2.b32 	[%rd1+8], {%r6, %r5};
	mov.b32 	%r7, 1313363045;
	mov.b32 	%r8, 1348758895;
	st.local.v2.b32 	[%rd1+16], {%r8, %r7};
	mov.b32 	%r9, 1969776994;
	mov.b32 	%r10, 1935695955;
	st.local.v2.b32 	[%rd1+24], {%r10, %r9};
	mov.b32 	%r11, 8152689;
	mov.b32 	%r12, 1987273828;
	st.local.v2.b32 	[%rd1+32], {%r12, %r11};
	mov.u32 	%r13, %ctaid.x;
	mov.u32 	%r14, %ntid.x;
	mov.u32 	%r15, %tid.x;
	mad.lo.s32 	%r1, %r13, %r14, %r15;
	setp.ge.s32 	%p1, %r1, %r2;
	@%p1 bra 	$L__BB0_3;
	cvta.to.global.u64 	%rd6, %rd4;
	cvta.to.global.u64 	%rd7, %rd3;
	shl.b32 	%r16, %r1, 1;
	and.b32  	%r17, %r16, 2;
	cvt.s64.s32 	%rd8, %r1;
	add.s64 	%rd2, %rd6, %rd8;
	mov.b16 	%rs1, 1;
	st.global.u8 	[%rd2], %rs1;
	add.s64 	%rd9, %rd1, %rd8;
	ld.local.s8 	%r18, [%rd9];
	sub.s32 	%r19, %r18, %r17;
	add.s32 	%r20, %r19, 1;
	add.s64 	%rd10, %rd7, %rd8;
	ld.global.s8 	%r21, [%rd10];
	setp.eq.s32 	%p2, %r20, %r21;
	@%p2 bra 	$L__BB0_3;
	mov.b16 	%rs2, 0;
	st.global.u8 	[%rd2], %rs2;
$L__BB0_3:
	ret;

}
	// .globl	_ZN6thrust24THRUST_300001_SM_1000_NS8cuda_cub4core6detail13_kernel_agentINS1_8__reduce11ReduceAgentINS0_12zip_iteratorIN4cuda3std3__45tupleIJNS0_10device_ptrIbEENS0_17counting_iteratorIlNS0_11use_defaultESF_SF_EEEEEEEPNSB_IJblEEESJ_iNS1_9__extrema9arg_min_fIblNSA_4lessIbEEEEEEJSI_SK_iSP_EEEvDpT0_
.visible .entry _ZN6thrust24THRUST_300001_SM_1000_NS8cuda_cub4core6detail13_kernel_agentINS1_8__reduce11ReduceAgentINS0_12zip_iteratorIN4cuda3std3__45tupleIJNS0_10device_ptrIbEENS0_17counting_iteratorIlNS0_11use_defaultESF_SF_EEEEEEEPNSB_IJblEEESJ_iNS1_9__extrema9arg_min_fIblNSA_4lessIbEEEEEEJSI_SK_iSP_EEEvDpT0_(
	.param .align 8 .b8 _ZN6thrust24THRUST_300001_SM_1000_NS8cuda_cub4core6detail13_kernel_agentINS1_8__reduce11ReduceAgentINS0_12zip_iteratorIN4cuda3std3__45tupleIJNS0_10device_ptrIbEENS0_17counting_iteratorIlNS0_11use_defaultESF_SF_EEEEEEEPNSB_IJblEEESJ_iNS1_9__extrema9arg_min_fIblNSA_4lessIbEEEEEEJSI_SK_iSP_EEEvDpT0__param_0[16],
	.param .u64 .ptr .align 1 _ZN6thrust24THRUST_300001_SM_1000_NS8cuda_cub4core6detail13_kernel_agentINS1_8__reduce11ReduceAgentINS0_12zip_iteratorIN4cuda3std3__45tupleIJNS0_10device_ptrIbEENS0_17counting_iteratorIlNS0_11use_defaultESF_SF_EEEEEEEPNSB_IJblEEESJ_iNS1_9__extrema9arg_min_fIblNSA_4lessIbEEEEEEJSI_SK_iSP_EEEvDpT0__param_1,
	.param .u32 _ZN6thrust24THRUST_300001_SM_1000_NS8cuda_cub4core6detail13_kernel_agentINS1_8__reduce11ReduceAgentINS0_12zip_iteratorIN4cuda3std3__45tupleIJNS0_10device_ptrIbEENS0_17counting_iteratorIlNS0_11use_defaultESF_SF_EEEEEEEPNSB_IJblEEESJ_iNS1_9__extrema9arg_min_fIblNSA_4lessIbEEEEEEJSI_SK_iSP_EEEvDpT0__param_2,
	.param .align 1 .b8 _ZN6thrust24THRUST_300001_SM_1000_NS8cuda_cub4core6detail13_kernel_agentINS1_8__reduce11ReduceAgentINS0_12zip_iteratorIN4cuda3std3__45tupleIJNS0_10device_ptrIbEENS0_17counting_iteratorIlNS0_11use_defaultESF_SF_EEEEEEEPNSB_IJblEEESJ_iNS1_9__extrema9arg_min_fIblNSA_4lessIbEEEEEEJSI_SK_iSP_EEEvDpT0__param_3[1]
)
.maxntid 256
{
	.reg .pred 	%p<222>;
	.reg .b16 	%rs<344>;
	.reg .b32 	%r<415>;
	.reg .b64 	%rd<297>;

	ld.param.u64 	%rd196, [_ZN6thrust24THRUST_300001_SM_1000_NS8cuda_cub4core6detail13_kernel_agentINS1_8__reduce11ReduceAgentINS0_12zip_iteratorIN4cuda3std3__45tupleIJNS0_10device_ptrIbEENS0_17counting_iteratorIlNS0_11use_defaultESF_SF_EEEEEEEPNSB_IJblEEESJ_iNS1_9__extrema9arg_min_fIblNSA_4lessIbEEEEEEJSI_SK_iSP_EEEvDpT0__param_0+8];
	ld.param.u64 	%rd195, [_ZN6thrust24THRUST_300001_SM_1000_NS8cuda_cub4core6detail13_kernel_agentINS1_8__reduce11ReduceAgentINS0_12zip_iteratorIN4cuda3std3__45tupleIJNS0_10device_ptrIbEENS0_17counting_iteratorIlNS0_11use_defaultESF_SF_EEEEEEEPNSB_IJblEEESJ_iNS1_9__extrema9arg_min_fIblNSA_4lessIbEEEEEEJSI_SK_iSP_EEEvDpT0__param_0];
	ld.param.u32 	%r36, [_ZN6thrust24THRUST_300001_SM_1000_NS8cuda_cub4core6detail13_kernel_agentINS1_8__reduce11ReduceAgentINS0_12zip_iteratorIN4cuda3std3__45tupleIJNS0_10device_ptrIbEENS0_17counting_iteratorIlNS0_11use_defaultESF_SF_EEEEEEEPNSB_IJblEEESJ_iNS1_9__extrema9arg_min_fIblNSA_4lessIbEEEEEEJSI_SK_iSP_EEEvDpT0__param_2];
	setp.eq.s32 	%p1, %r36, 0;
	@%p1 bra 	$L__BB1_197;
	cvta.to.global.u64 	%rd1, %rd195;
	setp.gt.s32 	%p2, %r36, 1279;
	@%p2 bra 	$L__BB1_112;
	mov.u32 	%r1, %tid.x;
	setp.ge.s32 	%p95, %r1, %r36;
	mov.b16 	%rs290, 0;
	mov.b64 	%rd238, 0;
	mov.u32 	%r406, %r1;
	@%p95 bra 	$L__BB1_4;
	cvt.u64.u32 	%rd217, %r1;
	add.s64 	%rd218, %rd1, %rd217;
	add.s64 	%rd238, %rd196, %rd217;
	ld.global.u8 	%rs290, [%rd218];
	add.s32 	%r406, %r1, 256;
$L__BB1_4:
	setp.ge.s32 	%p96, %r406, %r36;
	@%p96 bra 	$L__BB1_26;
	not.b32 	%r165, %r406;
	add.s32 	%r4, %r36, %r165;
	and.b32  	%r166, %r4, 768;
	setp.eq.s32 	%p97, %r166, 768;
	@%p97 bra 	$L__BB1_11;
	cvt.u64.u32 	%rd220, %r406;
	add.s64 	%rd229, %rd196, %rd220;
	add.s64 	%rd228, %rd1, %rd220;
	shr.u32 	%r167, %r4, 8;
	add.s32 	%r168, %r167, 1;
	and.b32  	%r169, %r168, 3;
	neg.s32 	%r404, %r169;
$L__BB1_7:
	.pragma "nounroll";
	mov.u64 	%rd9, %rd238;
	mov.u16 	%rs3, %rs290;
	ld.global.s8 	%rs4, [%rd228];
	cvt.s16.s8 	%rs223, %rs3;
	setp.lt.s16 	%p98, %rs223, %rs4;
	@%p98 bra 	$L__BB1_10;
	setp.lt.s16 	%p99, %rs4, %rs223;
	mov.u64 	%rd238, %rd229;
	mov.u16 	%rs290, %rs4;
	@%p99 bra 	$L__BB1_10;
	setp.lt.s64 	%p100, %rd9, %rd229;
	min.s64 	%rd238, %rd9, %rd229;
	selp.b16 	%rs290, %rs3, %rs4, %p100;
$L__BB1_10:
	add.s32 	%r406, %r406, 256;
	add.s64 	%rd229, %rd229, 256;
	add.s64 	%rd228, %rd228, 256;
	add.s32 	%r404, %r404, 1;
	setp.ne.s32 	%p101, %r404, 0;
	@%p101 bra 	$L__BB1_7;
$L__BB1_11:
	setp.lt.u32 	%p102, %r4, 768;
	@%p102 bra 	$L__BB1_26;
	add.s32 	%r407, %r406, 512;
$L__BB1_13:
	mov.u32 	%r12, %r407;
	add.s32 	%r170, %r12, -512;
	cvt.s64.s32 	%rd221, %r170;
	add.s64 	%rd17, %rd1, %rd221;
	add.s64 	%rd18, %rd196, %rd221;
	ld.global.s8 	%rs10, [%rd17];
	cvt.s16.s8 	%rs225, %rs290;
	setp.lt.s16 	%p103, %rs225, %rs10;
	mov.u64 	%rd235, %rd238;
	mov.u16 	%rs287, %rs290;
	@%p103 bra 	$L__BB1_16;
	setp.lt.s16 	%p104, %rs10, %rs225;
	mov.u64 	%rd235, %rd18;
	mov.u16 	%rs287, %rs10;
	@%p104 bra 	$L__BB1_16;
	setp.lt.s64 	%p105, %rd238, %rd18;
	min.s64 	%rd235, %rd238, %rd18;
	selp.b16 	%rs287, %rs290, %rs10, %p105;
$L__BB1_16:
	add.s32 	%r171, %r12, -256;
	cvt.s64.s32 	%rd222, %r171;
	add.s64 	%rd21, %rd196, %rd222;
	ld.global.s8 	%rs13, [%rd17+256];
	cvt.s16.s8 	%rs227, %rs287;
	setp.lt.s16 	%p106, %rs227, %rs13;
	mov.u64 	%rd236, %rd235;
	mov.u16 	%rs288, %rs287;
	@%p106 bra 	$L__BB1_19;
	setp.lt.s16 	%p107, %rs13, %rs227;
	mov.u64 	%rd236, %rd21;
	mov.u16 	%rs288, %rs13;
	@%p107 bra 	$L__BB1_19;
	setp.lt.s64 	%p108, %rd235, %rd21;
	min.s64 	%rd236, %rd235, %rd21;
	selp.b16 	%rs288, %rs287, %rs13, %p108;
$L__BB1_19:
	cvt.s64.s32 	%rd223, %r12;
	add.s64 	%rd24, %rd196, %rd223;
	ld.global.s8 	%rs16, [%rd17+512];
	cvt.s16.s8 	%rs229, %rs288;
	setp.lt.s16 	%p109, %rs229, %rs16;
	mov.u64 	%rd237, %rd236;
	mov.u16 	%rs289, %rs288;
	@%p109 bra 	$L__BB1_22;
	setp.lt.s16 	%p110, %rs16, %rs229;
	mov.u64 	%rd237, %rd24;
	mov.u16 	%rs289, %rs16;
	@%p110 bra 	$L__BB1_22;
	setp.lt.s64 	%p111, %rd236, %rd24;
	min.s64 	%rd237, %rd236, %rd24;
	selp.b16 	%rs289, %rs288, %rs16, %p111;
$L__BB1_22:
	add.s32 	%r172, %r12, 256;
	cvt.s64.s32 	%rd224, %r172;
	add.s64 	%rd27, %rd196, %rd224;
	ld.global.s8 	%rs19, [%rd17+768];
	cvt.s16.s8 	%rs231, %rs289;
	setp.lt.s16 	%p112, %rs231, %rs19;
	mov.u64 	%rd238, %rd237;
	mov.u16 	%rs290, %rs289;
	@%p112 bra 	$L__BB1_25;
	setp.lt.s16 	%p113, %rs19, %rs231;
	mov.u64 	%rd238, %rd27;
	mov.u16 	%rs290, %rs19;
	@%p113 bra 	$L__BB1_25;
	setp.lt.s64 	%p114, %rd237, %rd27;
	min.s64 	%rd238, %rd237, %rd27;
	selp.b16 	%rs290, %rs289, %rs19, %p114;
$L__BB1_25:
	add.s32 	%r407, %r12, 1024;
	add.s32 	%r173, %r12, 512;
	setp.lt.s32 	%p115, %r173, %r36;
	@%p115 bra 	$L__BB1_13;
$L__BB1_26:
	setp.lt.s32 	%p116, %r36, 256;
	@%p116 bra 	$L__BB1_66;
	// begin inline asm
	mov.u32 %r292, %laneid;
	// end inline asm
	cvt.s16.s8 	%rs257, %rs290;
	cvt.u32.u16 	%r313, %rs290;
	and.b32  	%r294, %r313, 255;
	mov.b32 	%r310, 1;
	mov.b32 	%r311, 31;
	mov.b32 	%r312, -1;
	// begin inline asm
	shfl.sync.down.b32 %r293, %r294, %r310, %r311, %r312;
	// end inline asm
	// begin inline asm
	shfl.sync.down.b32 %r298, %r299, %r310, %r311, %r312;
	// end inline asm
	mov.b64 	{%r304, %r309}, %rd238;
	// begin inline asm
	shfl.sync.down.b32 %r303, %r304, %r310, %r311, %r312;
	// end inline asm
	// begin inline asm
	shfl.sync.down.b32 %r308, %r309, %r310, %r311, %r312;
	// end inline asm
	mov.b64 	%rd31, {%r303, %r308};
	cvt.s8.s32 	%rs23, %r293;
	setp.gt.s32 	%p173, %r292, 30;
	setp.lt.s16 	%p174, %rs257, %rs23;
	or.pred  	%p175, %p173, %p174;
	mov.u64 	%rd240, %rd238;
	mov.u16 	%rs292, %rs290;
	@%p175 bra 	$L__BB1_30;
	setp.gt.s16 	%p176, %rs257, %rs23;
	mov.u64 	%rd240, %rd31;
	mov.u16 	%rs292, %rs23;
	@%p176 bra 	$L__BB1_30;
	setp.lt.s64 	%p177, %rd238, %rd31;
	min.s64 	%rd240, %rd238, %rd31;
	selp.b16 	%rs292, %rs290, %rs23, %p177;
$L__BB1_30:
	cvt.s16.s8 	%rs259, %rs292;
	cvt.u32.u16 	%r334, %rs292;
	and.b32  	%r315, %r334, 255;
	mov.b32 	%r331, 2;
	mov.b32 	%r332, 31;
	mov.b32 	%r333, -1;
	// begin inline asm
	shfl.sync.down.b32 %r314, %r315, %r331, %r332, %r333;
	// end inline asm
	// begin inline asm
	shfl.sync.down.b32 %r319, %r320, %r331, %r332, %r333;
	// end inline asm
	mov.b64 	{%r325, %r330}, %rd240;
	// begin inline asm
	shfl.sync.down.b32 %r324, %r325, %r331, %r332, %r333;
	// end inline asm
	// begin inline asm
	shfl.sync.down.b32 %r329, %r330, %r331, %r332, %r333;
	// end inline asm
	mov.b64 	%rd34, {%r324, %r329};
	cvt.s8.s32 	%rs26, %r314;
	setp.gt.s32 	%p178, %r292, 29;
	setp.lt.s16 	%p179, %rs259, %rs26;
	or.pred  	%p180, %p178, %p179;
	mov.u64 	%rd241, %rd240;
	mov.u16 	%rs293, %rs292;
	@%p180 bra 	$L__BB1_33;
	setp.gt.s16 	%p181, %rs259, %rs26;
	mov.u64 	%rd241, %rd34;
	mov.u16 	%rs293, %rs26;
	@%p181 bra 	$L__BB1_33;
	setp.lt.s64 	%p182, %rd240, %rd34;
	min.s64 	%rd241, %rd240, %rd34;
	selp.b16 	%rs293, %rs292, %rs26, %p182;
$L__BB1_33:
	cvt.s16.s8 	%rs261, %rs293;
	cvt.u32.u16 	%r355, %rs293;
	and.b32  	%r336, %r355, 255;
	mov.b32 	%r352, 4;
	mov.b32 	%r353, 31;
	mov.b32 	%r354, -1;
	// begin inline asm
	shfl.sync.down.b32 %r335, %r336, %r352, %r353, %r354;
	// end inline asm
	// begin inline asm
	shfl.sync.down.b32 %r340, %r341, %r352, %r353, %r354;
	// end inline asm
	mov.b64 	{%r346, %r351}, %rd241;
	// begin inline asm
	shfl.sync.down.b32 %r345, %r346, %r352, %r353, %r354;
	// end inline asm
	// begin inline asm
	shfl.sync.down.b32 %r350, %r351, %r352, %r353, %r354;
	// end inline asm
	mov.b64 	%rd37, {%r345, %r350};
	cvt.s8.s32 	%rs29, %r335;
	setp.gt.s32 	%p183, %r292, 27;
	setp.lt.s16 	%p184, %rs261, %rs29;
	or.pred  	%p185, %p183, %p184;
	mov.u64 	%rd242, %rd241;
	mov.u16 	%rs294, %rs293;
	@%p185 bra 	$L__BB1_36;
	setp.gt.s16 	%p186, %rs261, %rs29;
	mov.u64 	%rd242, %rd37;
	mov.u16 	%rs294, %rs29;
	@%p186 bra 	$L__BB1_36;
	setp.lt.s64 	%p187, %rd241, %rd37;
	min.s64 	%rd242, %rd241, %rd37;
	selp.b16 	%rs294, %rs293, %rs29, %p187;
$L__BB1_36:
	cvt.s16.s8 	%rs263, %rs294;
	cvt.u32.u16 	%r376, %rs294;
	and.b32  	%r357, %r376, 255;
	mov.b32 	%r373, 8;
	mov.b32 	%r374, 31;
	mov.b32 	%r375, -1;
	// begin inline asm
	shfl.sync.down.b32 %r356, %r357, %r373, %r374, %r375;
	// end inline asm
	// begin inline asm
	shfl.sync.down.b32 %r361, %r362, %r373, %r374, %r375;
	// end inline asm
	mov.b64 	{%r367, %r372}, %rd242;
	// begin inline asm
	shfl.sync.down.b32 %r366, %r367, %r373, %r374, %r375;
	// end inline asm
	// begin inline asm
	shfl.sync.down.b32 %r371, %r372, %r373, %r374, %r375;
	// end inline asm
	mov.b64 	%rd40, {%r366, %r371};
	cvt.s8.s32 	%rs32, %r356;
	setp.gt.s32 	%p188, %r292, 23;
	setp.lt.s16 	%p189, %rs263, %rs32;
	or.pred  	%p190, %p188, %p189;
	mov.u64 	%rd243, %rd242;
	mov.u16 	%rs295, %rs294;
	@%p190 bra 	$L__BB1_39;
	setp.gt.s16 	%p191, %rs263, %rs32;
	mov.u64 	%rd243, %rd40;
	mov.u16 	%rs295, %rs32;
	@%p191 bra 	$L__BB1_39;
	setp.lt.s64 	%p192, %rd242, %rd40;
	min.s64 	%rd243, %rd242, %rd40;
	selp.b16 	%rs295, %rs294, %rs32, %p192;
$L__BB1_39:
	cvt.s16.s8 	%rs265, %rs295;
	cvt.u32.u16 	%r397, %rs295;
	and.b32  	%r378, %r397, 255;
	mov.b32 	%r394, 16;
	mov.b32 	%r395, 31;
	mov.b32 	%r396, -1;
	// begin inline asm
	shfl.sync.down.b32 %r377, %r378, %r394, %r395, %r396;
	// end inline asm
	// begin inline asm
	shfl.sync.down.b32 %r382, %r383, %r394, %r395, %r396;
	// end inline asm
	mov.b64 	{%r388, %r393}, %rd243;
	// begin inline asm
	shfl.sync.down.b32 %r387, %r388, %r394, %r395, %r396;
	// end inline asm
	// begin inline asm
	shfl.sync.down.b32 %r392, %r393, %r394, %r395, %r396;
	// end inline asm
	mov.b64 	%rd43, {%r387, %r392};
	cvt.s8.s32 	%rs35, %r377;
	setp.gt.s32 	%p193, %r292, 15;
	setp.lt.s16 	%p194, %rs265, %rs35;
	or.pred  	%p195, %p193, %p194;
	mov.u64 	%rd296, %rd243;
	mov.u16 	%rs343, %rs295;
	@%p195 bra 	$L__BB1_42;
	setp.gt.s16 	%p196, %rs265, %rs35;
	mov.u64 	%rd296, %rd43;
	mov.u16 	%rs343, %rs35;
	@%p196 bra 	$L__BB1_42;
	setp.lt.s64 	%p197, %rd243, %rd43;
	min.s64 	%rd296, %rd243, %rd43;
	selp.b16 	%rs343, %rs295, %rs35, %p197;
$L__BB1_42:
	setp.ne.s32 	%p198, %r292, 0;
	@%p198 bra 	$L__BB1_44;
	shr.u32 	%r398, %r1, 1;
	and.b32  	%r399, %r398, 496;
	mov.u32 	%r400, _ZN6thrust24THRUST_300001_SM_1000_NS8cuda_cub4core6detail5shmemE;
	add.s32 	%r401, %r400, %r399;
	st.shared.u8 	[%r401+8], %rs343;
	st.shared.u64 	[%r401+16], %rd296;
$L__BB1_44:
	bar.sync 	0;
	setp.ne.s32 	%p199, %r1, 0;
	@%p199 bra 	$L__BB1_195;
	ld.shared.s8 	%rs38, [_ZN6thrust24THRUST_300001_SM_1000_NS8cuda_cub4core6detail5shmemE+24];
	ld.shared.u64 	%rd46, [_ZN6thrust24THRUST_300001_SM_1000_NS8cuda_cub4core6detail5shmemE+32];
	cvt.s16.s8 	%rs267, %rs343;
	setp.lt.s16 	%p200, %rs267, %rs38;
	mov.u64 	%rd245, %rd296;
	mov.u16 	%rs297, %rs343;
	@%p200 bra 	$L__BB1_48;
	setp.lt.s16 	%p201, %rs38, %rs267;
	mov.u64 	%rd245, %rd46;
	mov.u16 	%rs297, %rs38;
	@%p201 bra 	$L__BB1_48;
	setp.lt.s64 	%p202, %rd296, %rd46;
	min.s64 	%rd245, %rd296, %rd46;
	selp.b16 	%rs297, %rs343, %rs38, %p202;
$L__BB1_48:
	ld.shared.s8 	%rs41, [_ZN6thrust24THRUST_300001_SM_1000_NS8cuda_cub4core6detail5shmemE+40];
	ld.shared.u64 	%rd49, [_ZN6thrust24THRUST_300001_SM_1000_NS8cuda_cub4core6detail5shmemE+48];
	cvt.s16.s8 	%rs269, %rs297;
	setp.lt.s16 	%p203, %rs269, %rs41;
	mov.u64 	%rd246, %rd245;
	mov.u16 	%rs298, %rs297;
	@%p203 bra 	$L__BB1_51;
	setp.lt.s16 	%p204, %rs41, %rs269;
	mov.u64 	%rd246, %rd49;
	mov.u16 	%rs298, %rs41;
	@%p204 bra 	$L__BB1_51;
	setp.lt.s64 	%p205, %rd245, %rd49;
	min.s64 	%rd246, %rd245, %rd49;
	selp.b16 	%rs298, %rs297, %rs41, %p205;
$L__BB1_51:
	ld.shared.s8 	%rs44, [_ZN6thrust24THRUST_300001_SM_1000_NS8cuda_cub4core6detail5shmemE+56];
	ld.shared.u64 	%rd52, [_ZN6thrust24THRUST_300001_SM_1000_NS8cuda_cub4core6detail5shmemE+64];
	cvt.s16.s8 	%rs271, %rs298;
	setp.lt.s16 	%p206, %rs271, %rs44;
	mov.u64 	%rd247, %rd246;
	mov.u16 	%rs299, %rs298;
	@%p206 bra 	$L__BB1_54;
	setp.lt.s16 	%p207, %rs44, %rs271;
	mov.u64 	%rd247, %rd52;
	mov.u16 	%rs299, %rs44;
	@%p207 bra 	$L__BB1_54;
	setp.lt.s64 	%p208, %rd246, %rd52;
	min.s64 	%rd247, %rd246, %rd52;
	selp.b16 	%rs299, %rs298, %rs44, %p208;
$L__BB1_54:
	ld.shared.s8 	%rs47, [_ZN6thrust24THRUST_300001_SM_1000_NS8cuda_cub4core6detail5shmemE+72];
	ld.shared.u64 	%rd55, [_ZN6thrust24THRUST_300001_SM_1000_NS8cuda_cub4core6detail5shmemE+80];
	cvt.s16.s8 	%rs273, %rs299;
	setp.lt.s16 	%p209, %rs273, %rs47;
	mov.u64 	%rd248, %rd247;
	mov.u16 	%rs300, %rs299;
	@%p209 bra 	$L__BB1_57;
	setp.lt.s16 	%p210, %rs47, %rs273;
	mov.u64 	%rd248, %rd55;
	mov.u16 	%rs300, %rs47;
	@%p210 bra 	$L__BB1_57;
	setp.lt.s64 	%p211, %rd247, %rd55;
	min.s64 	%rd248, %rd247, %rd55;
	selp.b16 	%rs300, %rs299, %rs47, %p211;
$L__BB1_57:
	ld.shared.s8 	%rs50, [_ZN6thrust24THRUST_300001_SM_1000_NS8cuda_cub4core6detail5shmemE+88];
	ld.shared.u64 	%rd58, [_ZN6thrust24THRUST_300001_SM_1000_NS8cuda_cub4core6detail5shmemE+96];
	cvt.s16.s8 	%rs275, %rs300;
	setp.lt.s16 	%p212, %rs275, %rs50;
	mov.u64 	%rd249, %rd248;
	mov.u16 	%rs301, %rs300;
	@%p212 bra 	$L__BB1_60;
	setp.lt.s16 	%p213, %rs50, %rs275;
	mov.u64 	%rd249, %rd58;
	mov.u16 	%rs301, %rs50;
	@%p213 bra 	$L__BB1_60;
	setp.lt.s64 	%p214, %rd248, %rd58;
	min.s64 	%rd249, %rd248, %rd58;
	selp.b16 	%rs301, %rs300, %rs50, %p214;
$L__BB1_60:
	ld.shared.s8 	%rs53, [_ZN6thrust24THRUST_300001_SM_1000_NS8cuda_cub4core6detail5shmemE+104];
	ld.shared.u64 	%rd61, [_ZN6thrust24THRUST_300001_SM_1000_NS8cuda_cub4core6detail5shmemE+112];
	cvt.s16.s8 	%rs277, %rs301;
	setp.lt.s16 	%p215, %rs277, %rs53;
	mov.u64 	%rd250, %rd249;
	mov.u16 	%rs302, %rs301;
	@%p215 bra 	$L__BB1_63;
	setp.lt.s16 	%p216, %rs53, %rs277;
	mov.u64 	%rd250, %rd61;
	mov.u16 	%rs302, %rs53;
	@%p216 bra 	$L__BB1_63;
	setp.lt.s64 	%p217, %rd249, %rd61;
	min.s64 	%rd250, %rd249, %rd61;
	selp.b16 	%rs302, %rs301, %rs53, %p217;
$L__BB1_63:
	ld.shared.s8 	%rs56, [_ZN6thrust24THRUST_300001_SM_1000_NS8cuda_cub4core6detail5shmemE+120];
	ld.shared.u64 	%rd64, [_ZN6thrust24THRUST_300001_SM_1000_NS8cuda_cub4core6detail5shmemE+128];
	cvt.s16.s8 	%rs279, %rs302;
	setp.lt.s16 	%p218, %rs279, %rs56;
	mov.u16 	%rs343, %rs302;
	mov.u64 	%rd296, %rd250;
	@%p218 bra 	$L__BB1_195;
	setp.lt.s16 	%p219, %rs56, %rs279;
	mov.u16 	%rs343, %rs56;
	mov.u64 	%rd296, %rd64;
	@%p219 bra 	$L__BB1_195;
	setp.lt.s64 	%p220, %rd250, %rd64;
	min.s64 	%rd296, %rd250, %rd64;
	selp.b16 	%rs343, %rs302, %rs56, %p220;
	bra.uni 	$L__BB1_195;
$L__BB1_66:
	// begin inline asm
	mov.u32 %r174, %laneid;
	// end inline asm
	and.b32  	%r195, %r1, 992;
	add.s32 	%r196, %r195, 32;
	setp.gt.s32 	%p117, %r196, %r36;
	not.b32 	%r197, %r195;
	add.s32 	%r198, %r36, %r197;
	selp.b32 	%r193, %r198, 31, %p117;
	cvt.s16.s8 	%rs233, %rs290;
	cvt.u32.u16 	%r199, %rs290;
	and.b32  	%r176, %r199, 255;
	mov.b32 	%r192, 1;
	mov.b32 	%r194, -1;
	// begin inline asm
	shfl.sync.down.b32 %r175, %r176, %r192, %r193, %r194;
	// end inline asm
	// begin inline asm
	shfl.sync.down.b32 %r180, %r181, %r192, %r193, %r194;
	// end inline asm
	mov.b64 	{%r186, %r191}, %rd238;
	// begin inline asm
	shfl.sync.down.b32 %r185, %r186, %r192, %r193, %r194;
	// end inline asm
	// begin inline asm
	shfl.sync.down.b32 %r190, %r191, %r192, %r193, %r194;
	// end inline asm
	mov.b64 	%rd66, {%r185, %r190};
	cvt.s8.s32 	%rs58, %r175;
	setp.ge.s32 	%p118, %r174, %r193;
	setp.lt.s16 	%p119, %rs233, %rs58;
	or.pred  	%p120, %p118, %p119;
	mov.u16 	%rs303, %rs290;
	mov.u64 	%rd251, %rd238;
	@%p120 bra 	$L__BB1_69;
	setp.gt.s16 	%p121, %rs233, %rs58;
	mov.u16 	%rs303, %rs58;
	mov.u64 	%rd251, %rd66;
	@%p121 bra 	$L__BB1_69;
	setp.lt.s64 	%p122, %rd238, %rd66;
	selp.b16 	%rs303, %rs290, %rs58, %p122;
	min.s64 	%rd251, %rd238, %rd66;
$L__BB1_69:
	cvt.s16.s8 	%rs235, %rs303;
	cvt.u32.u16 	%r220, %rs303;
	and.b32  	%r201, %r220, 255;
	mov.b32 	%r217, 2;
	mov.b32 	%r219, -1;
	// begin inline asm
	shfl.sync.down.b32 %r200, %r201, %r217, %r193, %r219;
	// end inline asm
	// begin inline asm
	shfl.sync.down.b32 %r205, %r206, %r217, %r193, %r219;
	// end inline asm
	mov.b64 	{%r211, %r216}, %rd251;
	// begin inline asm
	shfl.sync.down.b32 %r210, %r211, %r217, %r193, %r219;
	// end inline asm
	// begin inline asm
	shfl.sync.down.b32 %r215, %r216, %r217, %r193, %r219;
	// end inline asm
	mov.b64 	%rd69, {%r210, %r215};
	cvt.s8.s32 	%rs61, %r200;
	add.s32 	%r221, %r174, 2;
	setp.gt.s32 	%p123, %r221, %r193;
	setp.lt.s16 	%p124, %rs235, %rs61;
	or.pred  	%p125, %p123, %p124;
	mov.u16 	%rs304, %rs303;
	mov.u64 	%rd252, %rd251;
	@%p125 bra 	$L__BB1_72;
	setp.gt.s16 	%p126, %rs235, %rs61;
	mov.u16 	%rs304, %rs61;
	mov.u64 	%rd252, %rd69;
	@%p126 bra 	$L__BB1_72;
	setp.lt.s64 	%p127, %rd251, %rd69;
	selp.b16 	%rs304, %rs303, %rs61, %p127;
	min.s64 	%rd252, %rd251, %rd69;
$L__BB1_72:
	cvt.s16.s8 	%rs237, %rs304;
	cvt.u32.u16 	%r242, %rs304;
	and.b32  	%r223, %r242, 255;
	mov.b32 	%r239, 4;
	mov.b32 	%r241, -1;
	// begin inline asm
	shfl.sync.down.b32 %r222, %r223, %r239, %r193, %r241;
	// end inline asm
	// begin inline asm
	shfl.sync.down.b32 %r227, %r228, %r239, %r193, %r241;
	// end inline asm
	mov.b64 	{%r233, %r238}, %rd252;
	// begin inline asm
	shfl.sync.down.b32 %r232, %r233, %r239, %r193, %r241;
	// end inline asm
	// begin inline asm
	shfl.sync.down.b32 %r237, %r238, %r239, %r193, %r241;
	// end inline asm
	mov.b64 	%rd72, {%r232, %r237};
	cvt.s8.s32 	%rs64, %r222;
	add.s32 	%r243, %r174, 4;
	setp.gt.s32 	%p128, %r243, %r193;
	setp.lt.s16 	%p129, %rs237, %rs64;
	or.pred  	%p130, %p128, %p129;
	mov.u16 	%rs305, %rs304;
	mov.u64 	%rd253, %rd252;
	@%p130 bra 	$L__BB1_75;
	setp.gt.s16 	%p131, %rs237, %rs64;
	mov.u16 	%rs305, %rs64;
	mov.u64 	%rd253, %rd72;
	@%p131 bra 	$L__BB1_75;
	setp.lt.s64 	%p132, %rd252, %rd72;
	selp.b16 	%rs305, %rs304, %rs64, %p132;
	min.s64 	%rd253, %rd252, %rd72;
$L__BB1_75:
	cvt.s16.s8 	%rs239, %rs305;
	cvt.u32.u16 	%r264, %rs305;
	and.b32  	%r245, %r264, 255;
	mov.b32 	%r261, 8;
	mov.b32 	%r263, -1;
	// begin inline asm
	shfl.sync.down.b32 %r244, %r245, %r261, %r193, %r263;
	// end inline asm
	// begin inline asm
	shfl.sync.down.b32 %r249, %r250, %r261, %r193, %r263;
	// end inline asm
	mov.b64 	{%r255, %r260}, %rd253;
	// begin inline asm
	shfl.sync.down.b32 %r254, %r255, %r261, %r193, %r263;
	// end inline asm
	// begin inline asm
	shfl.sync.down.b32 %r259, %r260, %r261, %r193, %r263;
	// end inline asm
	mov.b64 	%rd75, {%r254, %r259};
	cvt.s8.s32 	%rs67, %r244;
	add.s32 	%r265, %r174, 8;
	setp.gt.s32 	%p133, %r265, %r193;
	setp.lt.s16 	%p134, %rs239, %rs67;
	or.pred  	%p135, %p133, %p134;
	mov.u16 	%rs306, %rs305;
	mov.u64 	%rd254, %rd253;
	@%p135 bra 	$L__BB1_78;
	setp.gt.s16 	%p136, %rs239, %rs67;
	mov.u16 	%rs306, %rs67;
	mov.u64 	%rd254, %rd75;
	@%p136 bra 	$L__BB1_78;
	setp.lt.s64 	%p137, %rd253, %rd75;
	selp.b16 	%rs306, %rs305, %rs67, %p137;
	min.s64 	%rd254, %rd253, %rd75;
$L__BB1_78:
	cvt.s16.s8 	%rs241, %rs306;
	cvt.u32.u16 	%r286, %rs306;
	and.b32  	%r267, %r286, 255;
	mov.b32 	%r283, 16;
	mov.b32 	%r285, -1;
	// begin inline asm
	shfl.sync.down.b32 %r266, %r267, %r283, %r193, %r285;
	// end inline asm
	// begin inline asm
	shfl.sync.down.b32 %r271, %r272, %r283, %r193, %r285;
	// end inline asm
	mov.b64 	{%r277, %r282}, %rd254;
	// begin inline asm
	shfl.sync.down.b32 %r276, %r277, %r283, %r193, %r285;
	// end inline asm
	// begin inline asm
	shfl.sync.down.b32 %r281, %r282, %r283, %r193, %r285;
	// end inline asm
	mov.b64 	%rd78, {%r276, %r281};
	cvt.s8.s32 	%rs70, %r266;
	add.s32 	%r287, %r174, 16;
	setp.gt.s32 	%p138, %r287, %r193;
	setp.lt.s16 	%p139, %rs241, %rs70;
	or.pred  	%p140, %p138, %p139;
	mov.u16 	%rs343, %rs306;
	mov.u64 	%rd296, %rd254;
	@%p140 bra 	$L__BB1_81;
	setp.gt.s16 	%p141, %rs241, %rs70;
	mov.u16 	%rs343, %rs70;
	mov.u64 	%rd296, %rd78;
	@%p141 bra 	$L__BB1_81;
	setp.lt.s64 	%p142, %rd254, %rd78;
	selp.b16 	%rs343, %rs306, %rs70, %p142;
	min.s64 	%rd296, %rd254, %rd78;
$L__BB1_81:
	setp.ne.s32 	%p143, %r174, 0;
	@%p143 bra 	$L__BB1_83;
	shr.u32 	%r288, %r1, 1;
	and.b32  	%r289, %r288, 496;
	mov.u32 	%r290, _ZN6thrust24THRUST_300001_SM_1000_NS8cuda_cub4core6detail5shmemE;
	add.s32 	%r291, %r290, %r289;
	st.shared.u8 	[%r291+8], %rs343;
	st.shared.u64 	[%r291+16], %rd296;
$L__BB1_83:
	bar.sync 	0;
	setp.ne.s32 	%p144, %r1, 0;
	@%p144 bra 	$L__BB1_195;
	setp.lt.s32 	%p145, %r36, 33;
	mov.u16 	%rs308, %rs343;
	mov.u64 	%rd256, %rd296;
	@%p145 bra 	$L__BB1_88;
	ld.shared.s8 	%rs73, [_ZN6thrust24THRUST_300001_SM_1000_NS8cuda_cub4core6detail5shmemE+24];
	ld.shared.u64 	%rd81, [_ZN6thrust24THRUST_300001_SM_1000_NS8cuda_cub4core6detail5shmemE+32];
	cvt.s16.s8 	%rs243, %rs343;
	setp.lt.s16 	%p146, %rs243, %rs73;
	mov.u16 	%rs308, %rs343;
	mov.u64 	%rd256, %rd296;
	@%p146 bra 	$L__BB1_88;
	setp.lt.s16 	%p147, %rs73, %rs243;
	mov.u16 	%rs308, %rs73;
	mov.u64 	%rd256, %rd81;
	@%p147 bra 	$L__BB1_88;
	setp.lt.s64 	%p148, %rd296, %rd81;
	selp.b16 	%rs308, %rs343, %rs73, %p148;
	min.s64 	%rd256, %rd296, %rd81;
$L__BB1_88:
	setp.lt.s32 	%p149, %r36, 65;
	mov.u16 	%rs309, %rs308;
	mov.u64 	%rd257, %rd256;
	@%p149 bra 	$L__BB1_92;
	ld.shared.s8 	%rs76, [_ZN6thrust24THRUST_300001_SM_1000_NS8cuda_cub4core6detail5shmemE+40];
	ld.shared.u64 	%rd84, [_ZN6thrust24THRUST_300001_SM_1000_NS8cuda_cub4core6detail5shmemE+48];
	cvt.s16.s8 	%rs245, %rs308;
	setp.lt.s16 	%p150, %rs245, %rs76;
	mov.u16 	%rs309, %rs308;
	mov.u64 	%rd257, %rd256;
	@%p150 bra 	$L__BB1_92;
	setp.lt.s16 	%p151, %rs76, %rs245;
	mov.u16 	%rs309, %rs76;
	mov.u64 	%rd257, %rd84;
	@%p151 bra 	$L__BB1_92;
	setp.lt.s64 	%p152, %rd256, %rd84;
	selp.b16 	%rs309, %rs308, %rs76, %p152;
	min.s64 	%rd257, %rd256, %rd84;
$L__BB1_92:
	setp.lt.s32 	%p153, %r36, 97;
	mov.u16 	%rs310, %rs309;
	mov.u64 	%rd258, %rd257;
	@%p153 bra 	$L__BB1_96;
	ld.shared.s8 	%rs79, [_ZN6thrust24THRUST_300001_SM_1000_NS8cuda_cub4core6detail5shmemE+56];
	ld.shared.u64 	%rd87, [_ZN6thrust24THRUST_300001_SM_1000_NS8cuda_cub4core6detail5shmemE+64];
	cvt.s16.s8 	%rs247, %rs309;
	setp.lt.s16 	%p154, %rs247, %rs79;
	mov.u16 	%rs310, %rs309;
	mov.u64 	%rd258, %rd257;
	@%p154 bra 	$L__BB1_96;
	setp.lt.s16 	%p155, %rs79, %rs247;
	mov.u16 	%rs310, %rs79;
	mov.u64 	%rd258, %rd87;
	@%p155 bra 	$L__BB1_96;
	setp.lt.s64 	%p156, %rd257, %rd87;
	selp.b16 	%rs310, %rs309, %rs79, %p156;
	min.s64 	%rd258, %rd257, %rd87;
$L__BB1_96:
	setp.lt.s32 	%p157, %r36, 129;
	mov.u16 	%rs311, %rs310;
	mov.u64 	%rd259, %rd258;
	@%p157 bra 	$L__BB1_100;
	ld.shared.s8 	%rs82, [_ZN6thrust24THRUST_300001_SM_1000_NS8cuda_cub4core6detail5shmemE+72];
	ld.shared.u64 	%rd90, [_ZN6thrust24THRUST_300001_SM_1000_NS8cuda_cub4core6detail5shmemE+80];
	cvt.s16.s8 	%rs249, %rs310;
	setp.lt.s16 	%p158, %rs249, %rs82;
	mov.u16 	%rs311, %rs310;
	mov.u64 	%rd259, %rd258;
	@%p158 bra 	$L__BB1_100;
	setp.lt.s16 	%p159, %rs82, %rs249;
	mov.u16 	%rs311, %rs82;
	mov.u64 	%rd259, %rd90;
	@%p159 bra 	$L__BB1_100;
	setp.lt.s64 	%p160, %rd258, %rd90;
	selp.b16 	%rs311, %rs310, %rs82, %p160;
	min.s64 	%rd259, %rd258, %rd90;
$L__BB1_100:
	setp.lt.s32 	%p161, %r36, 161;
	mov.u16 	%rs312, %rs311;
	mov.u64 	%rd260, %rd259;
	@%p161 bra 	$L__BB1_104;
	ld.shared.s8 	%rs85, [_ZN6thrust24THRUST_300001_SM_1000_NS8cuda_cub4core6detail5shmemE+88];
	ld.shared.u64 	%rd93, [_ZN6thrust24THRUST_300001_SM_1000_NS8cuda_cub4core6detail5shmemE+96];
	cvt.s16.s8 	%rs251, %rs311;
	setp.lt.s16 	%p162, %rs251, %rs85;
	mov.u16 	%rs312, %rs311;
	mov.u64 	%rd260, %rd259;
	@%p162 bra 	$L__BB1_104;
	setp.lt.s16 	%p163, %rs85, %rs251;
	mov.u16 	%rs312, %rs85;
	mov.u64 	%rd260, %rd93;
	@%p163 bra 	$L__BB1_104;
	setp.lt.s64 	%p164, %rd259, %rd93;
	selp.b16 	%rs312, %rs311, %rs85, %p164;
	min.s64 	%rd260, %rd259, %rd93;
$L__BB1_104:
	setp.lt.s32 	%p165, %r36, 193;
	mov.u16 	%rs313, %rs312;
	mov.u64 	%rd261, %rd260;
	@%p165 bra 	$L__BB1_108;
	ld.shared.s8 	%rs88, [_ZN6thrust24THRUST_300001_SM_1000_NS8cuda_cub4core6detail5shmemE+104];
	ld.shared.u64 	%rd96, [_ZN6thrust24THRUST_300001_SM_1000_NS8cuda_cub4core6detail5shmemE+112];
	cvt.s16.s8 	%rs253, %rs312;
	setp.lt.s16 	%p166, %rs253, %rs88;
	mov.u16 	%rs313, %rs312;
	mov.u64 	%rd261, %rd260;
	@%p166 bra 	$L__BB1_108;
	setp.lt.s16 	%p167, %rs88, %rs253;
	mov.u16 	%rs313, %rs88;
	mov.u64 	%rd261, %rd96;
	@%p167 bra 	$L__BB1_108;
	setp.lt.s64 	%p168, %rd260, %rd96;
	selp.b16 	%rs313, %rs312, %rs88, %p168;
	min.s64 	%rd261, %rd260, %rd96;
$L__BB1_108:
	setp.lt.s32 	%p169, %r36, 225;
	mov.u16 	%rs343, %rs313;
	mov.u64 	%rd296, %rd261;
	@%p169 bra 	$L__BB1_195;
	ld.shared.s8 	%rs91, [_ZN6thrust24THRUST_300001_SM_1000_NS8cuda_cub4core6detail5shmemE+120];
	ld.shared.u64 	%rd99, [_ZN6thrust24THRUST_300001_SM_1000_NS8cuda_cub4core6detail5shmemE+128];
	cvt.s16.s8 	%rs255, %rs313;
	setp.lt.s16 	%p170, %rs255, %rs91;
	mov.u16 	%rs343, %rs313;
	mov.u64 	%rd296, %rd261;
	@%p170 bra 	$L__BB1_195;
	setp.lt.s16 	%p171, %rs91, %rs255;
	mov.u16 	%rs343, %rs91;
	mov.u64 	%rd296, %rd99;
	@%p171 bra 	$L__BB1_195;
	setp.lt.s64 	%p172, %rd261, %rd99;
	selp.b16 	%rs343, %rs313, %rs91, %p172;
	min.s64 	%rd296, %rd261, %rd99;
	bra.uni 	$L__BB1_195;
$L__BB1_112:
	mov.u32 	%r17, %tid.x;
	cvt.u64.u32 	%rd101, %r17;
	add.s64 	%rd102, %rd1, %rd101;
	ld.global.s8 	%rs170, [%rd102];
	add.s32 	%r37, %r17, 256;
	cvt.u64.u32 	%rd198, %r37;
	ld.global.s8 	%rs171, [%rd102+256];
	add.s32 	%r38, %r17, 512;
	cvt.u64.u32 	%rd199, %r38;
	ld.global.s8 	%rs172, [%rd102+512];
	add.s32 	%r39, %r17, 768;
	cvt.u64.u32 	%rd200, %r39;
	ld.global.s8 	%rs173, [%rd102+768];
	or.b32  	%r40, %r17, 1024;
	cvt.u64.u32 	%rd103, %r40;
	add.s64 	%rd104, %rd196, %rd103;
	ld.global.s8 	%rs93, [%rd102+1024];
	setp.lt.s16 	%p3, %rs171, %rs170;
	min.s16 	%rs174, %rs171, %rs170;
	selp.b64 	%rd201, %rd198, %rd101, %p3;
	setp.lt.s16 	%p4, %rs172, %rs174;
	min.s16 	%rs175, %rs172, %rs174;
	selp.b64 	%rd202, %rd199, %rd201, %p4;
	setp.lt.s16 	%p5, %rs173, %rs175;
	min.s16 	%rs94, %rs173, %rs175;
	selp.b64 	%rd105, %rd200, %rd202, %p5;
	add.s64 	%rd106, %rd196, %rd105;
	setp.lt.s16 	%p6, %rs94, %rs93;
	mov.u16 	%rs330, %rs94;
	mov.u64 	%rd283, %rd106;
	@%p6 bra 	$L__BB1_115;
	setp.lt.s16 	%p7, %rs93, %rs94;
	mov.u16 	%rs330, %rs93;
	mov.u64 	%rd283, %rd104;
	@%p7 bra 	$L__BB1_115;
	setp.lt.u64 	%p8, %rd105, %rd103;
	selp.b16 	%rs330, %rs94, %rs93, %p8;
	selp.b64 	%rd283, %rd106, %rd104, %p8;
$L__BB1_115:
	setp.lt.u32 	%p9, %r36, 2560;
	mov.b32 	%r409, 1280;
	@%p9 bra 	$L__BB1_133;
	mov.b32 	%r409, 1280;
$L__BB1_117:
	mov.u32 	%r18, %r409;
	cvt.u64.u32 	%rd203, %r18;
	add.s64 	%rd204, %rd101, %rd203;
	add.s64 	%rd205, %rd102, %rd203;
	add.s64 	%rd110, %rd204, %rd196;
	ld.global.s8 	%rs98, [%rd205];
	add.s64 	%rd111, %rd110, 256;
	ld.global.s8 	%rs99, [%rd205+256];
	add.s64 	%rd112, %rd110, 512;
	ld.global.s8 	%rs100, [%rd205+512];
	add.s64 	%rd113, %rd110, 768;
	ld.global.s8 	%rs101, [%rd205+768];
	add.s64 	%rd114, %rd110, 1024;
	ld.global.s8 	%rs102, [%rd205+1024];
	cvt.s16.s8 	%rs176, %rs330;
	setp.lt.s16 	%p10, %rs176, %rs98;
	mov.u16 	%rs316, %rs330;
	mov.u64 	%rd264, %rd283;
	@%p10 bra 	$L__BB1_120;
	setp.lt.s16 	%p11, %rs98, %rs176;
	mov.u16 	%rs316, %rs98;
	mov.u64 	%rd264, %rd110;
	@%p11 bra 	$L__BB1_120;
	setp.lt.s64 	%p12, %rd283, %rd110;
	selp.b16 	%rs316, %rs330, %rs98, %p12;
	min.s64 	%rd264, %rd283, %rd110;
$L__BB1_120:
	cvt.s16.s8 	%rs178, %rs316;
	setp.lt.s16 	%p13, %rs178, %rs99;
	mov.u16 	%rs317, %rs316;
	mov.u64 	%rd265, %rd264;
	@%p13 bra 	$L__BB1_123;
	setp.lt.s16 	%p14, %rs99, %rs178;
	mov.u16 	%rs317, %rs99;
	mov.u64 	%rd265, %rd111;
	@%p14 bra 	$L__BB1_123;
	setp.lt.s64 	%p15, %rd264, %rd111;
	selp.b16 	%rs317, %rs316, %rs99, %p15;
	min.s64 	%rd265, %rd264, %rd111;
$L__BB1_123:
	cvt.s16.s8 	%rs180, %rs317;
	setp.lt.s16 	%p16, %rs180, %rs100;
	mov.u16 	%rs318, %rs317;
	mov.u64 	%rd266, %rd265;
	@%p16 bra 	$L__BB1_126;
	setp.lt.s16 	%p17, %rs100, %rs180;
	mov.u16 	%rs318, %rs100;
	mov.u64 	%rd266, %rd112;
	@%p17 bra 	$L__BB1_126;
	setp.lt.s64 	%p18, %rd265, %rd112;
	selp.b16 	%rs318, %rs317, %rs100, %p18;
	min.s64 	%rd266, %rd265, %rd112;
$L__BB1_126:
	cvt.s16.s8 	%rs182, %rs318;
	setp.lt.s16 	%p19, %rs182, %rs101;
	mov.u16 	%rs319, %rs318;
	mov.u64 	%rd267, %rd266;
	@%p19 bra 	$L__BB1_129;
	setp.lt.s16 	%p20, %rs101, %rs182;
	mov.u16 	%rs319, %rs101;
	mov.u64 	%rd267, %rd113;
	@%p20 bra 	$L__BB1_129;
	setp.lt.s64 	%p21, %rd266, %rd113;
	selp.b16 	%rs319, %rs318, %rs101, %p21;
	min.s64 	%rd267, %rd266, %rd113;
$L__BB1_129:
	cvt.s16.s8 	%rs184, %rs319;
	setp.lt.s16 	%p22, %rs184, %rs102;
	mov.u16 	%rs330, %rs319;
	mov.u64 	%rd283, %rd267;
	@%p22 bra 	$L__BB1_132;
	setp.lt.s16 	%p23, %rs102, %rs184;
	mov.u16 	%rs330, %rs102;
	mov.u64 	%rd283, %rd114;
	@%p23 bra 	$L__BB1_132;
	setp.lt.s64 	%p24, %rd267, %rd114;
	selp.b16 	%rs330, %rs319, %rs102, %p24;
	min.s64 	%rd283, %rd267, %rd114;
$L__BB1_132:
	add.s32 	%r409, %r18, 1280;
	add.s32 	%r43, %r18, 2560;
	setp.le.s32 	%p25, %r43, %r36;
	@%p25 bra 	$L__BB1_117;
$L__BB1_133:
	setp.le.s32 	%p26, %r36, %r409;
	@%p26 bra 	$L__BB1_156;
	sub.s32 	%r21, %r36, %r409;
	setp.ge.s32 	%p27, %r17, %r21;
	@%p27 bra 	$L__BB1_156;
	not.b32 	%r44, %r17;
	add.s32 	%r45, %r36, %r44;
	sub.s32 	%r22, %r45, %r409;
	and.b32  	%r46, %r22, 768;
	setp.eq.s32 	%p28, %r46, 768;
	mov.u32 	%r412, %r17;
	@%p28 bra 	$L__BB1_141;
	add.s32 	%r47, %r17, %r409;
	cvt.u64.u32 	%rd207, %r47;
	add.s64 	%rd271, %rd196, %rd207;
	add.s64 	%rd270, %rd1, %rd207;
	shr.u32 	%r48, %r22, 8;
	add.s32 	%r49, %r48, 1;
	and.b32  	%r50, %r49, 3;
	neg.s32 	%r410, %r50;
	mov.u32 	%r412, %r17;
$L__BB1_137:
	.pragma "nounroll";
	mov.u64 	%rd130, %rd283;
	mov.u16 	%rs114, %rs330;
	ld.global.s8 	%rs115, [%rd270];
	cvt.s16.s8 	%rs187, %rs114;
	setp.lt.s16 	%p29, %rs187, %rs115;
	@%p29 bra 	$L__BB1_140;
	setp.lt.s16 	%p30, %rs115, %rs187;
	mov.u16 	%rs330, %rs115;
	mov.u64 	%rd283, %rd271;
	@%p30 bra 	$L__BB1_140;
	setp.lt.s64 	%p31, %rd130, %rd271;
	selp.b16 	%rs330, %rs114, %rs115, %p31;
	min.s64 	%rd283, %rd130, %rd271;
$L__BB1_140:
	add.s32 	%r412, %r412, 256;
	add.s64 	%rd271, %rd271, 256;
	add.s64 	%rd270, %rd270, 256;
	add.s32 	%r410, %r410, 1;
	setp.ne.s32 	%p32, %r410, 0;
	@%p32 bra 	$L__BB1_137;
$L__BB1_141:
	setp.lt.u32 	%p33, %r22, 768;
	@%p33 bra 	$L__BB1_156;
	add.s32 	%r413, %r412, %r409;
	cvt.u64.u32 	%rd208, %r413;
	add.s64 	%rd278, %rd196, %rd208;
	cvt.u64.u32 	%rd209, %r409;
	cvt.u64.u32 	%rd210, %r412;
	add.s64 	%rd211, %rd209, %rd210;
	add.s64 	%rd212, %rd211, %rd1;
	add.s64 	%rd277, %rd212, 768;
	add.s64 	%rd276, %rd1, %rd208;
	add.s32 	%r414, %r412, 512;
$L__BB1_143:
	mov.u32 	%r32, %r414;
	ld.global.s8 	%rs121, [%rd276];
	cvt.s16.s8 	%rs189, %rs330;
	setp.lt.s16 	%p34, %rs189, %rs121;
	mov.u16 	%rs327, %rs330;
	mov.u64 	%rd280, %rd283;
	@%p34 bra 	$L__BB1_146;
	setp.lt.s16 	%p35, %rs121, %rs189;
	mov.u16 	%rs327, %rs121;
	mov.u64 	%rd280, %rd278;
	@%p35 bra 	$L__BB1_146;
	setp.lt.s64 	%p36, %rd283, %rd278;
	selp.b16 	%rs327, %rs330, %rs121, %p36;
	min.s64 	%rd280, %rd283, %rd278;
$L__BB1_146:
	add.s32 	%r51, %r413, 256;
	cvt.u64.u32 	%rd213, %r51;
	add.s64 	%rd146, %rd196, %rd213;
	ld.global.s8 	%rs124, [%rd277+-512];
	cvt.s16.s8 	%rs191, %rs327;
	setp.lt.s16 	%p37, %rs191, %rs124;
	mov.u16 	%rs328, %rs327;
	mov.u64 	%rd281, %rd280;
	@%p37 bra 	$L__BB1_149;
	setp.lt.s16 	%p38, %rs124, %rs191;
	mov.u16 	%rs328, %rs124;
	mov.u64 	%rd281, %rd146;
	@%p38 bra 	$L__BB1_149;
	setp.lt.s64 	%p39, %rd280, %rd146;
	selp.b16 	%rs328, %rs327, %rs124, %p39;
	min.s64 	%rd281, %rd280, %rd146;
$L__BB1_149:
	add.s32 	%r52, %r413, 512;
	cvt.u64.u32 	%rd214, %r52;
	add.s64 	%rd149, %rd196, %rd214;
	ld.global.s8 	%rs127, [%rd277+-256];
	cvt.s16.s8 	%rs193, %rs328;
	setp.lt.s16 	%p40, %rs193, %rs127;
	mov.u16 	%rs329, %rs328;
	mov.u64 	%rd282, %rd281;
	@%p40 bra 	$L__BB1_152;
	setp.lt.s16 	%p41, %rs127, %rs193;
	mov.u16 	%rs329, %rs127;
	mov.u64 	%rd282, %rd149;
	@%p41 bra 	$L__BB1_152;
	setp.lt.s64 	%p42, %rd281, %rd149;
	selp.b16 	%rs329, %rs328, %rs127, %p42;
	min.s64 	%rd282, %rd281, %rd149;
$L__BB1_152:
	add.s32 	%r53, %r413, 768;
	cvt.u64.u32 	%rd215, %r53;
	add.s64 	%rd152, %rd196, %rd215;
	ld.global.s8 	%rs130, [%rd277];
	cvt.s16.s8 	%rs195, %rs329;
	setp.lt.s16 	%p43, %rs195, %rs130;
	mov.u16 	%rs330, %rs329;
	mov.u64 	%rd283, %rd282;
	@%p43 bra 	$L__BB1_155;
	setp.lt.s16 	%p44, %rs130, %rs195;
	mov.u16 	%rs330, %rs130;
	mov.u64 	%rd283, %rd152;
	@%p44 bra 	$L__BB1_155;
	setp.lt.s64 	%p45, %rd282, %rd152;
	selp.b16 	%rs330, %rs329, %rs130, %p45;
	min.s64 	%rd283, %rd282, %rd152;
$L__BB1_155:
	add.s64 	%rd278, %rd278, 1024;
	add.s64 	%rd277, %rd277, 1024;
	add.s64 	%rd276, %rd276, 1024;
	add.s32 	%r414, %r32, 1024;
	add.s32 	%r54, %r32, 512;
	add.s32 	%r413, %r413, 1024;
	setp.lt.s32 	%p46, %r54, %r21;
	@%p46 bra 	$L__BB1_143;
$L__BB1_156:
	// begin inline asm
	mov.u32 %r55, %laneid;
	// end inline asm
	cvt.s16.s8 	%rs197, %rs330;
	cvt.u32.u16 	%r76, %rs330;
	and.b32  	%r57, %r76, 255;
	mov.b32 	%r73, 1;
	mov.b32 	%r74, 31;
	mov.b32 	%r75, -1;
	// begin inline asm
	shfl.sync.down.b32 %r56, %r57, %r73, %r74, %r75;
	// end inline asm
	// begin inline asm
	shfl.sync.down.b32 %r61, %r62, %r73, %r74, %r75;
	// end inline asm
	mov.b64 	{%r67, %r72}, %rd283;
	// begin inline asm
	shfl.sync.down.b32 %r66, %r67, %r73, %r74, %r75;
	// end inline asm
	// begin inline asm
	shfl.sync.down.b32 %r71, %r72, %r73, %r74, %r75;
	// end inline asm
	mov.b64 	%rd159, {%r66, %r71};
	cvt.s8.s32 	%rs134, %r56;
	setp.gt.s32 	%p47, %r55, 30;
	setp.lt.s16 	%p48, %rs197, %rs134;
	or.pred  	%p49, %p47, %p48;
	mov.u16 	%rs332, %rs330;
	mov.u64 	%rd285, %rd283;
	@%p49 bra 	$L__BB1_159;
	setp.gt.s16 	%p50, %rs197, %rs134;
	mov.u16 	%rs332, %rs134;
	mov.u64 	%rd285, %rd159;
	@%p50 bra 	$L__BB1_159;
	setp.lt.s64 	%p51, %rd283, %rd159;
	selp.b16 	%rs332, %rs330, %rs134, %p51;
	min.s64 	%rd285, %rd283, %rd159;
$L__BB1_159:
	cvt.s16.s8 	%rs199, %rs332;
	cvt.u32.u16 	%r97, %rs332;
	and.b32  	%r78, %r97, 255;
	mov.b32 	%r94, 2;
	mov.b32 	%r95, 31;
	mov.b32 	%r96, -1;
	// begin inline asm
	shfl.sync.down.b32 %r77, %r78, %r94, %r95, %r96;
	// end inline asm
	// begin inline asm
	shfl.sync.down.b32 %r82, %r83, %r94, %r95, %r96;
	// end inline asm
	mov.b64 	{%r88, %r93}, %rd285;
	// begin inline asm
	shfl.sync.down.b32 %r87, %r88, %r94, %r95, %r96;
	// end inline asm
	// begin inline asm
	shfl.sync.down.b32 %r92, %r93, %r94, %r95, %r96;
	// end inline asm
	mov.b64 	%rd162, {%r87, %r92};
	cvt.s8.s32 	%rs137, %r77;
	setp.gt.s32 	%p52, %r55, 29;
	setp.lt.s16 	%p53, %rs199, %rs137;
	or.pred  	%p54, %p52, %p53;
	mov.u16 	%rs333, %rs332;
	mov.u64 	%rd286, %rd285;
	@%p54 bra 	$L__BB1_162;
	setp.gt.s16 	%p55, %rs199, %rs137;
	mov.u16 	%rs333, %rs137;
	mov.u64 	%rd286, %rd162;
	@%p55 bra 	$L__BB1_162;
	setp.lt.s64 	%p56, %rd285, %rd162;
	selp.b16 	%rs333, %rs332, %rs137, %p56;
	min.s64 	%rd286, %rd285, %rd162;
$L__BB1_162:
	cvt.s16.s8 	%rs201, %rs333;
	cvt.u32.u16 	%r118, %rs333;
	and.b32  	%r99, %r118, 255;
	mov.b32 	%r115, 4;
	mov.b32 	%r116, 31;
	mov.b32 	%r117, -1;
	// begin inline asm
	shfl.sync.down.b32 %r98, %r99, %r115, %r116, %r117;
	// end inline asm
	// begin inline asm
	shfl.sync.down.b32 %r103, %r104, %r115, %r116, %r117;
	// end inline asm
	mov.b64 	{%r109, %r114}, %rd286;
	// begin inline asm
	shfl.sync.down.b32 %r108, %r109, %r115, %r116, %r117;
	// end inline asm
	// begin inline asm
	shfl.sync.down.b32 %r113, %r114, %r115, %r116, %r117;
	// end inline asm
	mov.b64 	%rd165, {%r108, %r113};
	cvt.s8.s32 	%rs140, %r98;
	setp.gt.s32 	%p57, %r55, 27;
	setp.lt.s16 	%p58, %rs201, %rs140;
	or.pred  	%p59, %p57, %p58;
	mov.u16 	%rs334, %rs333;
	mov.u64 	%rd287, %rd286;
	@%p59 bra 	$L__BB1_165;
	setp.gt.s16 	%p60, %rs201, %rs140;
	mov.u16 	%rs334, %rs140;
	mov.u64 	%rd287, %rd165;
	@%p60 bra 	$L__BB1_165;
	setp.lt.s64 	%p61, %rd286, %rd165;
	selp.b16 	%rs334, %rs333, %rs140, %p61;
	min.s64 	%rd287, %rd286, %rd165;
$L__BB1_165:
	cvt.s16.s8 	%rs203, %rs334;
	cvt.u32.u16 	%r139, %rs334;
	and.b32  	%r120, %r139, 255;
	mov.b32 	%r136, 8;
	mov.b32 	%r137, 31;
	mov.b32 	%r138, -1;
	// begin inline asm
	shfl.sync.down.b32 %r119, %r120, %r136, %r137, %r138;
	// end inline asm
	// begin inline asm
	shfl.sync.down.b32 %r124, %r125, %r136, %r137, %r138;
	// end inline asm
	mov.b64 	{%r130, %r135}, %rd287;
	// begin inline asm
	shfl.sync.down.b32 %r129, %r130, %r136, %r137, %r138;
	// end inline asm
	// begin inline asm
	shfl.sync.down.b32 %r134, %r135, %r136, %r137, %r138;
	// end inline asm
	mov.b64 	%rd168, {%r129, %r134};
	cvt.s8.s32 	%rs143, %r119;
	setp.gt.s32 	%p62, %r55, 23;
	setp.lt.s16 	%p63, %rs203, %rs143;
	or.pred  	%p64, %p62, %p63;
	mov.u16 	%rs335, %rs334;
	mov.u64 	%rd288, %rd287;
	@%p64 bra 	$L__BB1_168;
	setp.gt.s16 	%p65, %rs203, %rs143;
	mov.u16 	%rs335, %rs143;
	mov.u64 	%rd288, %rd168;
	@%p65 bra 	$L__BB1_168;
	setp.lt.s64 	%p66, %rd287, %rd168;
	selp.b16 	%rs335, %rs334, %rs143, %p66;
	min.s64 	%rd288, %rd287, %rd168;
$L__BB1_168:
	cvt.s16.s8 	%rs205, %rs335;
	cvt.u32.u16 	%r160, %rs335;
	and.b32  	%r141, %r160, 255;
	mov.b32 	%r157, 16;
	mov.b32 	%r158, 31;
	mov.b32 	%r159, -1;
	// begin inline asm
	shfl.sync.down.b32 %r140, %r141, %r157, %r158, %r159;
	// end inline asm
	// begin inline asm
	shfl.sync.down.b32 %r145, %r146, %r157, %r158, %r159;
	// end inline asm
	mov.b64 	{%r151, %r156}, %rd288;
	// begin inline asm
	shfl.sync.down.b32 %r150, %r151, %r157, %r158, %r159;
	// end inline asm
	// begin inline asm
	shfl.sync.down.b32 %r155, %r156, %r157, %r158, %r159;
	// end inline asm
	mov.b64 	%rd171, {%r150, %r155};
	cvt.s8.s32 	%rs146, %r140;
	setp.gt.s32 	%p67, %r55, 15;
	setp.lt.s16 	%p68, %rs205, %rs146;
	or.pred  	%p69, %p67, %p68;
	mov.u16 	%rs343, %rs335;
	mov.u64 	%rd296, %rd288;
	@%p69 bra 	$L__BB1_171;
	setp.gt.s16 	%p70, %rs205, %rs146;
	mov.u16 	%rs343, %rs146;
	mov.u64 	%rd296, %rd171;
	@%p70 bra 	$L__BB1_171;
	setp.lt.s64 	%p71, %rd288, %rd171;
	selp.b16 	%rs343, %rs335, %rs146, %p71;
	min.s64 	%rd296, %rd288, %rd171;
$L__BB1_171:
	setp.ne.s32 	%p72, %r55, 0;
	@%p72 bra 	$L__BB1_173;
	shr.u32 	%r161, %r17, 1;
	and.b32  	%r162, %r161, 496;
	mov.u32 	%r163, _ZN6thrust24THRUST_300001_SM_1000_NS8cuda_cub4core6detail5shmemE;
	add.s32 	%r164, %r163, %r162;
	st.shared.u8 	[%r164+8], %rs343;
	st.shared.u64 	[%r164+16], %rd296;
$L__BB1_173:
	bar.sync 	0;
	setp.ne.s32 	%p73, %r17, 0;
	@%p73 bra 	$L__BB1_195;
	ld.shared.s8 	%rs149, [_ZN6thrust24THRUST_300001_SM_1000_NS8cuda_cub4core6detail5shmemE+24];
	ld.shared.u64 	%rd174, [_ZN6thrust24THRUST_300001_SM_1000_NS8cuda_cub4core6detail5shmemE+32];
	cvt.s16.s8 	%rs207, %rs343;
	setp.lt.s16 	%p74, %rs207, %rs149;
	mov.u16 	%rs337, %rs343;
	mov.u64 	%rd290, %rd296;
	@%p74 bra 	$L__BB1_177;
	setp.lt.s16 	%p75, %rs149, %rs207;
	mov.u16 	%rs337, %rs149;
	mov.u64 	%rd290, %rd174;
	@%p75 bra 	$L__BB1_177;
	setp.lt.s64 	%p76, %rd296, %rd174;
	selp.b16 	%rs337, %rs343, %rs149, %p76;
	min.s64 	%rd290, %rd296, %rd174;
$L__BB1_177:
	ld.shared.s8 	%rs152, [_ZN6thrust24THRUST_300001_SM_1000_NS8cuda_cub4core6detail5shmemE+40];
	ld.shared.u64 	%rd177, [_ZN6thrust24THRUST_300001_SM_1000_NS8cuda_cub4core6detail5shmemE+48];
	cvt.s16.s8 	%rs209, %rs337;
	setp.lt.s16 	%p77, %rs209, %rs152;
	mov.u16 	%rs338, %rs337;
	mov.u64 	%rd291, %rd290;
	@%p77 bra 	$L__BB1_180;
	setp.lt.s16 	%p78, %rs152, %rs209;
	mov.u16 	%rs338, %rs152;
	mov.u64 	%rd291, %rd177;
	@%p78 bra 	$L__BB1_180;
	setp.lt.s64 	%p79, %rd290, %rd177;
	selp.b16 	%rs338, %rs337, %rs152, %p79;
	min.s64 	%rd291, %rd290, %rd177;
$L__BB1_180:
	ld.shared.s8 	%rs155, [_ZN6thrust24THRUST_300001_SM_1000_NS8cuda_cub4core6detail5shmemE+56];
	ld.shared.u64 	%rd180, [_ZN6thrust24THRUST_300001_SM_1000_NS8cuda_cub4core6detail5shmemE+64];
	cvt.s16.s8 	%rs211, %rs338;
	setp.lt.s16 	%p80, %rs211, %rs155;
	mov.u16 	%rs339, %rs338;
	mov.u64 	%rd292, %rd291;
	@%p80 bra 	$L__BB1_183;
	setp.lt.s16 	%p81, %rs155, %rs211;
	mov.u16 	%rs339, %rs155;
	mov.u64 	%rd292, %rd180;
	@%p81 bra 	$L__BB1_183;
	setp.lt.s64 	%p82, %rd291, %rd180;
	selp.b16 	%rs339, %rs338, %rs155, %p82;
	min.s64 	%rd292, %rd291, %rd180;
$L__BB1_183:
	ld.shared.s8 	%rs158, [_ZN6thrust24THRUST_300001_SM_1000_NS8cuda_cub4core6detail5shmemE+72];
	ld.shared.u64 	%rd183, [_ZN6thrust24THRUST_300001_SM_1000_NS8cuda_cub4core6detail5shmemE+80];
	cvt.s16.s8 	%rs213, %rs339;
	setp.lt.s16 	%p83, %rs213, %rs158;
	mov.u16 	%rs340, %rs339;
	mov.u64 	%rd293, %rd292;
	@%p83 bra 	$L__BB1_186;
	setp.lt.s16 	%p84, %rs158, %rs213;
	mov.u16 	%rs340, %rs158;
	mov.u64 	%rd293, %rd183;
	@%p84 bra 	$L__BB1_186;
	setp.lt.s64 	%p85, %rd292, %rd183;
	selp.b16 	%rs340, %rs339, %rs158, %p85;
	min.s64 	%rd293, %rd292, %rd183;
$L__BB1_186:
	ld.shared.s8 	%rs161, [_ZN6thrust24THRUST_300001_SM_1000_NS8cuda_cub4core6detail5shmemE+88];
	ld.shared.u64 	%rd186, [_ZN6thrust24THRUST_300001_SM_1000_NS8cuda_cub4core6detail5shmemE+96];
	cvt.s16.s8 	%rs215, %rs340;
	setp.lt.s16 	%p86, %rs215, %rs161;
	mov.u16 	%rs341, %rs340;
	mov.u64 	%rd294, %rd293;
	@%p86 bra 	$L__BB1_189;
	setp.lt.s16 	%p87, %rs161, %rs215;
	mov.u16 	%rs341, %rs161;
	mov.u64 	%rd294, %rd186;
	@%p87 bra 	$L__BB1_189;
	setp.lt.s64 	%p88, %rd293, %rd186;
	selp.b16 	%rs341, %rs340, %rs161, %p88;
	min.s64 	%rd294, %rd293, %rd186;
$L__BB1_189:
	ld.shared.s8 	%rs164, [_ZN6thrust24THRUST_300001_SM_1000_NS8cuda_cub4core6detail5shmemE+104];
	ld.shared.u64 	%rd189, [_ZN6thrust24THRUST_300001_SM_1000_NS8cuda_cub4core6detail5shmemE+112];
	cvt.s16.s8 	%rs217, %rs341;
	setp.lt.s16 	%p89, %rs217, %rs164;
	mov.u16 	%rs342, %rs341;
	mov.u64 	%rd295, %rd294;
	@%p89 bra 	$L__BB1_192;
	setp.lt.s16 	%p90, %rs164, %rs217;
	mov.u16 	%rs342, %rs164;
	mov.u64 	%rd295, %rd189;
	@%p90 bra 	$L__BB1_192;
	setp.lt.s64 	%p91, %rd294, %rd189;
	selp.b16 	%rs342, %rs341, %rs164, %p91;
	min.s64 	%rd295, %rd294, %rd189;
$L__BB1_192:
	ld.shared.s8 	%rs167, [_ZN6thrust24THRUST_300001_SM_1000_NS8cuda_cub4core6detail5shmemE+120];
	ld.shared.u64 	%rd192, [_ZN6thrust24THRUST_300001_SM_1000_NS8cuda_cub4core6detail5shmemE+128];
	cvt.s16.s8 	%rs219, %rs342;
	setp.lt.s16 	%p92, %rs219, %rs167;
	mov.u16 	%rs343, %rs342;
	mov.u64 	%rd296, %rd295;
	@%p92 bra 	$L__BB1_195;
	setp.lt.s16 	%p93, %rs167, %rs219;
	mov.u16 	%rs343, %rs167;
	mov.u64 	%rd296, %rd192;
	@%p93 bra 	$L__BB1_195;
	setp.lt.s64 	%p94, %rd295, %rd192;
	selp.b16 	%rs343, %rs342, %rs167, %p94;
	min.s64 	%rd296, %rd295, %rd192;
$L__BB1_195:
	mov.u32 	%r402, %tid.x;
	setp.ne.s32 	%p221, %r402, 0;
	@%p221 bra 	$L__BB1_197;
	ld.param.u64 	%rd226, [_ZN6thrust24THRUST_300001_SM_1000_NS8cuda_cub4core6detail13_kernel_agentINS1_8__reduce11ReduceAgentINS0_12zip_iteratorIN4cuda3std3__45tupleIJNS0_10device_ptrIbEENS0_17counting_iteratorIlNS0_11use_defaultESF_SF_EEEEEEEPNSB_IJblEEESJ_iNS1_9__extrema9arg_min_fIblNSA_4lessIbEEEEEEJSI_SK_iSP_EEEvDpT0__param_1];
	cvta.to.global.u64 	%rd225, %rd226;
	st.global.u8 	[%rd225], %rs343;
	st.global.u64 	[%rd225+8], %rd296;
$L__BB1_197:
	ret;

}
	// .globl	_ZN6thrust24THRUST_300001_SM_1000_NS8cuda_cub4core6detail13_kernel_agentINS1_8__reduce11ReduceAgentINS0_12zip_iteratorIN4cuda3std3__45tupleIJNS0_10device_ptrIbEENS0_17counting_iteratorIlNS0_11use_defaultESF_SF_EEEEEEEPNSB_IJblEEESJ_iNS1_9__extrema9arg_min_fIblNSA_4lessIbEEEEEEJSI_SK_iN3cub18CUB_300001_SM_100013GridEvenShareIiEENSS_9GridQueueIjEESP_EEEvDpT0_
.visible .entry _ZN6thrust24THRUST_300001_SM_1000_NS8cuda_cub4core6detail13_kernel_agentINS1_8__reduce11ReduceAgentINS0_12zip_iteratorIN4cuda3std3__45tupleIJNS0_10device_ptrIbEENS0_17counting_iteratorIlNS0_11use_defaultESF_SF_EEEEEEEPNSB_IJblEEESJ_iNS1_9__extrema9arg_min_fIblNSA_4lessIbEEEEEEJSI_SK_iN3cub18CUB_300001_SM_100013GridEvenShareIiEENSS_9GridQueueIjEESP_EEEvDpT0_(
	.param .align 8 .b8 _ZN6thrust24THRUST_300001_SM_1000_NS8cuda_cub4core6detail13_kernel_agentINS1_8__reduce11ReduceAgentINS0_12zip_iteratorIN4cuda3std3__45tupleIJNS0_10device_ptrIbEENS0_17counting_iteratorIlNS0_11use_defaultESF_SF_EEEEEEEPNSB_IJblEEESJ_iNS1_9__extrema9arg_min_fIblNSA_4lessIbEEEEEEJSI_SK_iN3cub18CUB_300001_SM_100013GridEvenShareIiEENSS_9GridQueueIjEESP_EEEvDpT0__param_0[16],
	.param .u64 .ptr .align 1 _ZN6thrust24THRUST_300001_SM_1000_NS8cuda_cub4core6detail13_kernel_agentINS1_8__reduce11ReduceAgentINS0_12zip_iteratorIN4cuda3std3__45tupleIJNS0_10device_ptrIbEENS0_17counting_iteratorIlNS0_11use_defaultESF_SF_EEEEEEEPNSB_IJblEEESJ_iNS1_9__extrema9arg_min_fIblNSA_4lessIbEEEEEEJSI_SK_iN3cub18CUB_300001_SM_100013GridEvenShareIiEENSS_9GridQueueIjEESP_EEEvDpT0__param_1,
	.param .u32 _ZN6thrust24THRUST_300001_SM_1000_NS8cuda_cub4core6detail13_kernel_agentINS1_8__reduce11ReduceAgentINS0_12zip_iteratorIN4cuda3std3__45tupleIJNS0_10device_ptrIbEENS0_17counting_iteratorIlNS0_11use_defaultESF_SF_EEEEEEEPNSB_IJblEEESJ_iNS1_9__extrema9arg_min_fIblNSA_4lessIbEEEEEEJSI_SK_iN3cub18CUB_300001_SM_100013GridEvenShareIiEENSS_9GridQueueIjEESP_EEEvDpT0__param_2,
	.param .align 4 .b8 _ZN6thrust24THRUST_300001_SM_1000_NS8cuda_cub4core6detail13_kernel_agentINS1_8__reduce11ReduceAgentINS0_12zip_iteratorIN4cuda3std3__45tupleIJNS0_10device_ptrIbEENS0_17counting_iteratorIlNS0_11use_defaultESF_SF_EEEEEEEPNSB_IJblEEESJ_iNS1_9__extrema9arg_min_fIblNSA_4lessIbEEEEEEJSI_SK_iN3cub18CUB_300001_SM_100013GridEvenShareIiEENSS_9GridQueueIjEESP_EEEvDpT0__param_3[40],
	.param .align 8 .b8 _ZN6thrust24THRUST_300001_SM_1000_NS8cuda_cub4core6detail13_kernel_agentINS1_8__reduce11ReduceAgentINS0_12zip_iteratorIN4cuda3std3__45tupleIJNS0_10device_ptrIbEENS0_17counting_iteratorIlNS0_11use_defaultESF_SF_EEEEEEEPNSB_IJblEEESJ_iNS1_9__extrema9arg_min_fIblNSA_4lessIbEEEEEEJSI_SK_iN3cub18CUB_300001_SM_100013GridEvenShareIiEENSS_9GridQueueIjEESP_EEEvDpT0__param_4[8],
	.param .align 1 .b8 _ZN6thrust24THRUST_300001_SM_1000_NS8cuda_cub4core6detail13_kernel_agentINS1_8__reduce11ReduceAgentINS0_12zip_iteratorIN4cuda3std3__45tupleIJNS0_10device_ptrIbEENS0_17counting_iteratorIlNS0_11use_defaultESF_SF_EEEEEEEPNSB_IJblEEESJ_iNS1_9__extrema9arg_min_fIblNSA_4lessIbEEEEEEJSI_SK_iN3cub18CUB_300001_SM_100013GridEvenShareIiEENSS_9GridQueueIjEESP_EEEvDpT0__param_5[1]
)
.maxntid 256
{
	.reg .pred 	%p<224>;
	.reg .b16 	%rs<344>;
	.reg .b32 	%r<452>;
	.reg .b64 	%rd<279>;

	ld.param.u64 	%rd3, [_ZN6thrust24THRUST_300001_SM_1000_NS8cuda_cub4core6detail13_kernel_agentINS1_8__reduce11ReduceAgentINS0_12zip_iteratorIN4cuda3std3__45tupleIJNS0_10device_ptrIbEENS0_17counting_iteratorIlNS0_11use_defaultESF_SF_EEEEEEEPNSB_IJblEEESJ_iNS1_9__extrema9arg_min_fIblNSA_4lessIbEEEEEEJSI_SK_iN3cub18CUB_300001_SM_100013GridEvenShareIiEENSS_9GridQueueIjEESP_EEEvDpT0__param_0+8];
	ld.param.u64 	%rd181, [_ZN6thrust24THRUST_300001_SM_1000_NS8cuda_cub4core6detail13_kernel_agentINS1_8__reduce11ReduceAgentINS0_12zip_iteratorIN4cuda3std3__45tupleIJNS0_10device_ptrIbEENS0_17counting_iteratorIlNS0_11use_defaultESF_SF_EEEEEEEPNSB_IJblEEESJ_iNS1_9__extrema9arg_min_fIblNSA_4lessIbEEEEEEJSI_SK_iN3cub18CUB_300001_SM_100013GridEvenShareIiEENSS_9GridQueueIjEESP_EEEvDpT0__param_0];
	ld.param.u64 	%rd182, [_ZN6thrust24THRUST_300001_SM_1000_NS8cuda_cub4core6detail13_kernel_agentINS1_8__reduce11ReduceAgentINS0_12zip_iteratorIN4cuda3std3__45tupleIJNS0_10device_ptrIbEENS0_17counting_iteratorIlNS0_11use_defaultESF_SF_EEEEEEEPNSB_IJblEEESJ_iNS1_9__extrema9arg_min_fIblNSA_4lessIbEEEEEEJSI_SK_iN3cub18CUB_300001_SM_100013GridEvenShareIiEENSS_9GridQueueIjEESP_EEEvDpT0__param_4];
	ld.param.u32 	%r66, [_ZN6thrust24THRUST_300001_SM_1000_NS8cuda_cub4core6detail13_kernel_agentINS1_8__reduce11ReduceAgentINS0_12zip_iteratorIN4cuda3std3__45tupleIJNS0_10device_ptrIbEENS0_17counting_iteratorIlNS0_11use_defaultESF_SF_EEEEEEEPNSB_IJblEEESJ_iNS1_9__extrema9arg_min_fIblNSA_4lessIbEEEEEEJSI_SK_iN3cub18CUB_300001_SM_100013GridEvenShareIiEENSS_9GridQueueIjEESP_EEEvDpT0__param_2];
	cvta.to.global.u64 	%rd1, %rd182;
	cvta.to.global.u64 	%rd2, %rd181;
	mov.u32 	%r1, %ctaid.x;
	mul.lo.s32 	%r2, %r1, 1280;
	mov.u32 	%r67, %nctaid.x;
	mul.lo.s32 	%r3, %r67, 1280;
	add.s32 	%r68, %r2, 1280;
	setp.le.s32 	%p1, %r68, %r66;
	@%p1 bra 	$L__BB2_111;
	sub.s32 	%r4, %r66, %r2;
	mov.u32 	%r5, %tid.x;
	setp.ge.s32 	%p97, %r5, %r4;
	mov.b16 	%rs290, 0;
	mov.b64 	%rd225, 0;
	mov.u32 	%r435, %r5;
	@%p97 bra 	$L__BB2_3;
	add.s32 	%r195, %r2, %r5;
	cvt.s64.s32 	%rd203, %r195;
	add.s64 	%rd204, %rd2, %rd203;
	add.s64 	%rd225, %rd3, %rd203;
	ld.global.u8 	%rs290, [%rd204];
	add.s32 	%r435, %r5, 256;
$L__BB2_3:
	setp.ge.s32 	%p98, %r435, %r4;
	@%p98 bra 	$L__BB2_25;
	not.b32 	%r196, %r435;
	add.s32 	%r197, %r66, %r196;
	sub.s32 	%r8, %r197, %r2;
	and.b32  	%r198, %r8, 768;
	setp.eq.s32 	%p99, %r198, 768;
	@%p99 bra 	$L__BB2_10;
	add.s32 	%r433, %r435, %r2;
	shr.u32 	%r199, %r8, 8;
	add.s32 	%r200, %r199, 1;
	and.b32  	%r201, %r200, 3;
	neg.s32 	%r432, %r201;
$L__BB2_6:
	.pragma "nounroll";
	mov.u64 	%rd6, %rd225;
	mov.u16 	%rs3, %rs290;
	cvt.s64.s32 	%rd206, %r433;
	add.s64 	%rd7, %rd3, %rd206;
	add.s64 	%rd207, %rd2, %rd206;
	ld.global.s8 	%rs4, [%rd207];
	cvt.s16.s8 	%rs223, %rs3;
	setp.lt.s16 	%p100, %rs223, %rs4;
	@%p100 bra 	$L__BB2_9;
	setp.lt.s16 	%p101, %rs4, %rs223;
	mov.u64 	%rd225, %rd7;
	mov.u16 	%rs290, %rs4;
	@%p101 bra 	$L__BB2_9;
	setp.lt.s64 	%p102, %rd6, %rd7;
	min.s64 	%rd225, %rd6, %rd7;
	selp.b16 	%rs290, %rs3, %rs4, %p102;
$L__BB2_9:
	add.s32 	%r435, %r435, 256;
	add.s32 	%r433, %r433, 256;
	add.s32 	%r432, %r432, 1;
	setp.ne.s32 	%p103, %r432, 0;
	@%p103 bra 	$L__BB2_6;
$L__BB2_10:
	setp.lt.u32 	%p104, %r8, 768;
	@%p104 bra 	$L__BB2_25;
	add.s32 	%r436, %r435, %r2;
	add.s32 	%r439, %r436, 256;
	add.s32 	%r438, %r436, 512;
	add.s32 	%r437, %r436, 768;
	add.s64 	%rd12, %rd2, 512;
$L__BB2_12:
	cvt.s64.s32 	%rd208, %r439;
	add.s64 	%rd14, %rd3, %rd208;
	cvt.s64.s32 	%rd209, %r438;
	add.s64 	%rd15, %rd3, %rd209;
	cvt.s64.s32 	%rd210, %r437;
	add.s64 	%rd16, %rd3, %rd210;
	cvt.s64.s32 	%rd211, %r436;
	add.s64 	%rd17, %rd12, %rd211;
	add.s64 	%rd18, %rd3, %rd211;
	ld.global.s8 	%rs10, [%rd17+-512];
	cvt.s16.s8 	%rs225, %rs290;
	setp.lt.s16 	%p105, %rs225, %rs10;
	mov.u64 	%rd222, %rd225;
	mov.u16 	%rs287, %rs290;
	@%p105 bra 	$L__BB2_15;
	setp.lt.s16 	%p106, %rs10, %rs225;
	mov.u64 	%rd222, %rd18;
	mov.u16 	%rs287, %rs10;
	@%p106 bra 	$L__BB2_15;
	setp.lt.s64 	%p107, %rd225, %rd18;
	min.s64 	%rd222, %rd225, %rd18;
	selp.b16 	%rs287, %rs290, %rs10, %p107;
$L__BB2_15:
	ld.global.s8 	%rs13, [%rd17+-256];
	cvt.s16.s8 	%rs227, %rs287;
	setp.lt.s16 	%p108, %rs227, %rs13;
	mov.u64 	%rd223, %rd222;
	mov.u16 	%rs288, %rs287;
	@%p108 bra 	$L__BB2_18;
	setp.lt.s16 	%p109, %rs13, %rs227;
	mov.u64 	%rd223, %rd14;
	mov.u16 	%rs288, %rs13;
	@%p109 bra 	$L__BB2_18;
	setp.lt.s64 	%p110, %rd222, %rd14;
	min.s64 	%rd223, %rd222, %rd14;
	selp.b16 	%rs288, %rs287, %rs13, %p110;
$L__BB2_18:
	ld.global.s8 	%rs16, [%rd17];
	cvt.s16.s8 	%rs229, %rs288;
	setp.lt.s16 	%p111, %rs229, %rs16;
	mov.u64 	%rd224, %rd223;
	mov.u16 	%rs289, %rs288;
	@%p111 bra 	$L__BB2_21;
	setp.lt.s16 	%p112, %rs16, %rs229;
	mov.u64 	%rd224, %rd15;
	mov.u16 	%rs289, %rs16;
	@%p112 bra 	$L__BB2_21;
	setp.lt.s64 	%p113, %rd223, %rd15;
	min.s64 	%rd224, %rd223, %rd15;
	selp.b16 	%rs289, %rs288, %rs16, %p113;
$L__BB2_21:
	ld.global.s8 	%rs19, [%rd17+256];
	cvt.s16.s8 	%rs231, %rs289;
	setp.lt.s16 	%p114, %rs231, %rs19;
	mov.u64 	%rd225, %rd224;
	mov.u16 	%rs290, %rs289;
	@%p114 bra 	$L__BB2_24;
	setp.lt.s16 	%p115, %rs19, %rs231;
	mov.u64 	%rd225, %rd16;
	mov.u16 	%rs290, %rs19;
	@%p115 bra 	$L__BB2_24;
	setp.lt.s64 	%p116, %rd224, %rd16;
	min.s64 	%rd225, %rd224, %rd16;
	selp.b16 	%rs290, %rs289, %rs19, %p116;
$L__BB2_24:
	add.s32 	%r435, %r435, 1024;
	add.s32 	%r439, %r439, 1024;
	add.s32 	%r438, %r438, 1024;
	add.s32 	%r437, %r437, 1024;
	add.s32 	%r436, %r436, 1024;
	setp.lt.s32 	%p117, %r435, %r4;
	@%p117 bra 	$L__BB2_12;
$L__BB2_25:
	setp.lt.s32 	%p118, %r4, 256;
	@%p118 bra 	$L__BB2_65;
	// begin inline asm
	mov.u32 %r320, %laneid;
	// end inline asm
	cvt.s16.s8 	%rs257, %rs290;
	cvt.u32.u16 	%r341, %rs290;
	and.b32  	%r322, %r341, 255;
	mov.b32 	%r338, 1;
	mov.b32 	%r339, 31;
	mov.b32 	%r340, -1;
	// begin inline asm
	shfl.sync.down.b32 %r321, %r322, %r338, %r339, %r340;
	// end inline asm
	// begin inline asm
	shfl.sync.down.b32 %r326, %r327, %r338, %r339, %r340;
	// end inline asm
	mov.b64 	{%r332, %r337}, %rd225;
	// begin inline asm
	shfl.sync.down.b32 %r331, %r332, %r338, %r339, %r340;
	// end inline asm
	// begin inline asm
	shfl.sync.down.b32 %r336, %r337, %r338, %r339, %r340;
	// end inline asm
	mov.b64 	%rd28, {%r331, %r336};
	cvt.s8.s32 	%rs23, %r321;
	setp.gt.s32 	%p175, %r320, 30;
	setp.lt.s16 	%p176, %rs257, %rs23;
	or.pred  	%p177, %p175, %p176;
	mov.u64 	%rd227, %rd225;
	mov.u16 	%rs292, %rs290;
	@%p177 bra 	$L__BB2_29;
	setp.gt.s16 	%p178, %rs257, %rs23;
	mov.u64 	%rd227, %rd28;
	mov.u16 	%rs292, %rs23;
	@%p178 bra 	$L__BB2_29;
	setp.lt.s64 	%p179, %rd225, %rd28;
	min.s64 	%rd227, %rd225, %rd28;
	selp.b16 	%rs292, %rs290, %rs23, %p179;
$L__BB2_29:
	cvt.s16.s8 	%rs259, %rs292;
	cvt.u32.u16 	%r362, %rs292;
	and.b32  	%r343, %r362, 255;
	mov.b32 	%r359, 2;
	mov.b32 	%r360, 31;
	mov.b32 	%r361, -1;
	// begin inline asm
	shfl.sync.down.b32 %r342, %r343, %r359, %r360, %r361;
	// end inline asm
	// begin inline asm
	shfl.sync.down.b32 %r347, %r348, %r359, %r360, %r361;
	// end inline asm
	mov.b64 	{%r353, %r358}, %rd227;
	// begin inline asm
	shfl.sync.down.b32 %r352, %r353, %r359, %r360, %r361;
	// end inline asm
	// begin inline asm
	shfl.sync.down.b32 %r357, %r358, %r359, %r360, %r361;
	// end inline asm
	mov.b64 	%rd31, {%r352, %r357};
	cvt.s8.s32 	%rs26, %r342;
	setp.gt.s32 	%p180, %r320, 29;
	setp.lt.s16 	%p181, %rs259, %rs26;
	or.pred  	%p182, %p180, %p181;
	mov.u64 	%rd228, %rd227;
	mov.u16 	%rs293, %rs292;
	@%p182 bra 	$L__BB2_32;
	setp.gt.s16 	%p183, %rs259, %rs26;
	mov.u64 	%rd228, %rd31;
	mov.u16 	%rs293, %rs26;
	@%p183 bra 	$L__BB2_32;
	setp.lt.s64 	%p184, %rd227, %rd31;
	min.s64 	%rd228, %rd227, %rd31;
	selp.b16 	%rs293, %rs292, %rs26, %p184;
$L__BB2_32:
	cvt.s16.s8 	%rs261, %rs293;
	cvt.u32.u16 	%r383, %rs293;
	and.b32  	%r364, %r383, 255;
	mov.b32 	%r380, 4;
	mov.b32 	%r381, 31;
	mov.b32 	%r382, -1;
	// begin inline asm
	shfl.sync.down.b32 %r363, %r364, %r380, %r381, %r382;
	// end inline asm
	// begin inline asm
	shfl.sync.down.b32 %r368, %r369, %r380, %r381, %r382;
	// end inline asm
	mov.b64 	{%r374, %r379}, %rd228;
	// begin inline asm
	shfl.sync.down.b32 %r373, %r374, %r380, %r381, %r382;
	// end inline asm
	// begin inline asm
	shfl.sync.down.b32 %r378, %r379, %r380, %r381, %r382;
	// end inline asm
	mov.b64 	%rd34, {%r373, %r378};
	cvt.s8.s32 	%rs29, %r363;
	setp.gt.s32 	%p185, %r320, 27;
	setp.lt.s16 	%p186, %rs261, %rs29;
	or.pred  	%p187, %p185, %p186;
	mov.u64 	%rd229, %rd228;
	mov.u16 	%rs294, %rs293;
	@%p187 bra 	$L__BB2_35;
	setp.gt.s16 	%p188, %rs261, %rs29;
	mov.u64 	%rd229, %rd34;
	mov.u16 	%rs294, %rs29;
	@%p188 bra 	$L__BB2_35;
	setp.lt.s64 	%p189, %rd228, %rd34;
	min.s64 	%rd229, %rd228, %rd34;
	selp.b16 	%rs294, %rs293, %rs29, %p189;
$L__BB2_35:
	cvt.s16.s8 	%rs263, %rs294;
	cvt.u32.u16 	%r404, %rs294;
	and.b32  	%r385, %r404, 255;
	mov.b32 	%r401, 8;
	mov.b32 	%r402, 31;
	mov.b32 	%r403, -1;
	// begin inline asm
	shfl.sync.down.b32 %r384, %r385, %r401, %r402, %r403;
	// end inline asm
	// begin inline asm
	shfl.sync.down.b32 %r389, %r390, %r401, %r402, %r403;
	// end inline asm
	mov.b64 	{%r395, %r400}, %rd229;
	// begin inline asm
	shfl.sync.down.b32 %r394, %r395, %r401, %r402, %r403;
	// end inline asm
	// begin inline asm
	shfl.sync.down.b32 %r399, %r400, %r401, %r402, %r403;
	// end inline asm
	mov.b64 	%rd37, {%r394, %r399};
	cvt.s8.s32 	%rs32, %r384;
	setp.gt.s32 	%p190, %r320, 23;
	setp.lt.s16 	%p191, %rs263, %rs32;
	or.pred  	%p192, %p190, %p191;
	mov.u64 	%rd230, %rd229;
	mov.u16 	%rs295, %rs294;
	@%p192 bra 	$L__BB2_38;
	setp.gt.s16 	%p193, %rs263, %rs32;
	mov.u64 	%rd230, %rd37;
	mov.u16 	%rs295, %rs32;
	@%p193 bra 	$L__BB2_38;
	setp.lt.s64 	%p194, %rd229, %rd37;
	min.s64 	%rd230, %rd229, %rd37;
	selp.b16 	%rs295, %rs294, %rs32, %p194;
$L__BB2_38:
	cvt.s16.s8 	%rs265, %rs295;
	cvt.u32.u16 	%r425, %rs295;
	and.b32  	%r406, %r425, 255;
	mov.b32 	%r422, 16;
	mov.b32 	%r423, 31;
	mov.b32 	%r424, -1;
	// begin inline asm
	shfl.sync.down.b32 %r405, %r406, %r422, %r423, %r424;
	// end inline asm
	// begin inline asm
	shfl.sync.down.b32 %r410, %r411, %r422, %r423, %r424;
	// end inline asm
	mov.b64 	{%r416, %r421}, %rd230;
	// begin inline asm
	shfl.sync.down.b32 %r415, %r416, %r422, %r423, %r424;
	// end inline asm
	// begin inline asm
	shfl.sync.down.b32 %r420, %r421, %r422, %r423, %r424;
	// end inline asm
	mov.b64 	%rd40, {%r415, %r420};
	cvt.s8.s32 	%rs35, %r405;
	setp.gt.s32 	%p195, %r320, 15;
	setp.lt.s16 	%p196, %rs265, %rs35;
	or.pred  	%p197, %p195, %p196;
	mov.u64 	%rd278, %rd230;
	mov.u16 	%rs343, %rs295;
	@%p197 bra 	$L__BB2_41;
	setp.gt.s16 	%p198, %rs265, %rs35;
	mov.u64 	%rd278, %rd40;
	mov.u16 	%rs343, %rs35;
	@%p198 bra 	$L__BB2_41;
	setp.lt.s64 	%p199, %rd230, %rd40;
	min.s64 	%rd278, %rd230, %rd40;
	selp.b16 	%rs343, %rs295, %rs35, %p199;
$L__BB2_41:
	setp.ne.s32 	%p200, %r320, 0;
	@%p200 bra 	$L__BB2_43;
	shr.u32 	%r426, %r5, 1;
	and.b32  	%r427, %r426, 496;
	mov.u32 	%r428, _ZN6thrust24THRUST_300001_SM_1000_NS8cuda_cub4core6detail5shmemE;
	add.s32 	%r429, %r428, %r427;
	st.shared.u8 	[%r429+8], %rs343;
	st.shared.u64 	[%r429+16], %rd278;
$L__BB2_43:
	bar.sync 	0;
	setp.ne.s32 	%p201, %r5, 0;
	@%p201 bra 	$L__BB2_198;
	ld.shared.s8 	%rs38, [_ZN6thrust24THRUST_300001_SM_1000_NS8cuda_cub4core6detail5shmemE+24];
	ld.shared.u64 	%rd43, [_ZN6thrust24THRUST_300001_SM_1000_NS8cuda_cub4core6detail5shmemE+32];
	cvt.s16.s8 	%rs267, %rs343;
	setp.lt.s16 	%p202, %rs267, %rs38;
	mov.u64 	%rd232, %rd278;
	mov.u16 	%rs297, %rs343;
	@%p202 bra 	$L__BB2_47;
	setp.lt.s16 	%p203, %rs38, %rs267;
	mov.u64 	%rd232, %rd43;
	mov.u16 	%rs297, %rs38;
	@%p203 bra 	$L__BB2_47;
	setp.lt.s64 	%p204, %rd278, %rd43;
	min.s64 	%rd232, %rd278, %rd43;
	selp.b16 	%rs297, %rs343, %rs38, %p204;
$L__BB2_47:
	ld.shared.s8 	%rs41, [_ZN6thrust24THRUST_300001_SM_1000_NS8cuda_cub4core6detail5shmemE+40];
	ld.shared.u64 	%rd46, [_ZN6thrust24THRUST_300001_SM_1000_NS8cuda_cub4core6detail5shmemE+48];
	cvt.s16.s8 	%rs269, %rs297;
	setp.lt.s16 	%p205, %rs269, %rs41;
	mov.u64 	%rd233, %rd232;
	mov.u16 	%rs298, %rs297;
	@%p205 bra 	$L__BB2_50;
	setp.lt.s16 	%p206, %rs41, %rs269;
	mov.u64 	%rd233, %rd46;
	mov.u16 	%rs298, %rs41;
	@%p206 bra 	$L__BB2_50;
	setp.lt.s64 	%p207, %rd232, %rd46;
	min.s64 	%rd233, %rd232, %rd46;
	selp.b16 	%rs298, %rs297, %rs41, %p207;
$L__BB2_50:
	ld.shared.s8 	%rs44, [_ZN6thrust24THRUST_300001_SM_1000_NS8cuda_cub4core6detail5shmemE+56];
	ld.shared.u64 	%rd49, [_ZN6thrust24THRUST_300001_SM_1000_NS8cuda_cub4core6detail5shmemE+64];
	cvt.s16.s8 	%rs271, %rs298;
	setp.lt.s16 	%p208, %rs271, %rs44;
	mov.u64 	%rd234, %rd233;
	mov.u16 	%rs299, %rs298;
	@%p208 bra 	$L__BB2_53;
	setp.lt.s16 	%p209, %rs44, %rs271;
	mov.u64 	%rd234, %rd49;
	mov.u16 	%rs299, %rs44;
	@%p209 bra 	$L__BB2_53;
	setp.lt.s64 	%p210, %rd233, %rd49;
	min.s64 	%rd234, %rd233, %rd49;
	selp.b16 	%rs299, %rs298, %rs44, %p210;
$L__BB2_53:
	ld.shared.s8 	%rs47, [_ZN6thrust24THRUST_300001_SM_1000_NS8cuda_cub4core6detail5shmemE+72];
	ld.shared.u64 	%rd52, [_ZN6thrust24THRUST_300001_SM_1000_NS8cuda_cub4core6detail5shmemE+80];
	cvt.s16.s8 	%rs273, %rs299;
	setp.lt.s16 	%p211, %rs273, %rs47;
	mov.u64 	%rd235, %rd234;
	mov.u16 	%rs300, %rs299;
	@%p211 bra 	$L__BB2_56;
	setp.lt.s16 	%p212, %rs47, %rs273;
	mov.u64 	%rd235, %rd52;
	mov.u16 	%rs300, %rs47;
	@%p212 bra 	$L__BB2_56;
	setp.lt.s64 	%p213, %rd234, %rd52;
	min.s64 	%rd235, %rd234, %rd52;
	selp.b16 	%rs300, %rs299, %rs47, %p213;
$L__BB2_56:
	ld.shared.s8 	%rs50, [_ZN6thrust24THRUST_300001_SM_1000_NS8cuda_cub4core6detail5shmemE+88];
	ld.shared.u64 	%rd55, [_ZN6thrust24THRUST_300001_SM_1000_NS8cuda_cub4core6detail5shmemE+96];
	cvt.s16.s8 	%rs275, %rs300;
	setp.lt.s16 	%p214, %rs275, %rs50;
	mov.u16 	%rs301, %rs300;
	mov.u64 	%rd236, %rd235;
	@%p214 bra 	$L__BB2_59;
	setp.lt.s16 	%p215, %rs50, %rs275;
	mov.u16 	%rs301, %rs50;
	mov.u64 	%rd236, %rd55;
	@%p215 bra 	$L__BB2_59;
	setp.lt.s64 	%p216, %rd235, %rd55;
	selp.b16 	%rs301, %rs300, %rs50, %p216;
	min.s64 	%rd236, %rd235, %rd55;
$L__BB2_59:
	ld.shared.s8 	%rs53, [_ZN6thrust24THRUST_300001_SM_1000_NS8cuda_cub4core6detail5shmemE+104];
	ld.shared.u64 	%rd58, [_ZN6thrust24THRUST_300001_SM_1000_NS8cuda_cub4core6detail5shmemE+112];
	cvt.s16.s8 	%rs277, %rs301;
	setp.lt.s16 	%p217, %rs277, %rs53;
	mov.u16 	%rs302, %rs301;
	mov.u64 	%rd237, %rd236;
	@%p217 bra 	$L__BB2_62;
	setp.lt.s16 	%p218, %rs53, %rs277;
	mov.u16 	%rs302, %rs53;
	mov.u64 	%rd237, %rd58;
	@%p218 bra 	$L__BB2_62;
	setp.lt.s64 	%p219, %rd236, %rd58;
	selp.b16 	%rs302, %rs301, %rs53, %p219;
	min.s64 	%rd237, %rd236, %rd58;
$L__BB2_62:
	ld.shared.s8 	%rs56, [_ZN6thrust24THRUST_300001_SM_1000_NS8cuda_cub4core6detail5shmemE+120];
	ld.shared.u64 	%rd61, [_ZN6thrust24THRUST_300001_SM_1000_NS8cuda_cub4core6detail5shmemE+128];
	cvt.s16.s8 	%rs279, %rs302;
	setp.lt.s16 	%p220, %rs279, %rs56;
	mov.u16 	%rs343, %rs302;
	mov.u64 	%rd278, %rd237;
	@%p220 bra 	$L__BB2_198;
	setp.lt.s16 	%p221, %rs56, %rs279;
	mov.u16 	%rs343, %rs56;
	mov.u64 	%rd278, %rd61;
	@%p221 bra 	$L__BB2_198;
	setp.lt.s64 	%p222, %rd237, %rd61;
	selp.b16 	%rs343, %rs302, %rs56, %p222;
	min.s64 	%rd278, %rd237, %rd61;
	bra.uni 	$L__BB2_198;
$L__BB2_65:
	// begin inline asm
	mov.u32 %r202, %laneid;
	// end inline asm
	and.b32  	%r223, %r5, 992;
	add.s32 	%r224, %r223, 32;
	setp.gt.s32 	%p119, %r224, %r4;
	not.b32 	%r225, %r223;
	add.s32 	%r226, %r4, %r225;
	selp.b32 	%r221, %r226, 31, %p119;
	cvt.s16.s8 	%rs233, %rs290;
	cvt.u32.u16 	%r227, %rs290;
	and.b32  	%r204, %r227, 255;
	mov.b32 	%r220, 1;
	mov.b32 	%r222, -1;
	// begin inline asm
	shfl.sync.down.b32 %r203, %r204, %r220, %r221, %r222;
	// end inline asm
	// begin inline asm
	shfl.sync.down.b32 %r208, %r209, %r220, %r221, %r222;
	// end inline asm
	mov.b64 	{%r214, %r219}, %rd225;
	// begin inline asm
	shfl.sync.down.b32 %r213, %r214, %r220, %r221, %r222;
	// end inline asm
	// begin inline asm
	shfl.sync.down.b32 %r218, %r219, %r220, %r221, %r222;
	// end inline asm
	mov.b64 	%rd63, {%r213, %r218};
	cvt.s8.s32 	%rs58, %r203;
	setp.ge.s32 	%p120, %r202, %r221;
	setp.lt.s16 	%p121, %rs233, %rs58;
	or.pred  	%p122, %p120, %p121;
	mov.u16 	%rs303, %rs290;
	mov.u64 	%rd238, %rd225;
	@%p122 bra 	$L__BB2_68;
	setp.gt.s16 	%p123, %rs233, %rs58;
	mov.u16 	%rs303, %rs58;
	mov.u64 	%rd238, %rd63;
	@%p123 bra 	$L__BB2_68;
	setp.lt.s64 	%p124, %rd225, %rd63;
	selp.b16 	%rs303, %rs290, %rs58, %p124;
	min.s64 	%rd238, %rd225, %rd63;
$L__BB2_68:
	cvt.s16.s8 	%rs235, %rs303;
	cvt.u32.u16 	%r248, %rs303;
	and.b32  	%r229, %r248, 255;
	mov.b32 	%r245, 2;
	mov.b32 	%r247, -1;
	// begin inline asm
	shfl.sync.down.b32 %r228, %r229, %r245, %r221, %r247;
	// end inline asm
	// begin inline asm
	shfl.sync.down.b32 %r233, %r234, %r245, %r221, %r247;
	// end inline asm
	mov.b64 	{%r239, %r244}, %rd238;
	// begin inline asm
	shfl.sync.down.b32 %r238, %r239, %r245, %r221, %r247;
	// end inline asm
	// begin inline asm
	shfl.sync.down.b32 %r243, %r244, %r245, %r221, %r247;
	// end inline asm
	mov.b64 	%rd66, {%r238, %r243};
	cvt.s8.s32 	%rs61, %r228;
	add.s32 	%r249, %r202, 2;
	setp.gt.s32 	%p125, %r249, %r221;
	setp.lt.s16 	%p126, %rs235, %rs61;
	or.pred  	%p127, %p125, %p126;
	mov.u16 	%rs304, %rs303;
	mov.u64 	%rd239, %rd238;
	@%p127 bra 	$L__BB2_71;
	setp.gt.s16 	%p128, %rs235, %rs61;
	mov.u16 	%rs304, %rs61;
	mov.u64 	%rd239, %rd66;
	@%p128 bra 	$L__BB2_71;
	setp.lt.s64 	%p129, %rd238, %rd66;
	selp.b16 	%rs304, %rs303, %rs61, %p129;
	min.s64 	%rd239, %rd238, %rd66;
$L__BB2_71:
	cvt.s16.s8 	%rs237, %rs304;
	cvt.u32.u16 	%r270, %rs304;
	and.b32  	%r251, %r270, 255;
	mov.b32 	%r267, 4;
	mov.b32 	%r269, -1;
	// begin inline asm
	shfl.sync.down.b32 %r250, %r251, %r267, %r221, %r269;
	// end inline asm
	// begin inline asm
	shfl.sync.down.b32 %r255, %r256, %r267, %r221, %r269;
	// end inline asm
	mov.b64 	{%r261, %r266}, %rd239;
	// begin inline asm
	shfl.sync.down.b32 %r260, %r261, %r267, %r221, %r269;
	// end inline asm
	// begin inline asm
	shfl.sync.down.b32 %r265, %r266, %r267, %r221, %r269;
	// end inline asm
	mov.b64 	%rd69, {%r260, %r265};
	cvt.s8.s32 	%rs64, %r250;
	add.s32 	%r271, %r202, 4;
	setp.gt.s32 	%p130, %r271, %r221;
	setp.lt.s16 	%p131, %rs237, %rs64;
	or.pred  	%p132, %p130, %p131;
	mov.u16 	%rs305, %rs304;
	mov.u64 	%rd240, %rd239;
	@%p132 bra 	$L__BB2_74;
	setp.gt.s16 	%p133, %rs237, %rs64;
	mov.u16 	%rs305, %rs64;
	mov.u64 	%rd240, %rd69;
	@%p133 bra 	$L__BB2_74;
	setp.lt.s64 	%p134, %rd239, %rd69;
	selp.b16 	%rs305, %rs304, %rs64, %p134;
	min.s64 	%rd240, %rd239, %rd69;
$L__BB2_74:
	cvt.s16.s8 	%rs239, %rs305;
	cvt.u32.u16 	%r292, %rs305;
	and.b32  	%r273, %r292, 255;
	mov.b32 	%r289, 8;
	mov.b32 	%r291, -1;
	// begin inline asm
	shfl.sync.down.b32 %r272, %r273, %r289, %r221, %r291;
	// end inline asm
	// begin inline asm
	shfl.sync.down.b32 %r277, %r278, %r289, %r221, %r291;
	// end inline asm
	mov.b64 	{%r283, %r288}, %rd240;
	// begin inline asm
	shfl.sync.down.b32 %r282, %r283, %r289, %r221, %r291;
	// end inline asm
	// begin inline asm
	shfl.sync.down.b32 %r287, %r288, %r289, %r221, %r291;
	// end inline asm
	mov.b64 	%rd72, {%r282, %r287};
	cvt.s8.s32 	%rs67, %r272;
	add.s32 	%r293, %r202, 8;
	setp.gt.s32 	%p135, %r293, %r221;
	setp.lt.s16 	%p136, %rs239, %rs67;
	or.pred  	%p137, %p135, %p136;
	mov.u16 	%rs306, %rs305;
	mov.u64 	%rd241, %rd240;
	@%p137 bra 	$L__BB2_77;
	setp.gt.s16 	%p138, %rs239, %rs67;
	mov.u16 	%rs306, %rs67;
	mov.u64 	%rd241, %rd72;
	@%p138 bra 	$L__BB2_77;
	setp.lt.s64 	%p139, %rd240, %rd72;
	selp.b16 	%rs306, %rs305, %rs67, %p139;
	min.s64 	%rd241, %rd240, %rd72;
$L__BB2_77:
	cvt.s16.s8 	%rs241, %rs306;
	cvt.u32.u16 	%r314, %rs306;
	and.b32  	%r295, %r314, 255;
	mov.b32 	%r311, 16;
	mov.b32 	%r313, -1;
	// begin inline asm
	shfl.sync.down.b32 %r294, %r295, %r311, %r221, %r313;
	// end inline asm
	// begin inline asm
	shfl.sync.down.b32 %r299, %r300, %r311, %r221, %r313;
	// end inline asm
	mov.b64 	{%r305, %r310}, %rd241;
	// begin inline asm
	shfl.sync.down.b32 %r304, %r305, %r311, %r221, %r313;
	// end inline asm
	// begin inline asm
	shfl.sync.down.b32 %r309, %r310, %r311, %r221, %r313;
	// end inline asm
	mov.b64 	%rd75, {%r304, %r309};
	cvt.s8.s32 	%rs70, %r294;
	add.s32 	%r315, %r202, 16;
	setp.gt.s32 	%p140, %r315, %r221;
	setp.lt.s16 	%p141, %rs241, %rs70;
	or.pred  	%p142, %p140, %p141;
	mov.u16 	%rs343, %rs306;
	mov.u64 	%rd278, %rd241;
	@%p142 bra 	$L__BB2_80;
	setp.gt.s16 	%p143, %rs241, %rs70;
	mov.u16 	%rs343, %rs70;
	mov.u64 	%rd278, %rd75;
	@%p143 bra 	$L__BB2_80;
	setp.lt.s64 	%p144, %rd241, %rd75;
	selp.b16 	%rs343, %rs306, %rs70, %p144;
	min.s64 	%rd278, %rd241, %rd75;
$L__BB2_80:
	setp.ne.s32 	%p145, %r202, 0;
	@%p145 bra 	$L__BB2_82;
	shr.u32 	%r316, %r5, 1;
	and.b32  	%r317, %r316, 496;
	mov.u32 	%r318, _ZN6thrust24THRUST_300001_SM_1000_NS8cuda_cub4core6detail5shmemE;
	add.s32 	%r319, %r318, %r317;
	st.shared.u8 	[%r319+8], %rs343;
	st.shared.u64 	[%r319+16], %rd278;
$L__BB2_82:
	bar.sync 	0;
	setp.ne.s32 	%p146, %r5, 0;
	@%p146 bra 	$L__BB2_198;
	setp.lt.s32 	%p147, %r4, 33;
	mov.u16 	%rs308, %rs343;
	mov.u64 	%rd243, %rd278;
	@%p147 bra 	$L__BB2_87;
	ld.shared.s8 	%rs73, [_ZN6thrust24THRUST_300001_SM_1000_NS8cuda_cub4core6detail5shmemE+24];
	ld.shared.u64 	%rd78, [_ZN6thrust24THRUST_300001_SM_1000_NS8cuda_cub4core6detail5shmemE+32];
	cvt.s16.s8 	%rs243, %rs343;
	setp.lt.s16 	%p148, %rs243, %rs73;
	mov.u16 	%rs308, %rs343;
	mov.u64 	%rd243, %rd278;
	@%p148 bra 	$L__BB2_87;
	setp.lt.s16 	%p149, %rs73, %rs243;
	mov.u16 	%rs308, %rs73;
	mov.u64 	%rd243, %rd78;
	@%p149 bra 	$L__BB2_87;
	setp.lt.s64 	%p150, %rd278, %rd78;
	selp.b16 	%rs308, %rs343, %rs73, %p150;
	min.s64 	%rd243, %rd278, %rd78;
$L__BB2_87:
	setp.lt.s32 	%p151, %r4, 65;
	mov.u16 	%rs309, %rs308;
	mov.u64 	%rd244, %rd243;
	@%p151 bra 	$L__BB2_91;
	ld.shared.s8 	%rs76, [_ZN6thrust24THRUST_300001_SM_1000_NS8cuda_cub4core6detail5shmemE+40];
	ld.shared.u64 	%rd81, [_ZN6thrust24THRUST_300001_SM_1000_NS8cuda_cub4core6detail5shmemE+48];
	cvt.s16.s8 	%rs245, %rs308;
	setp.lt.s16 	%p152, %rs245, %rs76;
	mov.u16 	%rs309, %rs308;
	mov.u64 	%rd244, %rd243;
	@%p152 bra 	$L__BB2_91;
	setp.lt.s16 	%p153, %rs76, %rs245;
	mov.u16 	%rs309, %rs76;
	mov.u64 	%rd244, %rd81;
	@%p153 bra 	$L__BB2_91;
	setp.lt.s64 	%p154, %rd243, %rd81;
	selp.b16 	%rs309, %rs308, %rs76, %p154;
	min.s64 	%rd244, %rd243, %rd81;
$L__BB2_91:
	setp.lt.s32 	%p155, %r4, 97;
	mov.u16 	%rs310, %rs309;
	mov.u64 	%rd245, %rd244;
	@%p155 bra 	$L__BB2_95;
	ld.shared.s8 	%rs79, [_ZN6thrust24THRUST_300001_SM_1000_NS8cuda_cub4core6detail5shmemE+56];
	ld.shared.u64 	%rd84, [_ZN6thrust24THRUST_300001_SM_1000_NS8cuda_cub4core6detail5shmemE+64];
	cvt.s16.s8 	%rs247, %rs309;
	setp.lt.s16 	%p156, %rs247, %rs79;
	mov.u16 	%rs310, %rs309;
	mov.u64 	%rd245, %rd244;
	@%p156 bra 	$L__BB2_95;
	setp.lt.s16 	%p157, %rs79, %rs247;
	mov.u16 	%rs310, %rs79;
	mov.u64 	%rd245, %rd84;
	@%p157 bra 	$L__BB2_95;
	setp.lt.s64 	%p158, %rd244, %rd84;
	selp.b16 	%rs310, %rs309, %rs79, %p158;
	min.s64 	%rd245, %rd244, %rd84;
$L__BB2_95:
	setp.lt.s32 	%p159, %r4, 129;
	mov.u16 	%rs311, %rs310;
	mov.u64 	%rd246, %rd245;
	@%p159 bra 	$L__BB2_99;
	ld.shared.s8 	%rs82, [_ZN6thrust24THRUST_300001_SM_1000_NS8cuda_cub4core6detail5shmemE+72];
	ld.shared.u64 	%rd87, [_ZN6thrust24THRUST_300001_SM_1000_NS8cuda_cub4core6detail5shmemE+80];
	cvt.s16.s8 	%rs249, %rs310;
	setp.lt.s16 	%p160, %rs249, %rs82;
	mov.u16 	%rs311, %rs310;
	mov.u64 	%rd246, %rd245;
	@%p160 bra 	$L__BB2_99;
	setp.lt.s16 	%p161, %rs82, %rs249;
	mov.u16 	%rs311, %rs82;
	mov.u64 	%rd246, %rd87;
	@%p161 bra 	$L__BB2_99;
	setp.lt.s64 	%p162, %rd245, %rd87;
	selp.b16 	%rs311, %rs310, %rs82, %p162;
	min.s64 	%rd246, %rd245, %rd87;
$L__BB2_99:
	setp.lt.s32 	%p163, %r4, 161;
	mov.u16 	%rs312, %rs311;
	mov.u64 	%rd247, %rd246;
	@%p163 bra 	$L__BB2_103;
	ld.shared.s8 	%rs85, [_ZN6thrust24THRUST_300001_SM_1000_NS8cuda_cub4core6detail5shmemE+88];
	ld.shared.u64 	%rd90, [_ZN6thrust24THRUST_300001_SM_1000_NS8cuda_cub4core6detail5shmemE+96];
	cvt.s16.s8 	%rs251, %rs311;
	setp.lt.s16 	%p164, %rs251, %rs85;
	mov.u16 	%rs312, %rs311;
	mov.u64 	%rd247, %rd246;
	@%p164 bra 	$L__BB2_103;
	setp.lt.s16 	%p165, %rs85, %rs251;
	mov.u16 	%rs312, %rs85;
	mov.u64 	%rd247, %rd90;
	@%p165 bra 	$L__BB2_103;
	setp.lt.s64 	%p166, %rd246, %rd90;
	selp.b16 	%rs312, %rs311, %rs85, %p166;
	min.s64 	%rd247, %rd246, %rd90;
$L__BB2_103:
	setp.lt.s32 	%p167, %r4, 193;
	mov.u16 	%rs313, %rs312;
	mov.u64 	%rd248, %rd247;
	@%p167 bra 	$L__BB2_107;
	ld.shared.s8 	%rs88, [_ZN6thrust24THRUST_300001_SM_1000_NS8cuda_cub4core6detail5shmemE+104];
	ld.shared.u64 	%rd93, [_ZN6thrust24THRUST_300001_SM_1000_NS8cuda_cub4core6detail5shmemE+112];
	cvt.s16.s8 	%rs253, %rs312;
	setp.lt.s16 	%p168, %rs253, %rs88;
	mov.u16 	%rs313, %rs312;
	mov.u64 	%rd248, %rd247;
	@%p168 bra 	$L__BB2_107;
	setp.lt.s16 	%p169, %rs88, %rs253;
	mov.u16 	%rs313, %rs88;
	mov.u64 	%rd248, %rd93;
	@%p169 bra 	$L__BB2_107;
	setp.lt.s64 	%p170, %rd247, %rd93;
	selp.b16 	%rs313, %rs312, %rs88, %p170;
	min.s64 	%rd248, %rd247, %rd93;
$L__BB2_107:
	setp.lt.s32 	%p171, %r4, 225;
	mov.u16 	%rs343, %rs313;
	mov.u64 	%rd278, %rd248;
	@%p171 bra 	$L__BB2_198;
	ld.shared.s8 	%rs91, [_ZN6thrust24THRUST_300001_SM_1000_NS8cuda_cub4core6detail5shmemE+120];
	ld.shared.u64 	%rd96, [_ZN6thrust24THRUST_300001_SM_1000_NS8cuda_cub4core6detail5shmemE+128];
	cvt.s16.s8 	%rs255, %rs313;
	setp.lt.s16 	%p172, %rs255, %rs91;
	mov.u16 	%rs343, %rs313;
	mov.u64 	%rd278, %rd248;
	@%p172 bra 	$L__BB2_198;
	setp.lt.s16 	%p173, %rs91, %rs255;
	mov.u16 	%rs343, %rs91;
	mov.u64 	%rd278, %rd96;
	@%p173 bra 	$L__BB2_198;
	setp.lt.s64 	%p174, %rd248, %rd96;
	selp.b16 	%rs343, %rs313, %rs91, %p174;
	min.s64 	%rd278, %rd248, %rd96;
	bra.uni 	$L__BB2_198;
$L__BB2_111:
	mov.u32 	%r35, %tid.x;
	cvt.s64.s32 	%rd183, %r2;
	add.s64 	%rd184, %rd3, %rd183;
	cvt.u64.u32 	%rd98, %r35;
	add.s64 	%rd185, %rd98, %rd183;
	add.s64 	%rd186, %rd2, %rd185;
	ld.global.s8 	%rs170, [%rd186];
	add.s32 	%r69, %r35, 256;
	cvt.u64.u32 	%rd187, %r69;
	ld.global.s8 	%rs171, [%rd186+256];
	add.s32 	%r70, %r35, 512;
	cvt.u64.u32 	%rd188, %r70;
	ld.global.s8 	%rs172, [%rd186+512];
	add.s32 	%r71, %r35, 768;
	cvt.u64.u32 	%rd189, %r71;
	ld.global.s8 	%rs173, [%rd186+768];
	or.b32  	%r72, %r35, 1024;
	cvt.u64.u32 	%rd99, %r72;
	add.s64 	%rd100, %rd184, %rd99;
	ld.global.s8 	%rs93, [%rd186+1024];
	setp.lt.s16 	%p2, %rs171, %rs170;
	min.s16 	%rs174, %rs171, %rs170;
	selp.b64 	%rd190, %rd187, %rd98, %p2;
	setp.lt.s16 	%p3, %rs172, %rs174;
	min.s16 	%rs175, %rs172, %rs174;
	selp.b64 	%rd191, %rd188, %rd190, %p3;
	setp.lt.s16 	%p4, %rs173, %rs175;
	min.s16 	%rs94, %rs173, %rs175;
	selp.b64 	%rd101, %rd189, %rd191, %p4;
	add.s64 	%rd102, %rd184, %rd101;
	setp.lt.s16 	%p5, %rs94, %rs93;
	mov.u16 	%rs331, %rs94;
	mov.u64 	%rd266, %rd102;
	@%p5 bra 	$L__BB2_114;
	setp.lt.s16 	%p6, %rs93, %rs94;
	mov.u16 	%rs331, %rs93;
	mov.u64 	%rd266, %rd100;
	@%p6 bra 	$L__BB2_114;
	setp.lt.u64 	%p7, %rd101, %rd99;
	selp.b16 	%rs331, %rs94, %rs93, %p7;
	selp.b64 	%rd266, %rd102, %rd100, %p7;
$L__BB2_114:
	setp.le.s32 	%p8, %r66, %r3;
	@%p8 bra 	$L__BB2_159;
	setp.ne.s32 	%p9, %r35, 0;
	@%p9 bra 	$L__BB2_117;
	atom.global.add.u32 	%r73, [%rd1+4], 1280;
	add.s32 	%r74, %r73, %r3;
	st.shared.u32 	[_ZN6thrust24THRUST_300001_SM_1000_NS8cuda_cub4core6detail5shmemE+152], %r74;
$L__BB2_117:
	bar.sync 	0;
	ld.shared.u32 	%r442, [_ZN6thrust24THRUST_300001_SM_1000_NS8cuda_cub4core6detail5shmemE+152];
	add.s32 	%r75, %r442, 1280;
	setp.gt.s32 	%p10, %r75, %r66;
	@%p10 bra 	$L__BB2_136;
$L__BB2_118:
	cvt.s64.s32 	%rd192, %r442;
	add.s64 	%rd193, %rd98, %rd192;
	add.s64 	%rd194, %rd2, %rd193;
	add.s64 	%rd106, %rd193, %rd3;
	ld.global.s8 	%rs98, [%rd194];
	add.s64 	%rd107, %rd106, 256;
	ld.global.s8 	%rs99, [%rd194+256];
	add.s64 	%rd108, %rd106, 512;
	ld.global.s8 	%rs100, [%rd194+512];
	add.s64 	%rd109, %rd106, 768;
	ld.global.s8 	%rs101, [%rd194+768];
	add.s64 	%rd110, %rd106, 1024;
	ld.global.s8 	%rs102, [%rd194+1024];
	cvt.s16.s8 	%rs176, %rs331;
	setp.lt.s16 	%p11, %rs176, %rs98;
	mov.u16 	%rs316, %rs331;
	mov.u64 	%rd251, %rd266;
	@%p11 bra 	$L__BB2_121;
	setp.lt.s16 	%p12, %rs98, %rs176;
	mov.u16 	%rs316, %rs98;
	mov.u64 	%rd251, %rd106;
	@%p12 bra 	$L__BB2_121;
	setp.lt.s64 	%p13, %rd266, %rd106;
	selp.b16 	%rs316, %rs331, %rs98, %p13;
	min.s64 	%rd251, %rd266, %rd106;
$L__BB2_121:
	cvt.s16.s8 	%rs178, %rs316;
	setp.lt.s16 	%p14, %rs178, %rs99;
	mov.u16 	%rs317, %rs316;
	mov.u64 	%rd252, %rd251;
	@%p14 bra 	$L__BB2_124;
	setp.lt.s16 	%p15, %rs99, %rs178;
	mov.u16 	%rs317, %rs99;
	mov.u64 	%rd252, %rd107;
	@%p15 bra 	$L__BB2_124;
	setp.lt.s64 	%p16, %rd251, %rd107;
	selp.b16 	%rs317, %rs316, %rs99, %p16;
	min.s64 	%rd252, %rd251, %rd107;
$L__BB2_124:
	cvt.s16.s8 	%rs180, %rs317;
	setp.lt.s16 	%p17, %rs180, %rs100;
	mov.u16 	%rs318, %rs317;
	mov.u64 	%rd253, %rd252;
	@%p17 bra 	$L__BB2_127;
	setp.lt.s16 	%p18, %rs100, %rs180;
	mov.u16 	%rs318, %rs100;
	mov.u64 	%rd253, %rd108;
	@%p18 bra 	$L__BB2_127;
	setp.lt.s64 	%p19, %rd252, %rd108;
	selp.b16 	%rs318, %rs317, %rs100, %p19;
	min.s64 	%rd253, %rd252, %rd108;
$L__BB2_127:
	cvt.s16.s8 	%rs182, %rs318;
	setp.lt.s16 	%p20, %rs182, %rs101;
	mov.u16 	%rs319, %rs318;
	mov.u64 	%rd254, %rd253;
	@%p20 bra 	$L__BB2_130;
	setp.lt.s16 	%p21, %rs101, %rs182;
	mov.u16 	%rs319, %rs101;
	mov.u64 	%rd254, %rd109;
	@%p21 bra 	$L__BB2_130;
	setp.lt.s64 	%p22, %rd253, %rd109;
	selp.b16 	%rs319, %rs318, %rs101, %p22;
	min.s64 	%rd254, %rd253, %rd109;
$L__BB2_130:
	cvt.s16.s8 	%rs184, %rs319;
	setp.lt.s16 	%p23, %rs184, %rs102;
	mov.u16 	%rs331, %rs319;
	mov.u64 	%rd266, %rd254;
	@%p23 bra 	$L__BB2_133;
	setp.lt.s16 	%p24, %rs102, %rs184;
	mov.u16 	%rs331, %rs102;
	mov.u64 	%rd266, %rd110;
	@%p24 bra 	$L__BB2_133;
	setp.lt.s64 	%p25, %rd254, %rd110;
	selp.b16 	%rs331, %rs319, %rs102, %p25;
	min.s64 	%rd266, %rd254, %rd110;
$L__BB2_133:
	setp.ne.s32 	%p26, %r35, 0;
	bar.sync 	0;
	@%p26 bra 	$L__BB2_135;
	atom.global.add.u32 	%r76, [%rd1+4], 1280;
	add.s32 	%r77, %r76, %r3;
	st.shared.u32 	[_ZN6thrust24THRUST_300001_SM_1000_NS8cuda_cub4core6detail5shmemE+152], %r77;
$L__BB2_135:
	bar.sync 	0;
	ld.shared.u32 	%r442, [_ZN6thrust24THRUST_300001_SM_1000_NS8cuda_cub4core6detail5shmemE+152];
	add.s32 	%r78, %r442, 1280;
	setp.le.s32 	%p27, %r78, %r66;
	@%p27 bra 	$L__BB2_118;
$L__BB2_136:
	setp.le.s32 	%p28, %r66, %r442;
	@%p28 bra 	$L__BB2_159;
	sub.s32 	%r40, %r66, %r442;
	setp.ge.s32 	%p29, %r35, %r40;
	@%p29 bra 	$L__BB2_159;
	not.b32 	%r79, %r35;
	add.s32 	%r80, %r66, %r79;
	sub.s32 	%r41, %r80, %r442;
	and.b32  	%r81, %r41, 768;
	setp.eq.s32 	%p30, %r81, 768;
	mov.u32 	%r446, %r35;
	@%p30 bra 	$L__BB2_144;
	add.s32 	%r444, %r35, %r442;
	shr.u32 	%r82, %r41, 8;
	add.s32 	%r83, %r82, 1;
	and.b32  	%r84, %r83, 3;
	neg.s32 	%r443, %r84;
	mov.u32 	%r446, %r35;
$L__BB2_140:
	.pragma "nounroll";
	mov.u64 	%rd122, %rd266;
	mov.u16 	%rs114, %rs331;
	cvt.s64.s32 	%rd196, %r444;
	add.s64 	%rd123, %rd3, %rd196;
	add.s64 	%rd197, %rd2, %rd196;
	ld.global.s8 	%rs115, [%rd197];
	cvt.s16.s8 	%rs187, %rs114;
	setp.lt.s16 	%p31, %rs187, %rs115;
	@%p31 bra 	$L__BB2_143;
	setp.lt.s16 	%p32, %rs115, %rs187;
	mov.u16 	%rs331, %rs115;
	mov.u64 	%rd266, %rd123;
	@%p32 bra 	$L__BB2_143;
	setp.lt.s64 	%p33, %rd122, %rd123;
	selp.b16 	%rs331, %rs114, %rs115, %p33;
	min.s64 	%rd266, %rd122, %rd123;
$L__BB2_143:
	add.s32 	%r446, %r446, 256;
	add.s32 	%r444, %r444, 256;
	add.s32 	%r443, %r443, 1;
	setp.ne.s32 	%p34, %r443, 0;
	@%p34 bra 	$L__BB2_140;
$L__BB2_144:
	setp.lt.u32 	%p35, %r41, 768;
	@%p35 bra 	$L__BB2_159;
	add.s32 	%r447, %r446, %r442;
	add.s32 	%r450, %r447, 256;
	add.s32 	%r449, %r447, 512;
	add.s32 	%r448, %r447, 768;
	add.s64 	%rd128, %rd2, 512;
$L__BB2_146:
	cvt.s64.s32 	%rd198, %r450;
	add.s64 	%rd130, %rd3, %rd198;
	cvt.s64.s32 	%rd199, %r449;
	add.s64 	%rd131, %rd3, %rd199;
	cvt.s64.s32 	%rd200, %r448;
	add.s64 	%rd132, %rd3, %rd200;
	cvt.s64.s32 	%rd201, %r447;
	add.s64 	%rd133, %rd128, %rd201;
	add.s64 	%rd134, %rd3, %rd201;
	ld.global.s8 	%rs121, [%rd133+-512];
	cvt.s16.s8 	%rs189, %rs331;
	setp.lt.s16 	%p36, %rs189, %rs121;
	mov.u16 	%rs327, %rs331;
	mov.u64 	%rd262, %rd266;
	@%p36 bra 	$L__BB2_149;
	setp.lt.s16 	%p37, %rs121, %rs189;
	mov.u16 	%rs327, %rs121;
	mov.u64 	%rd262, %rd134;
	@%p37 bra 	$L__BB2_149;
	setp.lt.s64 	%p38, %rd266, %rd134;
	selp.b16 	%rs327, %rs331, %rs121, %p38;
	min.s64 	%rd262, %rd266, %rd134;
$L__BB2_149:
	ld.global.s8 	%rs124, [%rd133+-256];
	cvt.s16.s8 	%rs191, %rs327;
	setp.lt.s16 	%p39, %rs191, %rs124;
	mov.u16 	%rs328, %rs327;
	mov.u64 	%rd263, %rd262;
	@%p39 bra 	$L__BB2_152;
	setp.lt.s16 	%p40, %rs124, %rs191;
	mov.u16 	%rs328, %rs124;
	mov.u64 	%rd263, %rd130;
	@%p40 bra 	$L__BB2_152;
	setp.lt.s64 	%p41, %rd262, %rd130;
	selp.b16 	%rs328, %rs327, %rs124, %p41;
	min.s64 	%rd263, %rd262, %rd130;
$L__BB2_152:
	ld.global.s8 	%rs127, [%rd133];
	cvt.s16.s8 	%rs193, %rs328;
	setp.lt.s16 	%p42, %rs193, %rs127;
	mov.u16 	%rs329, %rs328;
	mov.u64 	%rd264, %rd263;
	@%p42 bra 	$L__BB2_155;
	setp.lt.s16 	%p43, %rs127, %rs193;
	mov.u16 	%rs329, %rs127;
	mov.u64 	%rd264, %rd131;
	@%p43 bra 	$L__BB2_155;
	setp.lt.s64 	%p44, %rd263, %rd131;
	selp.b16 	%rs329, %rs328, %rs127, %p44;
	min.s64 	%rd264, %rd263, %rd131;
$L__BB2_155:
	ld.global.s8 	%rs130, [%rd133+256];
	cvt.s16.s8 	%rs195, %rs329;
	setp.lt.s16 	%p45, %rs195, %rs130;
	mov.u16 	%rs331, %rs329;
	mov.u64 	%rd266, %rd264;
	@%p45 bra 	$L__BB2_158;
	setp.lt.s16 	%p46, %rs130, %rs195;
	mov.u16 	%rs331, %rs130;
	mov.u64 	%rd266, %rd132;
	@%p46 bra 	$L__BB2_158;
	setp.lt.s64 	%p47, %rd264, %rd132;
	selp.b16 	%rs331, %rs329, %rs130, %p47;
	min.s64 	%rd266, %rd264, %rd132;
$L__BB2_158:
	add.s32 	%r446, %r446, 1024;
	add.s32 	%r450, %r450, 1024;
	add.s32 	%r449, %r449, 1024;
	add.s32 	%r448, %r448, 1024;
	add.s32 	%r447, %r447, 1024;
	setp.lt.s32 	%p48, %r446, %r40;
	@%p48 bra 	$L__BB2_146;
$L__BB2_159:
	// begin inline asm
	mov.u32 %r85, %laneid;
	// end inline asm
	cvt.s16.s8 	%rs197, %rs331;
	cvt.u32.u16 	%r106, %rs331;
	and.b32  	%r87, %r106, 255;
	mov.b32 	%r103, 1;
	mov.b32 	%r104, 31;
	mov.b32 	%r105, -1;
	// begin inline asm
	shfl.sync.down.b32 %r86, %r87, %r103, %r104, %r105;
	// end inline asm
	// begin inline asm
	shfl.sync.down.b32 %r91, %r92, %r103, %r104, %r105;
	// end inline asm
	mov.b64 	{%r97, %r102}, %rd266;
	// begin inline asm
	shfl.sync.down.b32 %r96, %r97, %r103, %r104, %r105;
	// end inline asm
	// begin inline asm
	shfl.sync.down.b32 %r101, %r102, %r103, %r104, %r105;
	// end inline asm
	mov.b64 	%rd144, {%r96, %r101};
	cvt.s8.s32 	%rs134, %r86;
	setp.gt.s32 	%p49, %r85, 30;
	setp.lt.s16 	%p50, %rs197, %rs134;
	or.pred  	%p51, %p49, %p50;
	mov.u16 	%rs332, %rs331;
	mov.u64 	%rd267, %rd266;
	@%p51 bra 	$L__BB2_162;
	setp.gt.s16 	%p52, %rs197, %rs134;
	mov.u16 	%rs332, %rs134;
	mov.u64 	%rd267, %rd144;
	@%p52 bra 	$L__BB2_162;
	setp.lt.s64 	%p53, %rd266, %rd144;
	selp.b16 	%rs332, %rs331, %rs134, %p53;
	min.s64 	%rd267, %rd266, %rd144;
$L__BB2_162:
	cvt.s16.s8 	%rs199, %rs332;
	cvt.u32.u16 	%r127, %rs332;
	and.b32  	%r108, %r127, 255;
	mov.b32 	%r124, 2;
	mov.b32 	%r125, 31;
	mov.b32 	%r126, -1;
	// begin inline asm
	shfl.sync.down.b32 %r107, %r108, %r124, %r125, %r126;
	// end inline asm
	// begin inline asm
	shfl.sync.down.b32 %r112, %r113, %r124, %r125, %r126;
	// end inline asm
	mov.b64 	{%r118, %r123}, %rd267;
	// begin inline asm
	shfl.sync.down.b32 %r117, %r118, %r124, %r125, %r126;
	// end inline asm
	// begin inline asm
	shfl.sync.down.b32 %r122, %r123, %r124, %r125, %r126;
	// end inline asm
	mov.b64 	%rd147, {%r117, %r122};
	cvt.s8.s32 	%rs137, %r107;
	setp.gt.s32 	%p54, %r85, 29;
	setp.lt.s16 	%p55, %rs199, %rs137;
	or.pred  	%p56, %p54, %p55;
	mov.u16 	%rs333, %rs332;
	mov.u64 	%rd268, %rd267;
	@%p56 bra 	$L__BB2_165;
	setp.gt.s16 	%p57, %rs199, %rs137;
	mov.u16 	%rs333, %rs137;
	mov.u64 	%rd268, %rd147;
	@%p57 bra 	$L__BB2_165;
	setp.lt.s64 	%p58, %rd267, %rd147;
	selp.b16 	%rs333, %rs332, %rs137, %p58;
	min.s64 	%rd268, %rd267, %rd147;
$L__BB2_165:
	cvt.s16.s8 	%rs201, %rs333;
	cvt.u32.u16 	%r148, %rs333;
	and.b32  	%r129, %r148, 255;
	mov.b32 	%r145, 4;
	mov.b32 	%r146, 31;
	mov.b32 	%r147, -1;
	// begin inline asm
	shfl.sync.down.b32 %r128, %r129, %r145, %r146, %r147;
	// end inline asm
	// begin inline asm
	shfl.sync.down.b32 %r133, %r134, %r145, %r146, %r147;
	// end inline asm
	mov.b64 	{%r139, %r144}, %rd268;
	// begin inline asm
	shfl.sync.down.b32 %r138, %r139, %r145, %r146, %r147;
	// end inline asm
	// begin inline asm
	shfl.sync.down.b32 %r143, %r144, %r145, %r146, %r147;
	// end inline asm
	mov.b64 	%rd150, {%r138, %r143};
	cvt.s8.s32 	%rs140, %r128;
	setp.gt.s32 	%p59, %r85, 27;
	setp.lt.s16 	%p60, %rs201, %rs140;
	or.pred  	%p61, %p59, %p60;
	mov.u16 	%rs334, %rs333;
	mov.u64 	%rd269, %rd268;
	@%p61 bra 	$L__BB2_168;
	setp.gt.s16 	%p62, %rs201, %rs140;
	mov.u16 	%rs334, %rs140;
	mov.u64 	%rd269, %rd150;
	@%p62 bra 	$L__BB2_168;
	setp.lt.s64 	%p63, %rd268, %rd150;
	selp.b16 	%rs334, %rs333, %rs140, %p63;
	min.s64 	%rd269, %rd268, %rd150;
$L__BB2_168:
	cvt.s16.s8 	%rs203, %rs334;
	cvt.u32.u16 	%r169, %rs334;
	and.b32  	%r150, %r169, 255;
	mov.b32 	%r166, 8;
	mov.b32 	%r167, 31;
	mov.b32 	%r168, -1;
	// begin inline asm
	shfl.sync.down.b32 %r149, %r150, %r166, %r167, %r168;
	// end inline asm
	// begin inline asm
	shfl.sync.down.b32 %r154, %r155, %r166, %r167, %r168;
	// end inline asm
	mov.b64 	{%r160, %r165}, %rd269;
	// begin inline asm
	shfl.sync.down.b32 %r159, %r160, %r166, %r167, %r168;
	// end inline asm
	// begin inline asm
	shfl.sync.down.b32 %r164, %r165, %r166, %r167, %r168;
	// end inline asm
	mov.b64 	%rd153, {%r159, %r164};
	cvt.s8.s32 	%rs143, %r149;
	setp.gt.s32 	%p64, %r85, 23;
	setp.lt.s16 	%p65, %rs203, %rs143;
	or.pred  	%p66, %p64, %p65;
	mov.u16 	%rs335, %rs334;
	mov.u64 	%rd270, %rd269;
	@%p66 bra 	$L__BB2_171;
	setp.gt.s16 	%p67, %rs203, %rs143;
	mov.u16 	%rs335, %rs143;
	mov.u64 	%rd270, %rd153;
	@%p67 bra 	$L__BB2_171;
	setp.lt.s64 	%p68, %rd269, %rd153;
	selp.b16 	%rs335, %rs334, %rs143, %p68;
	min.s64 	%rd270, %rd269, %rd153;
$L__BB2_171:
	cvt.s16.s8 	%rs205, %rs335;
	cvt.u32.u16 	%r190, %rs335;
	and.b32  	%r171, %r190, 255;
	mov.b32 	%r187, 16;
	mov.b32 	%r188, 31;
	mov.b32 	%r189, -1;
	// begin inline asm
	shfl.sync.down.b32 %r170, %r171, %r187, %r188, %r189;
	// end inline asm
	// begin inline asm
	shfl.sync.down.b32 %r175, %r176, %r187, %r188, %r189;
	// end inline asm
	mov.b64 	{%r181, %r186}, %rd270;
	// begin inline asm
	shfl.sync.down.b32 %r180, %r181, %r187, %r188, %r189;
	// end inline asm
	// begin inline asm
	shfl.sync.down.b32 %r185, %r186, %r187, %r188, %r189;
	// end inline asm
	mov.b64 	%rd156, {%r180, %r185};
	cvt.s8.s32 	%rs146, %r170;
	setp.gt.s32 	%p69, %r85, 15;
	setp.lt.s16 	%p70, %rs205, %rs146;
	or.pred  	%p71, %p69, %p70;
	mov.u16 	%rs343, %rs335;
	mov.u64 	%rd278, %rd270;
	@%p71 bra 	$L__BB2_174;
	setp.gt.s16 	%p72, %rs205, %rs146;
	mov.u16 	%rs343, %rs146;
	mov.u64 	%rd278, %rd156;
	@%p72 bra 	$L__BB2_174;
	setp.lt.s64 	%p73, %rd270, %rd156;
	selp.b16 	%rs343, %rs335, %rs146, %p73;
	min.s64 	%rd278, %rd270, %rd156;
$L__BB2_174:
	setp.ne.s32 	%p74, %r85, 0;
	@%p74 bra 	$L__BB2_176;
	shr.u32 	%r191, %r35, 1;
	and.b32  	%r192, %r191, 496;
	mov.u32 	%r193, _ZN6thrust24THRUST_300001_SM_1000_NS8cuda_cub4core6detail5shmemE;
	add.s32 	%r194, %r193, %r192;
	st.shared.u8 	[%r194+8], %rs343;
	st.shared.u64 	[%r194+16], %rd278;
$L__BB2_176:
	bar.sync 	0;
	setp.ne.s32 	%p75, %r35, 0;
	@%p75 bra 	$L__BB2_198;
	ld.shared.s8 	%rs149, [_ZN6thrust24THRUST_300001_SM_1000_NS8cuda_cub4core6detail5shmemE+24];
	ld.shared.u64 	%rd159, [_ZN6thrust24THRUST_300001_SM_1000_NS8cuda_cub4core6detail5shmemE+32];
	cvt.s16.s8 	%rs207, %rs343;
	setp.lt.s16 	%p76, %rs207, %rs149;
	mov.u16 	%rs337, %rs343;
	mov.u64 	%rd272, %rd278;
	@%p76 bra 	$L__BB2_180;
	setp.lt.s16 	%p77, %rs149, %rs207;
	mov.u16 	%rs337, %rs149;
	mov.u64 	%rd272, %rd159;
	@%p77 bra 	$L__BB2_180;
	setp.lt.s64 	%p78, %rd278, %rd159;
	selp.b16 	%rs337, %rs343, %rs149, %p78;
	min.s64 	%rd272, %rd278, %rd159;
$L__BB2_180:
	ld.shared.s8 	%rs152, [_ZN6thrust24THRUST_300001_SM_1000_NS8cuda_cub4core6detail5shmemE+40];
	ld.shared.u64 	%rd162, [_ZN6thrust24THRUST_300001_SM_1000_NS8cuda_cub4core6detail5shmemE+48];
	cvt.s16.s8 	%rs209, %rs337;
	setp.lt.s16 	%p79, %rs209, %rs152;
	mov.u16 	%rs338, %rs337;
	mov.u64 	%rd273, %rd272;
	@%p79 bra 	$L__BB2_183;
	setp.lt.s16 	%p80, %rs152, %rs209;
	mov.u16 	%rs338, %rs152;
	mov.u64 	%rd273, %rd162;
	@%p80 bra 	$L__BB2_183;
	setp.lt.s64 	%p81, %rd272, %rd162;
	selp.b16 	%rs338, %rs337, %rs152, %p81;
	min.s64 	%rd273, %rd272, %rd162;
$L__BB2_183:
	ld.shared.s8 	%rs155, [_ZN6thrust24THRUST_300001_SM_1000_NS8cuda_cub4core6detail5shmemE+56];
	ld.shared.u64 	%rd165, [_ZN6thrust24THRUST_300001_SM_1000_NS8cuda_cub4core6detail5shmemE+64];
	cvt.s16.s8 	%rs211, %rs338;
	setp.lt.s16 	%p82, %rs211, %rs155;
	mov.u16 	%rs339, %rs338;
	mov.u64 	%rd274, %rd273;
	@%p82 bra 	$L__BB2_186;
	setp.lt.s16 	%p83, %rs155, %rs211;
	mov.u16 	%rs339, %rs155;
	mov.u64 	%rd274, %rd165;
	@%p83 bra 	$L__BB2_186;
	setp.lt.s64 	%p84, %rd273, %rd165;
	selp.b16 	%rs339, %rs338, %rs155, %p84;
	min.s64 	%rd274, %rd273, %rd165;
$L__BB2_186:
	ld.shared.s8 	%rs158, [_ZN6thrust24THRUST_300001_SM_1000_NS8cuda_cub4core6detail5shmemE+72];
	ld.shared.u64 	%rd168, [_ZN6thrust24THRUST_300001_SM_1000_NS8cuda_cub4core6detail5shmemE+80];
	cvt.s16.s8 	%rs213, %rs339;
	setp.lt.s16 	%p85, %rs213, %rs158;
	mov.u16 	%rs340, %rs339;
	mov.u64 	%rd275, %rd274;
	@%p85 bra 	$L__BB2_189;
	setp.lt.s16 	%p86, %rs158, %rs213;
	mov.u16 	%rs340, %rs158;
	mov.u64 	%rd275, %rd168;
	@%p86 bra 	$L__BB2_189;
	setp.lt.s64 	%p87, %rd274, %rd168;
	selp.b16 	%rs340, %rs339, %rs158, %p87;
	min.s64 	%rd275, %rd274, %rd168;
$L__BB2_189:
	ld.shared.s8 	%rs161, [_ZN6thrust24THRUST_300001_SM_1000_NS8cuda_cub4core6detail5shmemE+88];
	ld.shared.u64 	%rd171, [_ZN6thrust24THRUST_300001_SM_1000_NS8cuda_cub4core6detail5shmemE+96];
	cvt.s16.s8 	%rs215, %rs340;
	setp.lt.s16 	%p88, %rs215, %rs161;
	mov.u16 	%rs341, %rs340;
	mov.u64 	%rd276, %rd275;
	@%p88 bra 	$L__BB2_192;
	setp.lt.s16 	%p89, %rs161, %rs215;
	mov.u16 	%rs341, %rs161;
	mov.u64 	%rd276, %rd171;
	@%p89 bra 	$L__BB2_192;
	setp.lt.s64 	%p90, %rd275, %rd171;
	selp.b16 	%rs341, %rs340, %rs161, %p90;
	min.s64 	%rd276, %rd275, %rd171;
$L__BB2_192:
	ld.shared.s8 	%rs164, [_ZN6thrust24THRUST_300001_SM_1000_NS8cuda_cub4core6detail5shmemE+104];
	ld.shared.u64 	%rd174, [_ZN6thrust24THRUST_300001_SM_1000_NS8cuda_cub4core6detail5shmemE+112];
	cvt.s16.s8 	%rs217, %rs341;
	setp.lt.s16 	%p91, %rs217, %rs164;
	mov.u16 	%rs342, %rs341;
	mov.u64 	%rd277, %rd276;
	@%p91 bra 	$L__BB2_195;
	setp.lt.s16 	%p92, %rs164, %rs217;
	mov.u16 	%rs342, %rs164;
	mov.u64 	%rd277, %rd174;
	@%p92 bra 	$L__BB2_195;
	setp.lt.s64 	%p93, %rd276, %rd174;
	selp.b16 	%rs342, %rs341, %rs164, %p93;
	min.s64 	%rd277, %rd276, %rd174;
$L__BB2_195:
	ld.shared.s8 	%rs167, [_ZN6thrust24THRUST_300001_SM_1000_NS8cuda_cub4core6detail5shmemE+120];
	ld.shared.u64 	%rd177, [_ZN6thrust24THRUST_300001_SM_1000_NS8cuda_cub4core6detail5shmemE+128];
	cvt.s16.s8 	%rs219, %rs342;
	setp.lt.s16 	%p94, %rs219, %rs167;
	mov.u16 	%rs343, %rs342;
	mov.u64 	%rd278, %rd277;
	@%p94 bra 	$L__BB2_198;
	setp.lt.s16 	%p95, %rs167, %rs219;
	mov.u16 	%rs343, %rs167;
	mov.u64 	%rd278, %rd177;
	@%p95 bra 	$L__BB2_198;
	setp.lt.s64 	%p96, %rd277, %rd177;
	selp.b16 	%rs343, %rs342, %rs167, %p96;
	min.s64 	%rd278, %rd277, %rd177;
$L__BB2_198:
	mov.u32 	%r430, %tid.x;
	setp.ne.s32 	%p223, %r430, 0;
	@%p223 bra 	$L__BB2_200;
	ld.param.u64 	%rd215, [_ZN6thrust24THRUST_300001_SM_1000_NS8cuda_cub4core6detail13_kernel_agentINS1_8__reduce11ReduceAgentINS0_12zip_iteratorIN4cuda3std3__45tupleIJNS0_10device_ptrIbEENS0_17counting_iteratorIlNS0_11use_defaultESF_SF_EEEEEEEPNSB_IJblEEESJ_iNS1_9__extrema9arg_min_fIblNSA_4lessIbEEEEEEJSI_SK_iN3cub18CUB_300001_SM_100013GridEvenShareIiEENSS_9GridQueueIjEESP_EEEvDpT0__param_1];
	cvta.to.global.u64 	%rd212, %rd215;
	mul.wide.u32 	%rd213, %r1, 16;
	add.s64 	%rd214, %rd212, %rd213;
	st.global.u8 	[%rd214], %rs343;
	st.global.u64 	[%rd214+8], %rd278;
$L__BB2_200:
	ret;

}
	// .globl	_ZN6thrust24THRUST_300001_SM_1000_NS8cuda_cub4core6detail13_kernel_agentINS1_8__reduce10DrainAgentIiEEJN3cub18CUB_300001_SM_10009GridQueueIjEEiEEEvDpT0_
.visible .entry _ZN6thrust24THRUST_300001_SM_1000_NS8cuda_cub4core6detail13_kernel_agentINS1_8__reduce10DrainAgentIiEEJN3cub18CUB_300001_SM_10009GridQueueIjEEiEEEvDpT0_(
	.param .align 8 .b8 _ZN6thrust24THRUST_300001_SM_1000_NS8cuda_cub4core6detail13_kernel_agentINS1_8__reduce10DrainAgentIiEEJN3cub18CUB_300001_SM_10009GridQueueIjEEiEEEvDpT0__param_0[8],
	.param .u32 _ZN6thrust24THRUST_300001_SM_1000_NS8cuda_cub4core6detail13_kernel_agentINS1_8__reduce10DrainAgentIiEEJN3cub18CUB_300001_SM_10009GridQueueIjEEiEEEvDpT0__param_1
)
.maxntid 1
{
	.reg .b32 	%r<3>;
	.reg .b64 	%rd<3>;

	ld.param.u64 	%rd1, [_ZN6thrust24THRUST_300001_SM_1000_NS8cuda_cub4core6detail13_kernel_agentINS1_8__reduce10DrainAgentIiEEJN3cub18CUB_300001_SM_10009GridQueueIjEEiEEEvDpT0__param_0];
	ld.param.u32 	%r1, [_ZN6thrust24THRUST_300001_SM_1000_NS8cuda_cub4core6detail13_kernel_agentINS1_8__reduce10DrainAgentIiEEJN3cub18CUB_300001_SM_10009GridQueueIjEEiEEEvDpT0__param_1];
	cvta.to.global.u64 	%rd2, %rd1;
	st.global.u32 	[%rd2], %r1;
	mov.b32 	%r2, 0;
	st.global.u32 	[%rd2+4], %r2;
	ret;

}
	// .globl	_ZN6thrust24THRUST_300001_SM_1000_NS8cuda_cub4core6detail13_kernel_agentINS1_8__reduce11ReduceAgentIPN4cuda3std3__45tupleIJblEEESC_SB_iNS1_9__extrema9arg_min_fIblNS9_4lessIbEEEEEEJSC_SC_iSH_EEEvDpT0_
.visible .entry _ZN6thrust24THRUST_300001_SM_1000_NS8cuda_cub4core6detail13_kernel_agentINS1_8__reduce11ReduceAgentIPN4cuda3std3__45tupleIJblEEESC_SB_iNS1_9__extrema9arg_min_fIblNS9_4lessIbEEEEEEJSC_SC_iSH_EEEvDpT0_(
	.param .u64 .ptr .align 1 _ZN6thrust24THRUST_300001_SM_1000_NS8cuda_cub4core6detail13_kernel_agentINS1_8__reduce11ReduceAgentIPN4cuda3std3__45tupleIJblEEESC_SB_iNS1_9__extrema9arg_min_fIblNS9_4lessIbEEEEEEJSC_SC_iSH_EEEvDpT0__param_0,
	.param .u64 .ptr .align 1 _ZN6thrust24THRUST_300001_SM_1000_NS8cuda_cub4core6detail13_kernel_agentINS1_8__reduce11ReduceAgentIPN4cuda3std3__45tupleIJblEEESC_SB_iNS1_9__extrema9arg_min_fIblNS9_4lessIbEEEEEEJSC_SC_iSH_EEEvDpT0__param_1,
	.param .u32 _ZN6thrust24THRUST_300001_SM_1000_NS8cuda_cub4core6detail13_kernel_agentINS1_8__reduce11ReduceAgentIPN4cuda3std3__45tupleIJblEEESC_SB_iNS1_9__extrema9arg_min_fIblNS9_4lessIbEEEEEEJSC_SC_iSH_EEEvDpT0__param_2,
	.param .align 1 .b8 _ZN6thrust24THRUST_300001_SM_1000_NS8cuda_cub4core6detail13_kernel_agentINS1_8__reduce11ReduceAgentIPN4cuda3std3__45tupleIJblEEESC_SB_iNS1_9__extrema9arg_min_fIblNS9_4lessIbEEEEEEJSC_SC_iSH_EEEvDpT0__param_3[1]
)
.maxntid 256
{
	.reg .pred 	%p<228>;
	.reg .b16 	%rs<350>;
	.reg .b32 	%r<405>;
	.reg .b64 	%rd<356>;

	ld.param.u64 	%rd186, [_ZN6thrust24THRUST_300001_SM_1000_NS8cuda_cub4core6detail13_kernel_agentINS1_8__reduce11ReduceAgentIPN4cuda3std3__45tupleIJblEEESC_SB_iNS1_9__extrema9arg_min_fIblNS9_4lessIbEEEEEEJSC_SC_iSH_EEEvDpT0__param_0];
	ld.param.u64 	%rd187, [_ZN6thrust24THRUST_300001_SM_1000_NS8cuda_cub4core6detail13_kernel_agentINS1_8__reduce11ReduceAgentIPN4cuda3std3__45tupleIJblEEESC_SB_iNS1_9__extrema9arg_min_fIblNS9_4lessIbEEEEEEJSC_SC_iSH_EEEvDpT0__param_1];
	ld.param.u32 	%r37, [_ZN6thrust24THRUST_300001_SM_1000_NS8cuda_cub4core6detail13_kernel_agentINS1_8__reduce11ReduceAgentIPN4cuda3std3__45tupleIJblEEESC_SB_iNS1_9__extrema9arg_min_fIblNS9_4lessIbEEEEEEJSC_SC_iSH_EEEvDpT0__param_2];
	setp.eq.s32 	%p1, %r37, 0;
	@%p1 bra 	$L__BB4_205;
	setp.gt.s32 	%p2, %r37, 1279;
	@%p2 bra 	$L__BB4_111;
	mov.u32 	%r1, %tid.x;
	setp.ge.s32 	%p101, %r1, %r37;
	mov.b16 	%rs293, 0;
	mov.b64 	%rd298, 0;
	mov.u32 	%r395, %r1;
	@%p101 bra 	$L__BB4_4;
	mul.wide.u32 	%rd263, %r1, 16;
	add.s64 	%rd260, %rd186, %rd263;
	// begin inline asm
	ld.global.nc.u64 %rd259, [%rd260];
	// end inline asm
	add.s64 	%rd262, %rd260, 8;
	// begin inline asm
	ld.global.nc.u64 %rd298, [%rd262];
	// end inline asm
	cvt.u16.u64 	%rs293, %rd259;
	add.s32 	%r395, %r1, 256;
$L__BB4_4:
	setp.ge.s32 	%p102, %r395, %r37;
	@%p102 bra 	$L__BB4_25;
	not.b32 	%r158, %r395;
	add.s32 	%r4, %r37, %r158;
	and.b32  	%r159, %r4, 768;
	setp.eq.s32 	%p103, %r159, 768;
	@%p103 bra 	$L__BB4_11;
	mul.wide.u32 	%rd265, %r395, 16;
	add.s64 	%rd289, %rd186, %rd265;
	shr.u32 	%r160, %r4, 8;
	add.s32 	%r161, %r160, 1;
	and.b32  	%r162, %r161, 3;
	neg.s32 	%r393, %r162;
$L__BB4_7:
	.pragma "nounroll";
	mov.u64 	%rd5, %rd298;
	mov.u16 	%rs3, %rs293;
	// begin inline asm
	ld.global.nc.u64 %rd266, [%rd289];
	// end inline asm
	add.s64 	%rd269, %rd289, 8;
	// begin inline asm
	ld.global.nc.u64 %rd268, [%rd269];
	// end inline asm
	cvt.s8.s64 	%rs4, %rd266;
	cvt.s16.s8 	%rs226, %rs3;
	setp.lt.s16 	%p104, %rs226, %rs4;
	@%p104 bra 	$L__BB4_10;
	setp.gt.s16 	%p105, %rs226, %rs4;
	mov.u64 	%rd298, %rd268;
	mov.u16 	%rs293, %rs4;
	@%p105 bra 	$L__BB4_10;
	setp.lt.s64 	%p106, %rd5, %rd268;
	min.s64 	%rd298, %rd5, %rd268;
	selp.b16 	%rs293, %rs3, %rs4, %p106;
$L__BB4_10:
	add.s32 	%r395, %r395, 256;
	add.s64 	%rd289, %rd289, 4096;
	add.s32 	%r393, %r393, 1;
	setp.ne.s32 	%p107, %r393, 0;
	@%p107 bra 	$L__BB4_7;
$L__BB4_11:
	setp.lt.u32 	%p108, %r4, 768;
	@%p108 bra 	$L__BB4_25;
$L__BB4_12:
	mul.wide.s32 	%rd274, %r395, 16;
	add.s64 	%rd271, %rd186, %rd274;
	// begin inline asm
	ld.global.nc.u64 %rd270, [%rd271];
	// end inline asm
	add.s64 	%rd273, %rd271, 8;
	// begin inline asm
	ld.global.nc.u64 %rd272, [%rd273];
	// end inline asm
	cvt.s8.s64 	%rs10, %rd270;
	cvt.s16.s8 	%rs228, %rs293;
	setp.lt.s16 	%p109, %rs228, %rs10;
	mov.u64 	%rd295, %rd298;
	mov.u16 	%rs290, %rs293;
	@%p109 bra 	$L__BB4_15;
	setp.gt.s16 	%p110, %rs228, %rs10;
	mov.u64 	%rd295, %rd272;
	mov.u16 	%rs290, %rs10;
	@%p110 bra 	$L__BB4_15;
	setp.lt.s64 	%p111, %rd298, %rd272;
	min.s64 	%rd295, %rd298, %rd272;
	selp.b16 	%rs290, %rs293, %rs10, %p111;
$L__BB4_15:
	add.s64 	%rd276, %rd271, 4096;
	// begin inline asm
	ld.global.nc.u64 %rd275, [%rd276];
	// end inline asm
	add.s64 	%rd278, %rd271, 4104;
	// begin inline asm
	ld.global.nc.u64 %rd277, [%rd278];
	// end inline asm
	cvt.s8.s64 	%rs13, %rd275;
	cvt.s16.s8 	%rs230, %rs290;
	setp.lt.s16 	%p112, %rs230, %rs13;
	mov.u64 	%rd296, %rd295;
	mov.u16 	%rs291, %rs290;
	@%p112 bra 	$L__BB4_18;
	setp.gt.s16 	%p113, %rs230, %rs13;
	mov.u64 	%rd296, %rd277;
	mov.u16 	%rs291, %rs13;
	@%p113 bra 	$L__BB4_18;
	setp.lt.s64 	%p114, %rd295, %rd277;
	min.s64 	%rd296, %rd295, %rd277;
	selp.b16 	%rs291, %rs290, %rs13, %p114;
$L__BB4_18:
	add.s64 	%rd280, %rd271, 8192;
	// begin inline asm
	ld.global.nc.u64 %rd279, [%rd280];
	// end inline asm
	add.s64 	%rd282, %rd271, 8200;
	// begin inline asm
	ld.global.nc.u64 %rd281, [%rd282];
	// end inline asm
	cvt.s8.s64 	%rs16, %rd279;
	cvt.s16.s8 	%rs232, %rs291;
	setp.lt.s16 	%p115, %rs232, %rs16;
	mov.u64 	%rd297, %rd296;
	mov.u16 	%rs292, %rs291;
	@%p115 bra 	$L__BB4_21;
	setp.gt.s16 	%p116, %rs232, %rs16;
	mov.u64 	%rd297, %rd281;
	mov.u16 	%rs292, %rs16;
	@%p116 bra 	$L__BB4_21;
	setp.lt.s64 	%p117, %rd296, %rd281;
	min.s64 	%rd297, %rd296, %rd281;
	selp.b16 	%rs292, %rs291, %rs16, %p117;
$L__BB4_21:
	add.s64 	%rd284, %rd271, 12288;
	// begin inline asm
	ld.global.nc.u64 %rd283, [%rd284];
	// end inline asm
	add.s64 	%rd286, %rd271, 12296;
	// begin inline asm
	ld.global.nc.u64 %rd285, [%rd286];
	// end inline asm
	cvt.s8.s64 	%rs19, %rd283;
	cvt.s16.s8 	%rs234, %rs292;
	setp.lt.s16 	%p118, %rs234, %rs19;
	mov.u64 	%rd298, %rd297;
	mov.u16 	%rs293, %rs292;
	@%p118 bra 	$L__BB4_24;
	setp.gt.s16 	%p119, %rs234, %rs19;
	mov.u64 	%rd298, %rd285;
	mov.u16 	%rs293, %rs19;
	@%p119 bra 	$L__BB4_24;
	setp.lt.s64 	%p120, %rd297, %rd285;
	min.s64 	%rd298, %rd297, %rd285;
	selp.b16 	%rs293, %rs292, %rs19, %p120;
$L__BB4_24:
	add.s32 	%r395, %r395, 1024;
	setp.lt.s32 	%p121, %r395, %r37;
	@%p121 bra 	$L__BB4_12;
$L__BB4_25:
	setp.lt.s32 	%p122, %r37, 256;
	@%p122 bra 	$L__BB4_65;
	// begin inline asm
	mov.u32 %r281, %laneid;
	// end inline asm
	cvt.s16.s8 	%rs260, %rs293;
	cvt.u32.u16 	%r302, %rs293;
	and.b32  	%r283, %r302, 255;
	mov.b32 	%r299, 1;
	mov.b32 	%r300, 31;
	mov.b32 	%r301, -1;
	// begin inline asm
	shfl.sync.down.b32 %r282, %r283, %r299, %r300, %r301;
	// end inline asm
	// begin inline asm
	shfl.sync.down.b32 %r287, %r288, %r299, %r300, %r301;
	// end inline asm
	mov.b64 	{%r293, %r298}, %rd298;
	// begin inline asm
	shfl.sync.down.b32 %r292, %r293, %r299, %r300, %r301;
	// end inline asm
	// begin inline asm
	shfl.sync.down.b32 %r297, %r298, %r299, %r300, %r301;
	// end inline asm
	mov.b64 	%rd27, {%r292, %r297};
	cvt.s8.s32 	%rs23, %r282;
	setp.gt.s32 	%p179, %r281, 30;
	setp.lt.s16 	%p180, %rs260, %rs23;
	or.pred  	%p181, %p179, %p180;
	mov.u64 	%rd300, %rd298;
	mov.u16 	%rs295, %rs293;
	@%p181 bra 	$L__BB4_29;
	setp.gt.s16 	%p182, %rs260, %rs23;
	mov.u64 	%rd300, %rd27;
	mov.u16 	%rs295, %rs23;
	@%p182 bra 	$L__BB4_29;
	setp.lt.s64 	%p183, %rd298, %rd27;
	min.s64 	%rd300, %rd298, %rd27;
	selp.b16 	%rs295, %rs293, %rs23, %p183;
$L__BB4_29:
	cvt.s16.s8 	%rs262, %rs295;
	cvt.u32.u16 	%r323, %rs295;
	and.b32  	%r304, %r323, 255;
	mov.b32 	%r320, 2;
	mov.b32 	%r321, 31;
	mov.b32 	%r322, -1;
	// begin inline asm
	shfl.sync.down.b32 %r303, %r304, %r320, %r321, %r322;
	// end inline asm
	// begin inline asm
	shfl.sync.down.b32 %r308, %r309, %r320, %r321, %r322;
	// end inline asm
	mov.b64 	{%r314, %r319}, %rd300;
	// begin inline asm
	shfl.sync.down.b32 %r313, %r314, %r320, %r321, %r322;
	// end inline asm
	// begin inline asm
	shfl.sync.down.b32 %r318, %r319, %r320, %r321, %r322;
	// end inline asm
	mov.b64 	%rd30, {%r313, %r318};
	cvt.s8.s32 	%rs26, %r303;
	setp.gt.s32 	%p184, %r281, 29;
	setp.lt.s16 	%p185, %rs262, %rs26;
	or.pred  	%p186, %p184, %p185;
	mov.u64 	%rd301, %rd300;
	mov.u16 	%rs296, %rs295;
	@%p186 bra 	$L__BB4_32;
	setp.gt.s16 	%p187, %rs262, %rs26;
	mov.u64 	%rd301, %rd30;
	mov.u16 	%rs296, %rs26;
	@%p187 bra 	$L__BB4_32;
	setp.lt.s64 	%p188, %rd300, %rd30;
	min.s64 	%rd301, %rd300, %rd30;
	selp.b16 	%rs296, %rs295, %rs26, %p188;
$L__BB4_32:
	cvt.s16.s8 	%rs264, %rs296;
	cvt.u32.u16 	%r344, %rs296;
	and.b32  	%r325, %r344, 255;
	mov.b32 	%r341, 4;
	mov.b32 	%r342, 31;
	mov.b32 	%r343, -1;
	// begin inline asm
	shfl.sync.down.b32 %r324, %r325, %r341, %r342, %r343;
	// end inline asm
	// begin inline asm
	shfl.sync.down.b32 %r329, %r330, %r341, %r342, %r343;
	// end inline asm
	mov.b64 	{%r335, %r340}, %rd301;
	// begin inline asm
	shfl.sync.down.b32 %r334, %r335, %r341, %r342, %r343;
	// end inline asm
	// begin inline asm
	shfl.sync.down.b32 %r339, %r340, %r341, %r342, %r343;
	// end inline asm
	mov.b64 	%rd33, {%r334, %r339};
	cvt.s8.s32 	%rs29, %r324;
	setp.gt.s32 	%p189, %r281, 27;
	setp.lt.s16 	%p190, %rs264, %rs29;
	or.pred  	%p191, %p189, %p190;
	mov.u64 	%rd302, %rd301;
	mov.u16 	%rs297, %rs296;
	@%p191 bra 	$L__BB4_35;
	setp.gt.s16 	%p192, %rs264, %rs29;
	mov.u64 	%rd302, %rd33;
	mov.u16 	%rs297, %rs29;
	@%p192 bra 	$L__BB4_35;
	setp.lt.s64 	%p193, %rd301, %rd33;
	min.s64 	%rd302, %rd301, %rd33;
	selp.b16 	%rs297, %rs296, %rs29, %p193;
$L__BB4_35:
	cvt.s16.s8 	%rs266, %rs297;
	cvt.u32.u16 	%r365, %rs297;
	and.b32  	%r346, %r365, 255;
	mov.b32 	%r362, 8;
	mov.b32 	%r363, 31;
	mov.b32 	%r364, -1;
	// begin inline asm
	shfl.sync.down.b32 %r345, %r346, %r362, %r363, %r364;
	// end inline asm
	// begin inline asm
	shfl.sync.down.b32 %r350, %r351, %r362, %r363, %r364;
	// end inline asm
	mov.b64 	{%r356, %r361}, %rd302;
	// begin inline asm
	shfl.sync.down.b32 %r355, %r356, %r362, %r363, %r364;
	// end inline asm
	// begin inline asm
	shfl.sync.down.b32 %r360, %r361, %r362, %r363, %r364;
	// end inline asm
	mov.b64 	%rd36, {%r355, %r360};
	cvt.s8.s32 	%rs32, %r345;
	setp.gt.s32 	%p194, %r281, 23;
	setp.lt.s16 	%p195, %rs266, %rs32;
	or.pred  	%p196, %p194, %p195;
	mov.u64 	%rd303, %rd302;
	mov.u16 	%rs298, %rs297;
	@%p196 bra 	$L__BB4_38;
	setp.gt.s16 	%p197, %rs266, %rs32;
	mov.u64 	%rd303, %rd36;
	mov.u16 	%rs298, %rs32;
	@%p197 bra 	$L__BB4_38;
	setp.lt.s64 	%p198, %rd302, %rd36;
	min.s64 	%rd303, %rd302, %rd36;
	selp.b16 	%rs298, %rs297, %rs32, %p198;
$L__BB4_38:
	cvt.s16.s8 	%rs268, %rs298;
	cvt.u32.u16 	%r386, %rs298;
	and.b32  	%r367, %r386, 255;
	mov.b32 	%r383, 16;
	mov.b32 	%r384, 31;
	mov.b32 	%r385, -1;
	// begin inline asm
	shfl.sync.down.b32 %r366, %r367, %r383, %r384, %r385;
	// end inline asm
	// begin inline asm
	shfl.sync.down.b32 %r371, %r372, %r383, %r384, %r385;
	// end inline asm
	mov.b64 	{%r377, %r382}, %rd303;
	// begin inline asm
	shfl.sync.down.b32 %r376, %r377, %r383, %r384, %r385;
	// end inline asm
	// begin inline asm
	shfl.sync.down.b32 %r381, %r382, %r383, %r384, %r385;
	// end inline asm
	mov.b64 	%rd39, {%r376, %r381};
	cvt.s8.s32 	%rs35, %r366;
	setp.gt.s32 	%p199, %r281, 15;
	setp.lt.s16 	%p200, %rs268, %rs35;
	or.pred  	%p201, %p199, %p200;
	mov.u64 	%rd355, %rd303;
	mov.u16 	%rs349, %rs298;
	@%p201 bra 	$L__BB4_41;
	setp.gt.s16 	%p202, %rs268, %rs35;
	mov.u64 	%rd355, %rd39;
	mov.u16 	%rs349, %rs35;
	@%p202 bra 	$L__BB4_41;
	setp.lt.s64 	%p203, %rd303, %rd39;
	min.s64 	%rd355, %rd303, %rd39;
	selp.b16 	%rs349, %rs298, %rs35, %p203;
$L__BB4_41:
	setp.ne.s32 	%p204, %r281, 0;
	@%p204 bra 	$L__BB4_43;
	shr.u32 	%r387, %r1, 1;
	and.b32  	%r388, %r387, 496;
	mov.u32 	%r389, _ZN6thrust24THRUST_300001_SM_1000_NS8cuda_cub4core6detail5shmemE;
	add.s32 	%r390, %r389, %r388;
	st.shared.u8 	[%r390+8], %rs349;
	st.shared.u64 	[%r390+16], %rd355;
$L__BB4_43:
	bar.sync 	0;
	setp.ne.s32 	%p205, %r1, 0;
	@%p205 bra 	$L__BB4_203;
	ld.shared.s8 	%rs38, [_ZN6thrust24THRUST_300001_SM_1000_NS8cuda_cub4core6detail5shmemE+24];
	ld.shared.u64 	%rd42, [_ZN6thrust24THRUST_300001_SM_1000_NS8cuda_cub4core6detail5shmemE+32];
	cvt.s16.s8 	%rs270, %rs349;
	setp.lt.s16 	%p206, %rs270, %rs38;
	mov.u64 	%rd305, %rd355;
	mov.u16 	%rs300, %rs349;
	@%p206 bra 	$L__BB4_47;
	setp.lt.s16 	%p207, %rs38, %rs270;
	mov.u64 	%rd305, %rd42;
	mov.u16 	%rs300, %rs38;
	@%p207 bra 	$L__BB4_47;
	setp.lt.s64 	%p208, %rd355, %rd42;
	min.s64 	%rd305, %rd355, %rd42;
	selp.b16 	%rs300, %rs349, %rs38, %p208;
$L__BB4_47:
	ld.shared.s8 	%rs41, [_ZN6thrust24THRUST_300001_SM_1000_NS8cuda_cub4core6detail5shmemE+40];
	ld.shared.u64 	%rd45, [_ZN6thrust24THRUST_300001_SM_1000_NS8cuda_cub4core6detail5shmemE+48];
	cvt.s16.s8 	%rs272, %rs300;
	setp.lt.s16 	%p209, %rs272, %rs41;
	mov.u64 	%rd306, %rd305;
	mov.u16 	%rs301, %rs300;
	@%p209 bra 	$L__BB4_50;
	setp.lt.s16 	%p210, %rs41, %rs272;
	mov.u64 	%rd306, %rd45;
	mov.u16 	%rs301, %rs41;
	@%p210 bra 	$L__BB4_50;
	setp.lt.s64 	%p211, %rd305, %rd45;
	min.s64 	%rd306, %rd305, %rd45;
	selp.b16 	%rs301, %rs300, %rs41, %p211;
$L__BB4_50:
	ld.shared.s8 	%rs44, [_ZN6thrust24THRUST_300001_SM_1000_NS8cuda_cub4core6detail5shmemE+56];
	ld.shared.u64 	%rd48, [_ZN6thrust24THRUST_300001_SM_1000_NS8cuda_cub4core6detail5shmemE+64];
	cvt.s16.s8 	%rs274, %rs301;
	setp.lt.s16 	%p212, %rs274, %rs44;
	mov.u64 	%rd307, %rd306;
	mov.u16 	%rs302, %rs301;
	@%p212 bra 	$L__BB4_53;
	setp.lt.s16 	%p213, %rs44, %rs274;
	mov.u64 	%rd307, %rd48;
	mov.u16 	%rs302, %rs44;
	@%p213 bra 	$L__BB4_53;
	setp.lt.s64 	%p214, %rd306, %rd48;
	min.s64 	%rd307, %rd306, %rd48;
	selp.b16 	%rs302, %rs301, %rs44, %p214;
$L__BB4_53:
	ld.shared.s8 	%rs47, [_ZN6thrust24THRUST_300001_SM_1000_NS8cuda_cub4core6detail5shmemE+72];
	ld.shared.u64 	%rd51, [_ZN6thrust24THRUST_300001_SM_1000_NS8cuda_cub4core6detail5shmemE+80];
	cvt.s16.s8 	%rs276, %rs302;
	setp.lt.s16 	%p215, %rs276, %rs47;
	mov.u64 	%rd308, %rd307;
	mov.u16 	%rs303, %rs302;
	@%p215 bra 	$L__BB4_56;
	setp.lt.s16 	%p216, %rs47, %rs276;
	mov.u64 	%rd308, %rd51;
	mov.u16 	%rs303, %rs47;
	@%p216 bra 	$L__BB4_56;
	setp.lt.s64 	%p217, %rd307, %rd51;
	min.s64 	%rd308, %rd307, %rd51;
	selp.b16 	%rs303, %rs302, %rs47, %p217;
$L__BB4_56:
	ld.shared.s8 	%rs50, [_ZN6thrust24THRUST_300001_SM_1000_NS8cuda_cub4core6detail5shmemE+88];
	ld.shared.u64 	%rd54, [_ZN6thrust24THRUST_300001_SM_1000_NS8cuda_cub4core6detail5shmemE+96];
	cvt.s16.s8 	%rs278, %rs303;
	setp.lt.s16 	%p218, %rs278, %rs50;
	mov.u64 	%rd309, %rd308;
	mov.u16 	%rs304, %rs303;
	@%p218 bra 	$L__BB4_59;
	setp.lt.s16 	%p219, %rs50, %rs278;
	mov.u64 	%rd309, %rd54;
	mov.u16 	%rs304, %rs50;
	@%p219 bra 	$L__BB4_59;
	setp.lt.s64 	%p220, %rd308, %rd54;
	min.s64 	%rd309, %rd308, %rd54;
	selp.b16 	%rs304, %rs303, %rs50, %p220;
$L__BB4_59:
	ld.shared.s8 	%rs53, [_ZN6thrust24THRUST_300001_SM_1000_NS8cuda_cub4core6detail5shmemE+104];
	ld.shared.u64 	%rd57, [_ZN6thrust24THRUST_300001_SM_1000_NS8cuda_cub4core6detail5shmemE+112];
	cvt.s16.s8 	%rs280, %rs304;
	setp.lt.s16 	%p221, %rs280, %rs53;
	mov.u64 	%rd310, %rd309;
	mov.u16 	%rs305, %rs304;
	@%p221 bra 	$L__BB4_62;
	setp.lt.s16 	%p222, %rs53, %rs280;
	mov.u64 	%rd310, %rd57;
	mov.u16 	%rs305, %rs53;
	@%p222 bra 	$L__BB4_62;
	setp.lt.s64 	%p223, %rd309, %rd57;
	min.s64 	%rd310, %rd309, %rd57;
	selp.b16 	%rs305, %rs304, %rs53, %p223;
$L__BB4_62:
	ld.shared.s8 	%rs56, [_ZN6thrust24THRUST_300001_SM_1000_NS8cuda_cub4core6detail5shmemE+120];
	ld.shared.u64 	%rd60, [_ZN6thrust24THRUST_300001_SM_1000_NS8cuda_cub4core6detail5shmemE+128];
	cvt.s16.s8 	%rs282, %rs305;
	setp.lt.s16 	%p224, %rs282, %rs56;
	mov.u16 	%rs349, %rs305;
	mov.u64 	%rd355, %rd310;
	@%p224 bra 	$L__BB4_203;
	setp.lt.s16 	%p225, %rs56, %rs282;
	mov.u16 	%rs349, %rs56;
	mov.u64 	%rd355, %rd60;
	@%p225 bra 	$L__BB4_203;
	setp.lt.s64 	%p226, %rd310, %rd60;
	min.s64 	%rd355, %rd310, %rd60;
	selp.b16 	%rs349, %rs305, %rs56, %p226;
	bra.uni 	$L__BB4_203;
$L__BB4_65:
	// begin inline asm
	mov.u32 %r163, %laneid;
	// end inline asm
	and.b32  	%r184, %r1, 992;
	add.s32 	%r185, %r184, 32;
	setp.gt.s32 	%p123, %r185, %r37;
	not.b32 	%r186, %r184;
	add.s32 	%r187, %r37, %r186;
	selp.b32 	%r182, %r187, 31, %p123;
	cvt.s16.s8 	%rs236, %rs293;
	cvt.u32.u16 	%r188, %rs293;
	and.b32  	%r165, %r188, 255;
	mov.b32 	%r181, 1;
	mov.b32 	%r183, -1;
	// begin inline asm
	shfl.sync.down.b32 %r164, %r165, %r181, %r182, %r183;
	// end inline asm
	// begin inline asm
	shfl.sync.down.b32 %r169, %r170, %r181, %r182, %r183;
	// end inline asm
	mov.b64 	{%r175, %r180}, %rd298;
	// begin inline asm
	shfl.sync.down.b32 %r174, %r175, %r181, %r182, %r183;
	// end inline asm
	// begin inline asm
	shfl.sync.down.b32 %r179, %r180, %r181, %r182, %r183;
	// end inline asm
	mov.b64 	%rd62, {%r174, %r179};
	cvt.s8.s32 	%rs58, %r164;
	setp.ge.s32 	%p124, %r163, %r182;
	setp.lt.s16 	%p125, %rs236, %rs58;
	or.pred  	%p126, %p124, %p125;
	mov.u64 	%rd311, %rd298;
	mov.u16 	%rs306, %rs293;
	@%p126 bra 	$L__BB4_68;
	setp.gt.s16 	%p127, %rs236, %rs58;
	mov.u64 	%rd311, %rd62;
	mov.u16 	%rs306, %rs58;
	@%p127 bra 	$L__BB4_68;
	setp.lt.s64 	%p128, %rd298, %rd62;
	min.s64 	%rd311, %rd298, %rd62;
	selp.b16 	%rs306, %rs293, %rs58, %p128;
$L__BB4_68:
	cvt.s16.s8 	%rs238, %rs306;
	cvt.u32.u16 	%r209, %rs306;
	and.b32  	%r190, %r209, 255;
	mov.b32 	%r206, 2;
	mov.b32 	%r208, -1;
	// begin inline asm
	shfl.sync.down.b32 %r189, %r190, %r206, %r182, %r208;
	// end inline asm
	// begin inline asm
	shfl.sync.down.b32 %r194, %r195, %r206, %r182, %r208;
	// end inline asm
	mov.b64 	{%r200, %r205}, %rd311;
	// begin inline asm
	shfl.sync.down.b32 %r199, %r200, %r206, %r182, %r208;
	// end inline asm
	// begin inline asm
	shfl.sync.down.b32 %r204, %r205, %r206, %r182, %r208;
	// end inline asm
	mov.b64 	%rd65, {%r199, %r204};
	cvt.s8.s32 	%rs61, %r189;
	add.s32 	%r210, %r163, 2;
	setp.gt.s32 	%p129, %r210, %r182;
	setp.lt.s16 	%p130, %rs238, %rs61;
	or.pred  	%p131, %p129, %p130;
	mov.u64 	%rd312, %rd311;
	mov.u16 	%rs307, %rs306;
	@%p131 bra 	$L__BB4_71;
	setp.gt.s16 	%p132, %rs238, %rs61;
	mov.u64 	%rd312, %rd65;
	mov.u16 	%rs307, %rs61;
	@%p132 bra 	$L__BB4_71;
	setp.lt.s64 	%p133, %rd311, %rd65;
	min.s64 	%rd312, %rd311, %rd65;
	selp.b16 	%rs307, %rs306, %rs61, %p133;
$L__BB4_71:
	cvt.s16.s8 	%rs240, %rs307;
	cvt.u32.u16 	%r231, %rs307;
	and.b32  	%r212, %r231, 255;
	mov.b32 	%r228, 4;
	mov.b32 	%r230, -1;
	// begin inline asm
	shfl.sync.down.b32 %r211, %r212, %r228, %r182, %r230;
	// end inline asm
	// begin inline asm
	shfl.sync.down.b32 %r216, %r217, %r228, %r182, %r230;
	// end inline asm
	mov.b64 	{%r222, %r227}, %rd312;
	// begin inline asm
	shfl.sync.down.b32 %r221, %r222, %r228, %r182, %r230;
	// end inline asm
	// begin inline asm
	shfl.sync.down.b32 %r226, %r227, %r228, %r182, %r230;
	// end inline asm
	mov.b64 	%rd68, {%r221, %r226};
	cvt.s8.s32 	%rs64, %r211;
	add.s32 	%r232, %r163, 4;
	setp.gt.s32 	%p134, %r232, %r182;
	setp.lt.s16 	%p135, %rs240, %rs64;
	or.pred  	%p136, %p134, %p135;
	mov.u16 	%rs308, %rs307;
	mov.u64 	%rd313, %rd312;
	@%p136 bra 	$L__BB4_74;
	setp.gt.s16 	%p137, %rs240, %rs64;
	mov.u16 	%rs308, %rs64;
	mov.u64 	%rd313, %rd68;
	@%p137 bra 	$L__BB4_74;
	setp.lt.s64 	%p138, %rd312, %rd68;
	selp.b16 	%rs308, %rs307, %rs64, %p138;
	min.s64 	%rd313, %rd312, %rd68;
$L__BB4_74:
	cvt.s16.s8 	%rs242, %rs308;
	cvt.u32.u16 	%r253, %rs308;
	and.b32  	%r234, %r253, 255;
	mov.b32 	%r250, 8;
	mov.b32 	%r252, -1;
	// begin inline asm
	shfl.sync.down.b32 %r233, %r234, %r250, %r182, %r252;
	// end inline asm
	// begin inline asm
	shfl.sync.down.b32 %r238, %r239, %r250, %r182, %r252;
	// end inline asm
	mov.b64 	{%r244, %r249}, %rd313;
	// begin inline asm
	shfl.sync.down.b32 %r243, %r244, %r250, %r182, %r252;
	// end inline asm
	// begin inline asm
	shfl.sync.down.b32 %r248, %r249, %r250, %r182, %r252;
	// end inline asm
	mov.b64 	%rd71, {%r243, %r248};
	cvt.s8.s32 	%rs67, %r233;
	add.s32 	%r254, %r163, 8;
	setp.gt.s32 	%p139, %r254, %r182;
	setp.lt.s16 	%p140, %rs242, %rs67;
	or.pred  	%p141, %p139, %p140;
	mov.u16 	%rs309, %rs308;
	mov.u64 	%rd314, %rd313;
	@%p141 bra 	$L__BB4_77;
	setp.gt.s16 	%p142, %rs242, %rs67;
	mov.u16 	%rs309, %rs67;
	mov.u64 	%rd314, %rd71;
	@%p142 bra 	$L__BB4_77;
	setp.lt.s64 	%p143, %rd313, %rd71;
	selp.b16 	%rs309, %rs308, %rs67, %p143;
	min.s64 	%rd314, %rd313, %rd71;
$L__BB4_77:
	cvt.s16.s8 	%rs244, %rs309;
	cvt.u32.u16 	%r275, %rs309;
	and.b32  	%r256, %r275, 255;
	mov.b32 	%r272, 16;
	mov.b32 	%r274, -1;
	// begin inline asm
	shfl.sync.down.b32 %r255, %r256, %r272, %r182, %r274;
	// end inline asm
	// begin inline asm
	shfl.sync.down.b32 %r260, %r261, %r272, %r182, %r274;
	// end inline asm
	mov.b64 	{%r266, %r271}, %rd314;
	// begin inline asm
	shfl.sync.down.b32 %r265, %r266, %r272, %r182, %r274;
	// end inline asm
	// begin inline asm
	shfl.sync.down.b32 %r270, %r271, %r272, %r182, %r274;
	// end inline asm
	mov.b64 	%rd74, {%r265, %r270};
	cvt.s8.s32 	%rs70, %r255;
	add.s32 	%r276, %r163, 16;
	setp.gt.s32 	%p144, %r276, %r182;
	setp.lt.s16 	%p145, %rs244, %rs70;
	or.pred  	%p146, %p144, %p145;
	mov.u16 	%rs349, %rs309;
	mov.u64 	%rd355, %rd314;
	@%p146 bra 	$L__BB4_80;
	setp.gt.s16 	%p147, %rs244, %rs70;
	mov.u16 	%rs349, %rs70;
	mov.u64 	%rd355, %rd74;
	@%p147 bra 	$L__BB4_80;
	setp.lt.s64 	%p148, %rd314, %rd74;
	selp.b16 	%rs349, %rs309, %rs70, %p148;
	min.s64 	%rd355, %rd314, %rd74;
$L__BB4_80:
	setp.ne.s32 	%p149, %r163, 0;
	@%p149 bra 	$L__BB4_82;
	shr.u32 	%r277, %r1, 1;
	and.b32  	%r278, %r277, 496;
	mov.u32 	%r279, _ZN6thrust24THRUST_300001_SM_1000_NS8cuda_cub4core6detail5shmemE;
	add.s32 	%r280, %r279, %r278;
	st.shared.u8 	[%r280+8], %rs349;
	st.shared.u64 	[%r280+16], %rd355;
$L__BB4_82:
	bar.sync 	0;
	setp.ne.s32 	%p150, %r1, 0;
	@%p150 bra 	$L__BB4_203;
	setp.lt.s32 	%p151, %r37, 33;
	mov.u16 	%rs311, %rs349;
	mov.u64 	%rd316, %rd355;
	@%p151 bra 	$L__BB4_87;
	ld.shared.s8 	%rs73, [_ZN6thrust24THRUST_300001_SM_1000_NS8cuda_cub4core6detail5shmemE+24];
	ld.shared.u64 	%rd77, [_ZN6thrust24THRUST_300001_SM_1000_NS8cuda_cub4core6detail5shmemE+32];
	cvt.s16.s8 	%rs246, %rs349;
	setp.lt.s16 	%p152, %rs246, %rs73;
	mov.u16 	%rs311, %rs349;
	mov.u64 	%rd316, %rd355;
	@%p152 bra 	$L__BB4_87;
	setp.lt.s16 	%p153, %rs73, %rs246;
	mov.u16 	%rs311, %rs73;
	mov.u64 	%rd316, %rd77;
	@%p153 bra 	$L__BB4_87;
	setp.lt.s64 	%p154, %rd355, %rd77;
	selp.b16 	%rs311, %rs349, %rs73, %p154;
	min.s64 	%rd316, %rd355, %rd77;
$L__BB4_87:
	setp.lt.s32 	%p155, %r37, 65;
	mov.u16 	%rs312, %rs311;
	mov.u64 	%rd317, %rd316;
	@%p155 bra 	$L__BB4_91;
	ld.shared.s8 	%rs76, [_ZN6thrust24THRUST_300001_SM_1000_NS8cuda_cub4core6detail5shmemE+40];
	ld.shared.u64 	%rd80, [_ZN6thrust24THRUST_300001_SM_1000_NS8cuda_cub4core6detail5shmemE+48];
	cvt.s16.s8 	%rs248, %rs311;
	setp.lt.s16 	%p156, %rs248, %rs76;
	mov.u16 	%rs312, %rs311;
	mov.u64 	%rd317, %rd316;
	@%p156 bra 	$L__BB4_91;
	setp.lt.s16 	%p157, %rs76, %rs248;
	mov.u16 	%rs312, %rs76;
	mov.u64 	%rd317, %rd80;
	@%p157 bra 	$L__BB4_91;
	setp.lt.s64 	%p158, %rd316, %rd80;
	selp.b16 	%rs312, %rs311, %rs76, %p158;
	min.s64 	%rd317, %rd316, %rd80;
$L__BB4_91:
	setp.lt.s32 	%p159, %r37, 97;
	mov.u16 	%rs313, %rs312;
	mov.u64 	%rd318, %rd317;
	@%p159 bra 	$L__BB4_95;
	ld.shared.s8 	%rs79, [_ZN6thrust24THRUST_300001_SM_1000_NS8cuda_cub4core6detail5shmemE+56];
	ld.shared.u64 	%rd83, [_ZN6thrust24THRUST_300001_SM_1000_NS8cuda_cub4core6detail5shmemE+64];
	cvt.s16.s8 	%rs250, %rs312;
	setp.lt.s16 	%p160, %rs250, %rs79;
	mov.u16 	%rs313, %rs312;
	mov.u64 	%rd318, %rd317;
	@%p160 bra 	$L__BB4_95;
	setp.lt.s16 	%p161, %rs79, %rs250;
	mov.u16 	%rs313, %rs79;
	mov.u64 	%rd318, %rd83;
	@%p161 bra 	$L__BB4_95;
	setp.lt.s64 	%p162, %rd317, %rd83;
	selp.b16 	%rs313, %rs312, %rs79, %p162;
	min.s64 	%rd318, %rd317, %rd83;
$L__BB4_95:
	setp.lt.s32 	%p163, %r37, 129;
	mov.u16 	%rs314, %rs313;
	mov.u64 	%rd319, %rd318;
	@%p163 bra 	$L__BB4_99;
	ld.shared.s8 	%rs82, [_ZN6thrust24THRUST_300001_SM_1000_NS8cuda_cub4core6detail5shmemE+72];
	ld.shared.u64 	%rd86, [_ZN6thrust24THRUST_300001_SM_1000_NS8cuda_cub4core6detail5shmemE+80];
	cvt.s16.s8 	%rs252, %rs313;
	setp.lt.s16 	%p164, %rs252, %rs82;
	mov.u16 	%rs314, %rs313;
	mov.u64 	%rd319, %rd318;
	@%p164 bra 	$L__BB4_99;
	setp.lt.s16 	%p165, %rs82, %rs252;
	mov.u16 	%rs314, %rs82;
	mov.u64 	%rd319, %rd86;
	@%p165 bra 	$L__BB4_99;
	setp.lt.s64 	%p166, %rd318, %rd86;
	selp.b16 	%rs314, %rs313, %rs82, %p166;
	min.s64 	%rd319, %rd318, %rd86;
$L__BB4_99:
	setp.lt.s32 	%p167, %r37, 161;
	mov.u16 	%rs315, %rs314;
	mov.u64 	%rd320, %rd319;
	@%p167 bra 	$L__BB4_103;
	ld.shared.s8 	%rs85, [_ZN6thrust24THRUST_300001_SM_1000_NS8cuda_cub4core6detail5shmemE+88];
	ld.shared.u64 	%rd89, [_ZN6thrust24THRUST_300001_SM_1000_NS8cuda_cub4core6detail5shmemE+96];
	cvt.s16.s8 	%rs254, %rs314;
	setp.lt.s16 	%p168, %rs254, %rs85;
	mov.u16 	%rs315, %rs314;
	mov.u64 	%rd320, %rd319;
	@%p168 bra 	$L__BB4_103;
	setp.lt.s16 	%p169, %rs85, %rs254;
	mov.u16 	%rs315, %rs85;
	mov.u64 	%rd320, %rd89;
	@%p169 bra 	$L__BB4_103;
	setp.lt.s64 	%p170, %rd319, %rd89;
	selp.b16 	%rs315, %rs314, %rs85, %p170;
	min.s64 	%rd320, %rd319, %rd89;
$L__BB4_103:
	setp.lt.s32 	%p171, %r37, 193;
	mov.u16 	%rs316, %rs315;
	mov.u64 	%rd321, %rd320;
	@%p171 bra 	$L__BB4_107;
	ld.shared.s8 	%rs88, [_ZN6thrust24THRUST_300001_SM_1000_NS8cuda_cub4core6detail5shmemE+104];
	ld.shared.u64 	%rd92, [_ZN6thrust24THRUST_300001_SM_1000_NS8cuda_cub4core6detail5shmemE+112];
	cvt.s16.s8 	%rs256, %rs315;
	setp.lt.s16 	%p172, %rs256, %rs88;
	mov.u16 	%rs316, %rs315;
	mov.u64 	%rd321, %rd320;
	@%p172 bra 	$L__BB4_107;
	setp.lt.s16 	%p173, %rs88, %rs256;
	mov.u16 	%rs316, %rs88;
	mov.u64 	%rd321, %rd92;
	@%p173 bra 	$L__BB4_107;
	setp.lt.s64 	%p174, %rd320, %rd92;
	selp.b16 	%rs316, %rs315, %rs88, %p174;
	min.s64 	%rd321, %rd320, %rd92;
$L__BB4_107:
	setp.lt.s32 	%p175, %r37, 225;
	mov.u16 	%rs349, %rs316;
	mov.u64 	%rd355, %rd321;
	@%p175 bra 	$L__BB4_203;
	ld.shared.s8 	%rs91, [_ZN6thrust24THRUST_300001_SM_1000_NS8cuda_cub4core6detail5shmemE+120];
	ld.shared.u64 	%rd95, [_ZN6thrust24THRUST_300001_SM_1000_NS8cuda_cub4core6detail5shmemE+128];
	cvt.s16.s8 	%rs258, %rs316;
	setp.lt.s16 	%p176, %rs258, %rs91;
	mov.u16 	%rs349, %rs316;
	mov.u64 	%rd355, %rd321;
	@%p176 bra 	$L__BB4_203;
	setp.lt.s16 	%p177, %rs91, %rs258;
	mov.u16 	%rs349, %rs91;
	mov.u64 	%rd355, %rd95;
	@%p177 bra 	$L__BB4_203;
	setp.lt.s64 	%p178, %rd321, %rd95;
	selp.b16 	%rs349, %rs316, %rs91, %p178;
	min.s64 	%rd355, %rd321, %rd95;
	bra.uni 	$L__BB4_203;
$L__BB4_111:
	mov.u32 	%r16, %tid.x;
	mul.wide.u32 	%rd208, %r16, 16;
	add.s64 	%rd189, %rd186, %rd208;
	// begin inline asm
	ld.global.nc.u64 %rd188, [%rd189];
	// end inline asm
	add.s64 	%rd191, %rd189, 8;
	// begin inline asm
	ld.global.nc.u64 %rd190, [%rd191];
	// end inline asm
	cvt.s8.s64 	%rs93, %rd188;
	add.s64 	%rd193, %rd189, 4096;
	// begin inline asm
	ld.global.nc.u64 %rd192, [%rd193];
	// end inline asm
	add.s64 	%rd195, %rd189, 4104;
	// begin inline asm
	ld.global.nc.u64 %rd194, [%rd195];
	// end inline asm
	cvt.s8.s64 	%rs94, %rd192;
	add.s64 	%rd197, %rd189, 8192;
	// begin inline asm
	ld.global.nc.u64 %rd196, [%rd197];
	// end inline asm
	add.s64 	%rd199, %rd189, 8200;
	// begin inline asm
	ld.global.nc.u64 %rd198, [%rd199];
	// end inline asm
	cvt.s8.s64 	%rs95, %rd196;
	add.s64 	%rd201, %rd189, 12288;
	// begin inline asm
	ld.global.nc.u64 %rd200, [%rd201];
	// end inline asm
	add.s64 	%rd203, %rd189, 12296;
	// begin inline asm
	ld.global.nc.u64 %rd202, [%rd203];
	// end inline asm
	cvt.s8.s64 	%rs96, %rd200;
	add.s64 	%rd205, %rd189, 16384;
	// begin inline asm
	ld.global.nc.u64 %rd204, [%rd205];
	// end inline asm
	add.s64 	%rd207, %rd189, 16392;
	// begin inline asm
	ld.global.nc.u64 %rd206, [%rd207];
	// end inline asm
	cvt.s8.s64 	%rs97, %rd204;
	setp.lt.s16 	%p3, %rs93, %rs94;
	mov.u16 	%rs317, %rs93;
	mov.u64 	%rd322, %rd190;
	@%p3 bra 	$L__BB4_114;
	setp.lt.s16 	%p4, %rs94, %rs93;
	mov.u16 	%rs317, %rs94;
	mov.u64 	%rd322, %rd194;
	@%p4 bra 	$L__BB4_114;
	setp.lt.s64 	%p5, %rd190, %rd194;
	selp.b16 	%rs317, %rs93, %rs94, %p5;
	min.s64 	%rd322, %rd190, %rd194;
$L__BB4_114:
	setp.lt.s16 	%p6, %rs317, %rs95;
	mov.u16 	%rs318, %rs317;
	mov.u64 	%rd323, %rd322;
	@%p6 bra 	$L__BB4_117;
	setp.gt.s16 	%p7, %rs317, %rs95;
	mov.u16 	%rs318, %rs95;
	mov.u64 	%rd323, %rd198;
	@%p7 bra 	$L__BB4_117;
	setp.lt.s64 	%p8, %rd322, %rd198;
	selp.b16 	%rs318, %rs317, %rs95, %p8;
	min.s64 	%rd323, %rd322, %rd198;
$L__BB4_117:
	setp.lt.s16 	%p9, %rs318, %rs96;
	mov.u16 	%rs319, %rs318;
	mov.u64 	%rd324, %rd323;
	@%p9 bra 	$L__BB4_120;
	setp.gt.s16 	%p10, %rs318, %rs96;
	mov.u16 	%rs319, %rs96;
	mov.u64 	%rd324, %rd202;
	@%p10 bra 	$L__BB4_120;
	setp.lt.s64 	%p11, %rd323, %rd202;
	selp.b16 	%rs319, %rs318, %rs96, %p11;
	min.s64 	%rd324, %rd323, %rd202;
$L__BB4_120:
	setp.lt.s16 	%p12, %rs319, %rs97;
	mov.u16 	%rs336, %rs319;
	mov.u64 	%rd342, %rd324;
	@%p12 bra 	$L__BB4_123;
	setp.gt.s16 	%p13, %rs319, %rs97;
	mov.u16 	%rs336, %rs97;
	mov.u64 	%rd342, %rd206;
	@%p13 bra 	$L__BB4_123;
	setp.lt.s64 	%p14, %rd324, %rd206;
	selp.b16 	%rs336, %rs319, %rs97, %p14;
	min.s64 	%rd342, %rd324, %rd206;
$L__BB4_123:
	setp.lt.u32 	%p15, %r37, 2560;
	mov.b32 	%r398, 1280;
	@%p15 bra 	$L__BB4_141;
	mov.b32 	%r398, 1280;
$L__BB4_125:
	mov.u32 	%r17, %r398;
	add.s32 	%r40, %r17, %r16;
	mul.wide.u32 	%rd229, %r40, 16;
	add.s64 	%rd210, %rd186, %rd229;
	// begin inline asm
	ld.global.nc.u64 %rd209, [%rd210];
	// end inline asm
	add.s64 	%rd212, %rd210, 8;
	// begin inline asm
	ld.global.nc.u64 %rd211, [%rd212];
	// end inline asm
	cvt.s8.s64 	%rs107, %rd209;
	add.s64 	%rd214, %rd210, 4096;
	// begin inline asm
	ld.global.nc.u64 %rd213, [%rd214];
	// end inline asm
	add.s64 	%rd216, %rd210, 4104;
	// begin inline asm
	ld.global.nc.u64 %rd215, [%rd216];
	// end inline asm
	cvt.s8.s64 	%rs108, %rd213;
	add.s64 	%rd218, %rd210, 8192;
	// begin inline asm
	ld.global.nc.u64 %rd217, [%rd218];
	// end inline asm
	add.s64 	%rd220, %rd210, 8200;
	// begin inline asm
	ld.global.nc.u64 %rd219, [%rd220];
	// end inline asm
	cvt.s8.s64 	%rs109, %rd217;
	add.s64 	%rd222, %rd210, 12288;
	// begin inline asm
	ld.global.nc.u64 %rd221, [%rd222];
	// end inline asm
	add.s64 	%rd224, %rd210, 12296;
	// begin inline asm
	ld.global.nc.u64 %rd223, [%rd224];
	// end inline asm
	cvt.s8.s64 	%rs110, %rd221;
	add.s64 	%rd226, %rd210, 16384;
	// begin inline asm
	ld.global.nc.u64 %rd225, [%rd226];
	// end inline asm
	add.s64 	%rd228, %rd210, 16392;
	// begin inline asm
	ld.global.nc.u64 %rd227, [%rd228];
	// end inline asm
	cvt.s8.s64 	%rs111, %rd225;
	cvt.s16.s8 	%rs179, %rs336;
	setp.lt.s16 	%p16, %rs179, %rs107;
	mov.u16 	%rs322, %rs336;
	mov.u64 	%rd327, %rd342;
	@%p16 bra 	$L__BB4_128;
	setp.gt.s16 	%p17, %rs179, %rs107;
	mov.u16 	%rs322, %rs107;
	mov.u64 	%rd327, %rd211;
	@%p17 bra 	$L__BB4_128;
	setp.lt.s64 	%p18, %rd342, %rd211;
	selp.b16 	%rs322, %rs336, %rs107, %p18;
	min.s64 	%rd327, %rd342, %rd211;
$L__BB4_128:
	cvt.s16.s8 	%rs181, %rs322;
	setp.lt.s16 	%p19, %rs181, %rs108;
	mov.u16 	%rs323, %rs322;
	mov.u64 	%rd328, %rd327;
	@%p19 bra 	$L__BB4_131;
	setp.gt.s16 	%p20, %rs181, %rs108;
	mov.u16 	%rs323, %rs108;
	mov.u64 	%rd328, %rd215;
	@%p20 bra 	$L__BB4_131;
	setp.lt.s64 	%p21, %rd327, %rd215;
	selp.b16 	%rs323, %rs322, %rs108, %p21;
	min.s64 	%rd328, %rd327, %rd215;
$L__BB4_131:
	cvt.s16.s8 	%rs183, %rs323;
	setp.lt.s16 	%p22, %rs183, %rs109;
	mov.u16 	%rs324, %rs323;
	mov.u64 	%rd329, %rd328;
	@%p22 bra 	$L__BB4_134;
	setp.gt.s16 	%p23, %rs183, %rs109;
	mov.u16 	%rs324, %rs109;
	mov.u64 	%rd329, %rd219;
	@%p23 bra 	$L__BB4_134;
	setp.lt.s64 	%p24, %rd328, %rd219;
	selp.b16 	%rs324, %rs323, %rs109, %p24;
	min.s64 	%rd329, %rd328, %rd219;
$L__BB4_134:
	cvt.s16.s8 	%rs185, %rs324;
	setp.lt.s16 	%p25, %rs185, %rs110;
	mov.u16 	%rs325, %rs324;
	mov.u64 	%rd330, %rd329;
	@%p25 bra 	$L__BB4_137;
	setp.gt.s16 	%p26, %rs185, %rs110;
	mov.u16 	%rs325, %rs110;
	mov.u64 	%rd330, %rd223;
	@%p26 bra 	$L__BB4_137;
	setp.lt.s64 	%p27, %rd329, %rd223;
	selp.b16 	%rs325, %rs324, %rs110, %p27;
	min.s64 	%rd330, %rd329, %rd223;
$L__BB4_137:
	cvt.s16.s8 	%rs187, %rs325;
	setp.lt.s16 	%p28, %rs187, %rs111;
	mov.u16 	%rs336, %rs325;
	mov.u64 	%rd342, %rd330;
	@%p28 bra 	$L__BB4_140;
	setp.gt.s16 	%p29, %rs187, %rs111;
	mov.u16 	%rs336, %rs111;
	mov.u64 	%rd342, %rd227;
	@%p29 bra 	$L__BB4_140;
	setp.lt.s64 	%p30, %rd330, %rd227;
	selp.b16 	%rs336, %rs325, %rs111, %p30;
	min.s64 	%rd342, %rd330, %rd227;
$L__BB4_140:
	add.s32 	%r398, %r17, 1280;
	add.s32 	%r41, %r17, 2560;
	setp.le.s32 	%p31, %r41, %r37;
	@%p31 bra 	$L__BB4_125;
$L__BB4_141:
	setp.le.s32 	%p32, %r37, %r398;
	@%p32 bra 	$L__BB4_164;
	sub.s32 	%r20, %r37, %r398;
	setp.ge.s32 	%p33, %r16, %r20;
	@%p33 bra 	$L__BB4_164;
	not.b32 	%r42, %r16;
	add.s32 	%r43, %r37, %r42;
	sub.s32 	%r21, %r43, %r398;
	and.b32  	%r44, %r21, 768;
	setp.eq.s32 	%p34, %r44, 768;
	mov.u32 	%r402, %r16;
	@%p34 bra 	$L__BB4_149;
	add.s32 	%r400, %r16, %r398;
	shr.u32 	%r45, %r21, 8;
	add.s32 	%r46, %r45, 1;
	and.b32  	%r47, %r46, 3;
	neg.s32 	%r399, %r47;
	mov.u32 	%r402, %r16;
$L__BB4_145:
	.pragma "nounroll";
	mov.u64 	%rd127, %rd342;
	mov.u16 	%rs123, %rs336;
	mul.wide.u32 	%rd235, %r400, 16;
	add.s64 	%rd232, %rd186, %rd235;
	// begin inline asm
	ld.global.nc.u64 %rd231, [%rd232];
	// end inline asm
	add.s64 	%rd234, %rd232, 8;
	// begin inline asm
	ld.global.nc.u64 %rd233, [%rd234];
	// end inline asm
	cvt.s8.s64 	%rs124, %rd231;
	cvt.s16.s8 	%rs190, %rs123;
	setp.lt.s16 	%p35, %rs190, %rs124;
	@%p35 bra 	$L__BB4_148;
	setp.gt.s16 	%p36, %rs190, %rs124;
	mov.u16 	%rs336, %rs124;
	mov.u64 	%rd342, %rd233;
	@%p36 bra 	$L__BB4_148;
	setp.lt.s64 	%p37, %rd127, %rd233;
	selp.b16 	%rs336, %rs123, %rs124, %p37;
	min.s64 	%rd342, %rd127, %rd233;
$L__BB4_148:
	add.s32 	%r402, %r402, 256;
	add.s32 	%r400, %r400, 256;
	add.s32 	%r399, %r399, 1;
	setp.ne.s32 	%p38, %r399, 0;
	@%p38 bra 	$L__BB4_145;
$L__BB4_149:
	setp.lt.u32 	%p39, %r21, 768;
	@%p39 bra 	$L__BB4_164;
	cvt.u64.u32 	%rd236, %r402;
	cvt.u64.u32 	%rd237, %r398;
	add.s64 	%rd238, %rd236, %rd237;
	shl.b64 	%rd239, %rd238, 4;
	add.s64 	%rd240, %rd239, %rd186;
	add.s64 	%rd337, %rd240, 12296;
	add.s32 	%r403, %r402, %r398;
$L__BB4_151:
	mul.wide.u32 	%rd245, %r403, 16;
	add.s64 	%rd242, %rd186, %rd245;
	// begin inline asm
	ld.global.nc.u64 %rd241, [%rd242];
	// end inline asm
	add.s64 	%rd244, %rd242, 8;
	// begin inline asm
	ld.global.nc.u64 %rd243, [%rd244];
	// end inline asm
	cvt.s8.s64 	%rs130, %rd241;
	cvt.s16.s8 	%rs192, %rs336;
	setp.lt.s16 	%p40, %rs192, %rs130;
	mov.u16 	%rs333, %rs336;
	mov.u64 	%rd339, %rd342;
	@%p40 bra 	$L__BB4_154;
	setp.gt.s16 	%p41, %rs192, %rs130;
	mov.u16 	%rs333, %rs130;
	mov.u64 	%rd339, %rd243;
	@%p41 bra 	$L__BB4_154;
	setp.lt.s64 	%p42, %rd342, %rd243;
	selp.b16 	%rs333, %rs336, %rs130, %p42;
	min.s64 	%rd339, %rd342, %rd243;
$L__BB4_154:
	add.s64 	%rd247, %rd337, -8200;
	// begin inline asm
	ld.global.nc.u64 %rd246, [%rd247];
	// end inline asm
	add.s64 	%rd249, %rd337, -8192;
	// begin inline asm
	ld.global.nc.u64 %rd248, [%rd249];
	// end inline asm
	cvt.s8.s64 	%rs133, %rd246;
	cvt.s16.s8 	%rs194, %rs333;
	setp.lt.s16 	%p43, %rs194, %rs133;
	mov.u16 	%rs334, %rs333;
	mov.u64 	%rd340, %rd339;
	@%p43 bra 	$L__BB4_157;
	setp.gt.s16 	%p44, %rs194, %rs133;
	mov.u16 	%rs334, %rs133;
	mov.u64 	%rd340, %rd248;
	@%p44 bra 	$L__BB4_157;
	setp.lt.s64 	%p45, %rd339, %rd248;
	selp.b16 	%rs334, %rs333, %rs133, %p45;
	min.s64 	%rd340, %rd339, %rd248;
$L__BB4_157:
	add.s64 	%rd251, %rd337, -4104;
	// begin inline asm
	ld.global.nc.u64 %rd250, [%rd251];
	// end inline asm
	add.s64 	%rd253, %rd337, -4096;
	// begin inline asm
	ld.global.nc.u64 %rd252, [%rd253];
	// end inline asm
	cvt.s8.s64 	%rs136, %rd250;
	cvt.s16.s8 	%rs196, %rs334;
	setp.lt.s16 	%p46, %rs196, %rs136;
	mov.u16 	%rs335, %rs334;
	mov.u64 	%rd341, %rd340;
	@%p46 bra 	$L__BB4_160;
	setp.gt.s16 	%p47, %rs196, %rs136;
	mov.u16 	%rs335, %rs136;
	mov.u64 	%rd341, %rd252;
	@%p47 bra 	$L__BB4_160;
	setp.lt.s64 	%p48, %rd340, %rd252;
	selp.b16 	%rs335, %rs334, %rs136, %p48;
	min.s64 	%rd341, %rd340, %rd252;
$L__BB4_160:
	add.s64 	%rd255, %rd337, -8;
	// begin inline asm
	ld.global.nc.u64 %rd254, [%rd255];
	// end inline asm
	// begin inline asm
	ld.global.nc.u64 %rd256, [%rd337];
	// end inline asm
	cvt.s8.s64 	%rs139, %rd254;
	cvt.s16.s8 	%rs198, %rs335;
	setp.lt.s16 	%p49, %rs198, %rs139;
	mov.u16 	%rs336, %rs335;
	mov.u64 	%rd342, %rd341;
	@%p49 bra 	$L__BB4_163;
	setp.gt.s16 	%p50, %rs198, %rs139;
	mov.u16 	%rs336, %rs139;
	mov.u64 	%rd342, %rd256;
	@%p50 bra 	$L__BB4_163;
	setp.lt.s64 	%p51, %rd341, %rd256;
	selp.b16 	%rs336, %rs335, %rs139, %p51;
	min.s64 	%rd342, %rd341, %rd256;
$L__BB4_163:
	add.s32 	%r402, %r402, 1024;
	add.s64 	%rd337, %rd337, 16384;
	add.s32 	%r403, %r403, 1024;
	setp.lt.s32 	%p52, %r402, %r20;
	@%p52 bra 	$L__BB4_151;
$L__BB4_164:
	// begin inline asm
	mov.u32 %r48, %laneid;
	// end inline asm
	cvt.s16.s8 	%rs200, %rs336;
	cvt.u32.u16 	%r69, %rs336;
	and.b32  	%r50, %r69, 255;
	mov.b32 	%r66, 1;
	mov.b32 	%r67, 31;
	mov.b32 	%r68, -1;
	// begin inline asm
	shfl.sync.down.b32 %r49, %r50, %r66, %r67, %r68;
	// end inline asm
	// begin inline asm
	shfl.sync.down.b32 %r54, %r55, %r66, %r67, %r68;
	// end inline asm
	mov.b64 	{%r60, %r65}, %rd342;
	// begin inline asm
	shfl.sync.down.b32 %r59, %r60, %r66, %r67, %r68;
	// end inline asm
	// begin inline asm
	shfl.sync.down.b32 %r64, %r65, %r66, %r67, %r68;
	// end inline asm
	mov.b64 	%rd150, {%r59, %r64};
	cvt.s8.s32 	%rs143, %r49;
	setp.gt.s32 	%p53, %r48, 30;
	setp.lt.s16 	%p54, %rs200, %rs143;
	or.pred  	%p55, %p53, %p54;
	mov.u16 	%rs338, %rs336;
	mov.u64 	%rd344, %rd342;
	@%p55 bra 	$L__BB4_167;
	setp.gt.s16 	%p56, %rs200, %rs143;
	mov.u16 	%rs338, %rs143;
	mov.u64 	%rd344, %rd150;
	@%p56 bra 	$L__BB4_167;
	setp.lt.s64 	%p57, %rd342, %rd150;
	selp.b16 	%rs338, %rs336, %rs143, %p57;
	min.s64 	%rd344, %rd342, %rd150;
$L__BB4_167:
	cvt.s16.s8 	%rs202, %rs338;
	cvt.u32.u16 	%r90, %rs338;
	and.b32  	%r71, %r90, 255;
	mov.b32 	%r87, 2;
	mov.b32 	%r88, 31;
	mov.b32 	%r89, -1;
	// begin inline asm
	shfl.sync.down.b32 %r70, %r71, %r87, %r88, %r89;
	// end inline asm
	// begin inline asm
	shfl.sync.down.b32 %r75, %r76, %r87, %r88, %r89;
	// end inline asm
	mov.b64 	{%r81, %r86}, %rd344;
	// begin inline asm
	shfl.sync.down.b32 %r80, %r81, %r87, %r88, %r89;
	// end inline asm
	// begin inline asm
	shfl.sync.down.b32 %r85, %r86, %r87, %r88, %r89;
	// end inline asm
	mov.b64 	%rd153, {%r80, %r85};
	cvt.s8.s32 	%rs146, %r70;
	setp.gt.s32 	%p58, %r48, 29;
	setp.lt.s16 	%p59, %rs202, %rs146;
	or.pred  	%p60, %p58, %p59;
	mov.u16 	%rs339, %rs338;
	mov.u64 	%rd345, %rd344;
	@%p60 bra 	$L__BB4_170;
	setp.gt.s16 	%p61, %rs202, %rs146;
	mov.u16 	%rs339, %rs146;
	mov.u64 	%rd345, %rd153;
	@%p61 bra 	$L__BB4_170;
	setp.lt.s64 	%p62, %rd344, %rd153;
	selp.b16 	%rs339, %rs338, %rs146, %p62;
	min.s64 	%rd345, %rd344, %rd153;
$L__BB4_170:
	cvt.s16.s8 	%rs204, %rs339;
	cvt.u32.u16 	%r111, %rs339;
	and.b32  	%r92, %r111, 255;
	mov.b32 	%r108, 4;
	mov.b32 	%r109, 31;
	mov.b32 	%r110, -1;
	// begin inline asm
	shfl.sync.down.b32 %r91, %r92, %r108, %r109, %r110;
	// end inline asm
	// begin inline asm
	shfl.sync.down.b32 %r96, %r97, %r108, %r109, %r110;
	// end inline asm
	mov.b64 	{%r102, %r107}, %rd345;
	// begin inline asm
	shfl.sync.down.b32 %r101, %r102, %r108, %r109, %r110;
	// end inline asm
	// begin inline asm
	shfl.sync.down.b32 %r106, %r107, %r108, %r109, %r110;
	// end inline asm
	mov.b64 	%rd156, {%r101, %r106};
	cvt.s8.s32 	%rs149, %r91;
	setp.gt.s32 	%p63, %r48, 27;
	setp.lt.s16 	%p64, %rs204, %rs149;
	or.pred  	%p65, %p63, %p64;
	mov.u16 	%rs340, %rs339;
	mov.u64 	%rd346, %rd345;
	@%p65 bra 	$L__BB4_173;
	setp.gt.s16 	%p66, %rs204, %rs149;
	mov.u16 	%rs340, %rs149;
	mov.u64 	%rd346, %rd156;
	@%p66 bra 	$L__BB4_173;
	setp.lt.s64 	%p67, %rd345, %rd156;
	selp.b16 	%rs340, %rs339, %rs149, %p67;
	min.s64 	%rd346, %rd345, %rd156;
$L__BB4_173:
	cvt.s16.s8 	%rs206, %rs340;
	cvt.u32.u16 	%r132, %rs340;
	and.b32  	%r113, %r132, 255;
	mov.b32 	%r129, 8;
	mov.b32 	%r130, 31;
	mov.b32 	%r131, -1;
	// begin inline asm
	shfl.sync.down.b32 %r112, %r113, %r129, %r130, %r131;
	// end inline asm
	// begin inline asm
	shfl.sync.down.b32 %r117, %r118, %r129, %r130, %r131;
	// end inline asm
	mov.b64 	{%r123, %r128}, %rd346;
	// begin inline asm
	shfl.sync.down.b32 %r122, %r123, %r129, %r130, %r131;
	// end inline asm
	// begin inline asm
	shfl.sync.down.b32 %r127, %r128, %r129, %r130, %r131;
	// end inline asm
	mov.b64 	%rd159, {%r122, %r127};
	cvt.s8.s32 	%rs152, %r112;
	setp.gt.s32 	%p68, %r48, 23;
	setp.lt.s16 	%p69, %rs206, %rs152;
	or.pred  	%p70, %p68, %p69;
	mov.u16 	%rs341, %rs340;
	mov.u64 	%rd347, %rd346;
	@%p70 bra 	$L__BB4_176;
	setp.gt.s16 	%p71, %rs206, %rs152;
	mov.u16 	%rs341, %rs152;
	mov.u64 	%rd347, %rd159;
	@%p71 bra 	$L__BB4_176;
	setp.lt.s64 	%p72, %rd346, %rd159;
	selp.b16 	%rs341, %rs340, %rs152, %p72;
	min.s64 	%rd347, %rd346, %rd159;
$L__BB4_176:
	cvt.s16.s8 	%rs208, %rs341;
	cvt.u32.u16 	%r153, %rs341;
	and.b32  	%r134, %r153, 255;
	mov.b32 	%r150, 16;
	mov.b32 	%r151, 31;
	mov.b32 	%r152, -1;
	// begin inline asm
	shfl.sync.down.b32 %r133, %r134, %r150, %r151, %r152;
	// end inline asm
	// begin inline asm
	shfl.sync.down.b32 %r138, %r139, %r150, %r151, %r152;
	// end inline asm
	mov.b64 	{%r144, %r149}, %rd347;
	// begin inline asm
	shfl.sync.down.b32 %r143, %r144, %r150, %r151, %r152;
	// end inline asm
	// begin inline asm
	shfl.sync.down.b32 %r148, %r149, %r150, %r151, %r152;
	// end inline asm
	mov.b64 	%rd162, {%r143, %r148};
	cvt.s8.s32 	%rs155, %r133;
	setp.gt.s32 	%p73, %r48, 15;
	setp.lt.s16 	%p74, %rs208, %rs155;
	or.pred  	%p75, %p73, %p74;
	mov.u16 	%rs349, %rs341;
	mov.u64 	%rd355, %rd347;
	@%p75 bra 	$L__BB4_179;
	setp.gt.s16 	%p76, %rs208, %rs155;
	mov.u16 	%rs349, %rs155;
	mov.u64 	%rd355, %rd162;
	@%p76 bra 	$L__BB4_179;
	setp.lt.s64 	%p77, %rd347, %rd162;
	selp.b16 	%rs349, %rs341, %rs155, %p77;
	min.s64 	%rd355, %rd347, %rd162;
$L__BB4_179:
	setp.ne.s32 	%p78, %r48, 0;
	@%p78 bra 	$L__BB4_181;
	shr.u32 	%r154, %r16, 1;
	and.b32  	%r155, %r154, 496;
	mov.u32 	%r156, _ZN6thrust24THRUST_300001_SM_1000_NS8cuda_cub4core6detail5shmemE;
	add.s32 	%r157, %r156, %r155;
	st.shared.u8 	[%r157+8], %rs349;
	st.shared.u64 	[%r157+16], %rd355;
$L__BB4_181:
	bar.sync 	0;
	setp.ne.s32 	%p79, %r16, 0;
	@%p79 bra 	$L__BB4_203;
	ld.shared.s8 	%rs158, [_ZN6thrust24THRUST_300001_SM_1000_NS8cuda_cub4core6detail5shmemE+24];
	ld.shared.u64 	%rd165, [_ZN6thrust24THRUST_300001_SM_1000_NS8cuda_cub4core6detail5shmemE+32];
	cvt.s16.s8 	%rs210, %rs349;
	setp.lt.s16 	%p80, %rs210, %rs158;
	mov.u16 	%rs343, %rs349;
	mov.u64 	%rd349, %rd355;
	@%p80 bra 	$L__BB4_185;
	setp.lt.s16 	%p81, %rs158, %rs210;
	mov.u16 	%rs343, %rs158;
	mov.u64 	%rd349, %rd165;
	@%p81 bra 	$L__BB4_185;
	setp.lt.s64 	%p82, %rd355, %rd165;
	selp.b16 	%rs343, %rs349, %rs158, %p82;
	min.s64 	%rd349, %rd355, %rd165;
$L__BB4_185:
	ld.shared.s8 	%rs161, [_ZN6thrust24THRUST_300001_SM_1000_NS8cuda_cub4core6detail5shmemE+40];
	ld.shared.u64 	%rd168, [_ZN6thrust24THRUST_300001_SM_1000_NS8cuda_cub4core6detail5shmemE+48];
	cvt.s16.s8 	%rs212, %rs343;
	setp.lt.s16 	%p83, %rs212, %rs161;
	mov.u16 	%rs344, %rs343;
	mov.u64 	%rd350, %rd349;
	@%p83 bra 	$L__BB4_188;
	setp.lt.s16 	%p84, %rs161, %rs212;
	mov.u16 	%rs344, %rs161;
	mov.u64 	%rd350, %rd168;
	@%p84 bra 	$L__BB4_188;
	setp.lt.s64 	%p85, %rd349, %rd168;
	selp.b16 	%rs344, %rs343, %rs161, %p85;
	min.s64 	%rd350, %rd349, %rd168;
$L__BB4_188:
	ld.shared.s8 	%rs164, [_ZN6thrust24THRUST_300001_SM_1000_NS8cuda_cub4core6detail5shmemE+56];
	ld.shared.u64 	%rd171, [_ZN6thrust24THRUST_300001_SM_1000_NS8cuda_cub4core6detail5shmemE+64];
	cvt.s16.s8 	%rs214, %rs344;
	setp.lt.s16 	%p86, %rs214, %rs164;
	mov.u16 	%rs345, %rs344;
	mov.u64 	%rd351, %rd350;
	@%p86 bra 	$L__BB4_191;
	setp.lt.s16 	%p87, %rs164, %rs214;
	mov.u16 	%rs345, %rs164;
	mov.u64 	%rd351, %rd171;
	@%p87 bra 	$L__BB4_191;
	setp.lt.s64 	%p88, %rd350, %rd171;
	selp.b16 	%rs345, %rs344, %rs164, %p88;
	min.s64 	%rd351, %rd350, %rd171;
$L__BB4_191:
	ld.shared.s8 	%rs167, [_ZN6thrust24THRUST_300001_SM_1000_NS8cuda_cub4core6detail5shmemE+72];
	ld.shared.u64 	%rd174, [_ZN6thrust24THRUST_300001_SM_1000_NS8cuda_cub4core6detail5shmemE+80];
	cvt.s16.s8 	%rs216, %rs345;
	setp.lt.s16 	%p89, %rs216, %rs167;
	mov.u16 	%rs346, %rs345;
	mov.u64 	%rd352, %rd351;
	@%p89 bra 	$L__BB4_194;
	setp.lt.s16 	%p90, %rs167, %rs216;
	mov.u16 	%rs346, %rs167;
	mov.u64 	%rd352, %rd174;
	@%p90 bra 	$L__BB4_194;
	setp.lt.s64 	%p91, %rd351, %rd174;
	selp.b16 	%rs346, %rs345, %rs167, %p91;
	min.s64 	%rd352, %rd351, %rd174;
$L__BB4_194:
	ld.shared.s8 	%rs170, [_ZN6thrust24THRUST_300001_SM_1000_NS8cuda_cub4core6detail5shmemE+88];
	ld.shared.u64 	%rd177, [_ZN6thrust24THRUST_300001_SM_1000_NS8cuda_cub4core6detail5shmemE+96];
	cvt.s16.s8 	%rs218, %rs346;
	setp.lt.s16 	%p92, %rs218, %rs170;
	mov.u16 	%rs347, %rs346;
	mov.u64 	%rd353, %rd352;
	@%p92 bra 	$L__BB4_197;
	setp.lt.s16 	%p93, %rs170, %rs218;
	mov.u16 	%rs347, %rs170;
	mov.u64 	%rd353, %rd177;
	@%p93 bra 	$L__BB4_197;
	setp.lt.s64 	%p94, %rd352, %rd177;
	selp.b16 	%rs347, %rs346, %rs170, %p94;
	min.s64 	%rd353, %rd352, %rd177;
$L__BB4_197:
	ld.shared.s8 	%rs173, [_ZN6thrust24THRUST_300001_SM_1000_NS8cuda_cub4core6detail5shmemE+104];
	ld.shared.u64 	%rd180, [_ZN6thrust24THRUST_300001_SM_1000_NS8cuda_cub4core6detail5shmemE+112];
	cvt.s16.s8 	%rs220, %rs347;
	setp.lt.s16 	%p95, %rs220, %rs173;
	mov.u16 	%rs348, %rs347;
	mov.u64 	%rd354, %rd353;
	@%p95 bra 	$L__BB4_200;
	setp.lt.s16 	%p96, %rs173, %rs220;
	mov.u16 	%rs348, %rs173;
	mov.u64 	%rd354, %rd180;
	@%p96 bra 	$L__BB4_200;
	setp.lt.s64 	%p97, %rd353, %rd180;
	selp.b16 	%rs348, %rs347, %rs173, %p97;
	min.s64 	%rd354, %rd353, %rd180;
$L__BB4_200:
	ld.shared.s8 	%rs176, [_ZN6thrust24THRUST_300001_SM_1000_NS8cuda_cub4core6detail5shmemE+120];
	ld.shared.u64 	%rd183, [_ZN6thrust24THRUST_300001_SM_1000_NS8cuda_cub4core6detail5shmemE+128];
	cvt.s16.s8 	%rs222, %rs348;
	setp.lt.s16 	%p98, %rs222, %rs176;
	mov.u16 	%rs349, %rs348;
	mov.u64 	%rd355, %rd354;
	@%p98 bra 	$L__BB4_203;
	setp.lt.s16 	%p99, %rs176, %rs222;
	mov.u16 	%rs349, %rs176;
	mov.u64 	%rd355, %rd183;
	@%p99 bra 	$L__BB4_203;
	setp.lt.s64 	%p100, %rd354, %rd183;
	selp.b16 	%rs349, %rs348, %rs176, %p100;
	min.s64 	%rd355, %rd354, %rd183;
$L__BB4_203:
	mov.u32 	%r391, %tid.x;
	setp.ne.s32 	%p227, %r391, 0;
	@%p227 bra 	$L__BB4_205;
	cvta.to.global.u64 	%rd287, %rd187;
	st.global.u8 	[%rd287], %rs349;
	st.global.u64 	[%rd287+8], %rd355;
$L__BB4_205:
	ret;

}
	// .globl	_ZN6thrust24THRUST_300001_SM_1000_NS8cuda_cub4core6detail13_kernel_agentINS1_8__reduce11ReduceAgentINS0_12zip_iteratorIN4cuda3std3__45tupleIJNS0_10device_ptrIbEENS0_17counting_iteratorIlNS0_11use_defaultESF_SF_EEEEEEEPNSB_IJblEEESJ_lNS1_9__extrema9arg_min_fIblNSA_4lessIbEEEEEEJSI_SK_lSP_EEEvDpT0_
.visible .entry _ZN6thrust24THRUST_300001_SM_1000_NS8cuda_cub4core6detail13_kernel_agentINS1_8__reduce11ReduceAgentINS0_12zip_iteratorIN4cuda3std3__45tupleIJNS0_10device_ptrIbEENS0_17counting_iteratorIlNS0_11use_defaultESF_SF_EEEEEEEPNSB_IJblEEESJ_lNS1_9__extrema9arg_min_fIblNSA_4lessIbEEEEEEJSI_SK_lSP_EEEvDpT0_(
	.param .align 8 .b8 _ZN6thrust24THRUST_300001_SM_1000_NS8cuda_cub4core6detail13_kernel_agentINS1_8__reduce11ReduceAgentINS0_12zip_iteratorIN4cuda3std3__45tupleIJNS0_10device_ptrIbEENS0_17counting_iteratorIlNS0_11use_defaultESF_SF_EEEEEEEPNSB_IJblEEESJ_lNS1_9__extrema9arg_min_fIblNSA_4lessIbEEEEEEJSI_SK_lSP_EEEvDpT0__param_0[16],
	.param .u64 .ptr .align 1 _ZN6thrust24THRUST_300001_SM_1000_NS8cuda_cub4core6detail13_kernel_agentINS1_8__reduce11ReduceAgentINS0_12zip_iteratorIN4cuda3std3__45tupleIJNS0_10device_ptrIbEENS0_17counting_iteratorIlNS0_11use_defaultESF_SF_EEEEEEEPNSB_IJblEEESJ_lNS1_9__extrema9arg_min_fIblNSA_4lessIbEEEEEEJSI_SK_lSP_EEEvDpT0__param_1,
	.param .u64 _ZN6thrust24THRUST_300001_SM_1000_NS8cuda_cub4core6detail13_kernel_agentINS1_8__reduce11ReduceAgentINS0_12zip_iteratorIN4cuda3std3__45tupleIJNS0_10device_ptrIbEENS0_17counting_iteratorIlNS0_11use_defaultESF_SF_EEEEEEEPNSB_IJblEEESJ_lNS1_9__extrema9arg_min_fIblNSA_4lessIbEEEEEEJSI_SK_lSP_EEEvDpT0__param_2,
	.param .align 1 .b8 _ZN6thrust24THRUST_300001_SM_1000_NS8cuda_cub4core6detail13_kernel_agentINS1_8__reduce11ReduceAgentINS0_12zip_iteratorIN4cuda3std3__45tupleIJNS0_10device_ptrIbEENS0_17counting_iteratorIlNS0_11use_defaultESF_SF_EEEEEEEPNSB_IJblEEESJ_lNS1_9__extrema9arg_min_fIblNSA_4lessIbEEEEEEJSI_SK_lSP_EEEvDpT0__param_3[1]
)
.maxntid 256
{
	.reg .pred 	%p<222>;
	.reg .b16 	%rs<344>;
	.reg .b32 	%r<406>;
	.reg .b64 	%rd<300>;

	ld.param.u64 	%rd193, [_ZN6thrust24THRUST_300001_SM_1000_NS8cuda_cub4core6detail13_kernel_agentINS1_8__reduce11ReduceAgentINS0_12zip_iteratorIN4cuda3std3__45tupleIJNS0_10device_ptrIbEENS0_17counting_iteratorIlNS0_11use_defaultESF_SF_EEEEEEEPNSB_IJblEEESJ_lNS1_9__extrema9arg_min_fIblNSA_4lessIbEEEEEEJSI_SK_lSP_EEEvDpT0__param_0+8];
	ld.param.u64 	%rd192, [_ZN6thrust24THRUST_300001_SM_1000_NS8cuda_cub4core6detail13_kernel_agentINS1_8__reduce11ReduceAgentINS0_12zip_iteratorIN4cuda3std3__45tupleIJNS0_10device_ptrIbEENS0_17counting_iteratorIlNS0_11use_defaultESF_SF_EEEEEEEPNSB_IJblEEESJ_lNS1_9__extrema9arg_min_fIblNSA_4lessIbEEEEEEJSI_SK_lSP_EEEvDpT0__param_0];
	ld.param.u64 	%rd195, [_ZN6thrust24THRUST_300001_SM_1000_NS8cuda_cub4core6detail13_kernel_agentINS1_8__reduce11ReduceAgentINS0_12zip_iteratorIN4cuda3std3__45tupleIJNS0_10device_ptrIbEENS0_17counting_iteratorIlNS0_11use_defaultESF_SF_EEEEEEEPNSB_IJblEEESJ_lNS1_9__extrema9arg_min_fIblNSA_4lessIbEEEEEEJSI_SK_lSP_EEEvDpT0__param_2];
	setp.eq.s64 	%p1, %rd195, 0;
	@%p1 bra 	$L__BB5_197;
	cvta.to.global.u64 	%rd1, %rd192;
	setp.gt.s64 	%p2, %rd195, 1279;
	@%p2 bra 	$L__BB5_112;
	cvt.u32.u64 	%r1, %rd195;
	mov.u32 	%r2, %tid.x;
	setp.ge.s32 	%p95, %r2, %r1;
	mov.b16 	%rs290, 0;
	mov.b64 	%rd242, 0;
	mov.u32 	%r400, %r2;
	@%p95 bra 	$L__BB5_4;
	cvt.u64.u32 	%rd221, %r2;
	add.s64 	%rd222, %rd1, %rd221;
	add.s64 	%rd242, %rd193, %rd221;
	ld.global.u8 	%rs290, [%rd222];
	add.s32 	%r400, %r2, 256;
$L__BB5_4:
	setp.ge.s32 	%p96, %r400, %r1;
	@%p96 bra 	$L__BB5_26;
	not.b32 	%r159, %r400;
	add.s32 	%r5, %r159, %r1;
	and.b32  	%r160, %r5, 768;
	setp.eq.s32 	%p97, %r160, 768;
	@%p97 bra 	$L__BB5_11;
	cvt.u64.u32 	%rd224, %r400;
	add.s64 	%rd233, %rd193, %rd224;
	add.s64 	%rd232, %rd1, %rd224;
	shr.u32 	%r161, %r5, 8;
	add.s32 	%r162, %r161, 1;
	and.b32  	%r163, %r162, 3;
	neg.s32 	%r398, %r163;
$L__BB5_7:
	.pragma "nounroll";
	mov.u64 	%rd9, %rd242;
	mov.u16 	%rs3, %rs290;
	ld.global.s8 	%rs4, [%rd232];
	cvt.s16.s8 	%rs223, %rs3;
	setp.lt.s16 	%p98, %rs223, %rs4;
	@%p98 bra 	$L__BB5_10;
	setp.lt.s16 	%p99, %rs4, %rs223;
	mov.u64 	%rd242, %rd233;
	mov.u16 	%rs290, %rs4;
	@%p99 bra 	$L__BB5_10;
	setp.lt.s64 	%p100, %rd9, %rd233;
	min.s64 	%rd242, %rd9, %rd233;
	selp.b16 	%rs290, %rs3, %rs4, %p100;
$L__BB5_10:
	add.s32 	%r400, %r400, 256;
	add.s64 	%rd233, %rd233, 256;
	add.s64 	%rd232, %rd232, 256;
	add.s32 	%r398, %r398, 1;
	setp.ne.s32 	%p101, %r398, 0;
	@%p101 bra 	$L__BB5_7;
$L__BB5_11:
	setp.lt.u32 	%p102, %r5, 768;
	@%p102 bra 	$L__BB5_26;
	add.s32 	%r401, %r400, 512;
$L__BB5_13:
	mov.u32 	%r13, %r401;
	add.s32 	%r164, %r13, -512;
	cvt.s64.s32 	%rd225, %r164;
	add.s64 	%rd17, %rd1, %rd225;
	add.s64 	%rd18, %rd193, %rd225;
	ld.global.s8 	%rs10, [%rd17];
	cvt.s16.s8 	%rs225, %rs290;
	setp.lt.s16 	%p103, %rs225, %rs10;
	mov.u64 	%rd239, %rd242;
	mov.u16 	%rs287, %rs290;
	@%p103 bra 	$L__BB5_16;
	setp.lt.s16 	%p104, %rs10, %rs225;
	mov.u64 	%rd239, %rd18;
	mov.u16 	%rs287, %rs10;
	@%p104 bra 	$L__BB5_16;
	setp.lt.s64 	%p105, %rd242, %rd18;
	min.s64 	%rd239, %rd242, %rd18;
	selp.b16 	%rs287, %rs290, %rs10, %p105;
$L__BB5_16:
	add.s32 	%r165, %r13, -256;
	cvt.s64.s32 	%rd226, %r165;
	add.s64 	%rd21, %rd193, %rd226;
	ld.global.s8 	%rs13, [%rd17+256];
	cvt.s16.s8 	%rs227, %rs287;
	setp.lt.s16 	%p106, %rs227, %rs13;
	mov.u64 	%rd240, %rd239;
	mov.u16 	%rs288, %rs287;
	@%p106 bra 	$L__BB5_19;
	setp.lt.s16 	%p107, %rs13, %rs227;
	mov.u64 	%rd240, %rd21;
	mov.u16 	%rs288, %rs13;
	@%p107 bra 	$L__BB5_19;
	setp.lt.s64 	%p108, %rd239, %rd21;
	min.s64 	%rd240, %rd239, %rd21;
	selp.b16 	%rs288, %rs287, %rs13, %p108;
$L__BB5_19:
	cvt.s64.s32 	%rd227, %r13;
	add.s64 	%rd24, %rd193, %rd227;
	ld.global.s8 	%rs16, [%rd17+512];
	cvt.s16.s8 	%rs229, %rs288;
	setp.lt.s16 	%p109, %rs229, %rs16;
	mov.u64 	%rd241, %rd240;
	mov.u16 	%rs289, %rs288;
	@%p109 bra 	$L__BB5_22;
	setp.lt.s16 	%p110, %rs16, %rs229;
	mov.u64 	%rd241, %rd24;
	mov.u16 	%rs289, %rs16;
	@%p110 bra 	$L__BB5_22;
	setp.lt.s64 	%p111, %rd240, %rd24;
	min.s64 	%rd241, %rd240, %rd24;
	selp.b16 	%rs289, %rs288, %rs16, %p111;
$L__BB5_22:
	add.s32 	%r166, %r13, 256;
	cvt.s64.s32 	%rd228, %r166;
	add.s64 	%rd27, %rd193, %rd228;
	ld.global.s8 	%rs19, [%rd17+768];
	cvt.s16.s8 	%rs231, %rs289;
	setp.lt.s16 	%p112, %rs231, %rs19;
	mov.u64 	%rd242, %rd241;
	mov.u16 	%rs290, %rs289;
	@%p112 bra 	$L__BB5_25;
	setp.lt.s16 	%p113, %rs19, %rs231;
	mov.u64 	%rd242, %rd27;
	mov.u16 	%rs290, %rs19;
	@%p113 bra 	$L__BB5_25;
	setp.lt.s64 	%p114, %rd241, %rd27;
	min.s64 	%rd242, %rd241, %rd27;
	selp.b16 	%rs290, %rs289, %rs19, %p114;
$L__BB5_25:
	add.s32 	%r401, %r13, 1024;
	add.s32 	%r167, %r13, 512;
	setp.lt.s32 	%p115, %r167, %r1;
	@%p115 bra 	$L__BB5_13;
$L__BB5_26:
	setp.lt.s32 	%p116, %r1, 256;
	@%p116 bra 	$L__BB5_66;
	// begin inline asm
	mov.u32 %r286, %laneid;
	// end inline asm
	cvt.s16.s8 	%rs257, %rs290;
	cvt.u32.u16 	%r307, %rs290;
	and.b32  	%r288, %r307, 255;
	mov.b32 	%r304, 1;
	mov.b32 	%r305, 31;
	mov.b32 	%r306, -1;
	// begin inline asm
	shfl.sync.down.b32 %r287, %r288, %r304, %r305, %r306;
	// end inline asm
	// begin inline asm
	shfl.sync.down.b32 %r292, %r293, %r304, %r305, %r306;
	// end inline asm
	mov.b64 	{%r298, %r303}, %rd242;
	// begin inline asm
	shfl.sync.down.b32 %r297, %r298, %r304, %r305, %r306;
	// end inline asm
	// begin inline asm
	shfl.sync.down.b32 %r302, %r303, %r304, %r305, %r306;
	// end inline asm
	mov.b64 	%rd31, {%r297, %r302};
	cvt.s8.s32 	%rs23, %r287;
	setp.gt.s32 	%p173, %r286, 30;
	setp.lt.s16 	%p174, %rs257, %rs23;
	or.pred  	%p175, %p173, %p174;
	mov.u64 	%rd244, %rd242;
	mov.u16 	%rs292, %rs290;
	@%p175 bra 	$L__BB5_30;
	setp.gt.s16 	%p176, %rs257, %rs23;
	mov.u64 	%rd244, %rd31;
	mov.u16 	%rs292, %rs23;
	@%p176 bra 	$L__BB5_30;
	setp.lt.s64 	%p177, %rd242, %rd31;
	min.s64 	%rd244, %rd242, %rd31;
	selp.b16 	%rs292, %rs290, %rs23, %p177;
$L__BB5_30:
	cvt.s16.s8 	%rs259, %rs292;
	cvt.u32.u16 	%r328, %rs292;
	and.b32  	%r309, %r328, 255;
	mov.b32 	%r325, 2;
	mov.b32 	%r326, 31;
	mov.b32 	%r327, -1;
	// begin inline asm
	shfl.sync.down.b32 %r308, %r309, %r325, %r326, %r327;
	// end inline asm
	// begin inline asm
	shfl.sync.down.b32 %r313, %r314, %r325, %r326, %r327;
	// end inline asm
	mov.b64 	{%r319, %r324}, %rd244;
	// begin inline asm
	shfl.sync.down.b32 %r318, %r319, %r325, %r326, %r327;
	// end inline asm
	// begin inline asm
	shfl.sync.down.b32 %r323, %r324, %r325, %r326, %r327;
	// end inline asm
	mov.b64 	%rd34, {%r318, %r323};
	cvt.s8.s32 	%rs26, %r308;
	setp.gt.s32 	%p178, %r286, 29;
	setp.lt.s16 	%p179, %rs259, %rs26;
	or.pred  	%p180, %p178, %p179;
	mov.u64 	%rd245, %rd244;
	mov.u16 	%rs293, %rs292;
	@%p180 bra 	$L__BB5_33;
	setp.gt.s16 	%p181, %rs259, %rs26;
	mov.u64 	%rd245, %rd34;
	mov.u16 	%rs293, %rs26;
	@%p181 bra 	$L__BB5_33;
	setp.lt.s64 	%p182, %rd244, %rd34;
	min.s64 	%rd245, %rd244, %rd34;
	selp.b16 	%rs293, %rs292, %rs26, %p182;
$L__BB5_33:
	cvt.s16.s8 	%rs261, %rs293;
	cvt.u32.u16 	%r349, %rs293;
	and.b32  	%r330, %r349, 255;
	mov.b32 	%r346, 4;
	mov.b32 	%r347, 31;
	mov.b32 	%r348, -1;
	// begin inline asm
	shfl.sync.down.b32 %r329, %r330, %r346, %r347, %r348;
	// end inline asm
	// begin inline asm
	shfl.sync.down.b32 %r334, %r335, %r346, %r347, %r348;
	// end inline asm
	mov.b64 	{%r340, %r345}, %rd245;
	// begin inline asm
	shfl.sync.down.b32 %r339, %r340, %r346, %r347, %r348;
	// end inline asm
	// begin inline asm
	shfl.sync.down.b32 %r344, %r345, %r346, %r347, %r348;
	// end inline asm
	mov.b64 	%rd37, {%r339, %r344};
	cvt.s8.s32 	%rs29, %r329;
	setp.gt.s32 	%p183, %r286, 27;
	setp.lt.s16 	%p184, %rs261, %rs29;
	or.pred  	%p185, %p183, %p184;
	mov.u64 	%rd246, %rd245;
	mov.u16 	%rs294, %rs293;
	@%p185 bra 	$L__BB5_36;
	setp.gt.s16 	%p186, %rs261, %rs29;
	mov.u64 	%rd246, %rd37;
	mov.u16 	%rs294, %rs29;
	@%p186 bra 	$L__BB5_36;
	setp.lt.s64 	%p187, %rd245, %rd37;
	min.s64 	%rd246, %rd245, %rd37;
	selp.b16 	%rs294, %rs293, %rs29, %p187;
$L__BB5_36:
	cvt.s16.s8 	%rs263, %rs294;
	cvt.u32.u16 	%r370, %rs294;
	and.b32  	%r351, %r370, 255;
	mov.b32 	%r367, 8;
	mov.b32 	%r368, 31;
	mov.b32 	%r369, -1;
	// begin inline asm
	shfl.sync.down.b32 %r350, %r351, %r367, %r368, %r369;
	// end inline asm
	// begin inline asm
	shfl.sync.down.b32 %r355, %r356, %r367, %r368, %r369;
	// end inline asm
	mov.b64 	{%r361, %r366}, %rd246;
	// begin inline asm
	shfl.sync.down.b32 %r360, %r361, %r367, %r368, %r369;
	// end inline asm
	// begin inline asm
	shfl.sync.down.b32 %r365, %r366, %r367, %r368, %r369;
	// end inline asm
	mov.b64 	%rd40, {%r360, %r365};
	cvt.s8.s32 	%rs32, %r350;
	setp.gt.s32 	%p188, %r286, 23;
	setp.lt.s16 	%p189, %rs263, %rs32;
	or.pred  	%p190, %p188, %p189;
	mov.u64 	%rd247, %rd246;
	mov.u16 	%rs295, %rs294;
	@%p190 bra 	$L__BB5_39;
	setp.gt.s16 	%p191, %rs263, %rs32;
	mov.u64 	%rd247, %rd40;
	mov.u16 	%rs295, %rs32;
	@%p191 bra 	$L__BB5_39;
	setp.lt.s64 	%p192, %rd246, %rd40;
	min.s64 	%rd247, %rd246, %rd40;
	selp.b16 	%rs295, %rs294, %rs32, %p192;
$L__BB5_39:
	cvt.s16.s8 	%rs265, %rs295;
	cvt.u32.u16 	%r391, %rs295;
	and.b32  	%r372, %r391, 255;
	mov.b32 	%r388, 16;
	mov.b32 	%r389, 31;
	mov.b32 	%r390, -1;
	// begin inline asm
	shfl.sync.down.b32 %r371, %r372, %r388, %r389, %r390;
	// end inline asm
	// begin inline asm
	shfl.sync.down.b32 %r376, %r377, %r388, %r389, %r390;
	// end inline asm
	mov.b64 	{%r382, %r387}, %rd247;
	// begin inline asm
	shfl.sync.down.b32 %r381, %r382, %r388, %r389, %r390;
	// end inline asm
	// begin inline asm
	shfl.sync.down.b32 %r386, %r387, %r388, %r389, %r390;
	// end inline asm
	mov.b64 	%rd43, {%r381, %r386};
	cvt.s8.s32 	%rs35, %r371;
	setp.gt.s32 	%p193, %r286, 15;
	setp.lt.s16 	%p194, %rs265, %rs35;
	or.pred  	%p195, %p193, %p194;
	mov.u64 	%rd299, %rd247;
	mov.u16 	%rs343, %rs295;
	@%p195 bra 	$L__BB5_42;
	setp.gt.s16 	%p196, %rs265, %rs35;
	mov.u64 	%rd299, %rd43;
	mov.u16 	%rs343, %rs35;
	@%p196 bra 	$L__BB5_42;
	setp.lt.s64 	%p197, %rd247, %rd43;
	min.s64 	%rd299, %rd247, %rd43;
	selp.b16 	%rs343, %rs295, %rs35, %p197;
$L__BB5_42:
	setp.ne.s32 	%p198, %r286, 0;
	@%p198 bra 	$L__BB5_44;
	shr.u32 	%r392, %r2, 1;
	and.b32  	%r393, %r392, 496;
	mov.u32 	%r394, _ZN6thrust24THRUST_300001_SM_1000_NS8cuda_cub4core6detail5shmemE;
	add.s32 	%r395, %r394, %r393;
	st.shared.u8 	[%r395+8], %rs343;
	st.shared.u64 	[%r395+16], %rd299;
$L__BB5_44:
	bar.sync 	0;
	setp.ne.s32 	%p199, %r2, 0;
	@%p199 bra 	$L__BB5_195;
	ld.shared.s8 	%rs38, [_ZN6thrust24THRUST_300001_SM_1000_NS8cuda_cub4core6detail5shmemE+24];
	ld.shared.u64 	%rd46, [_ZN6thrust24THRUST_300001_SM_1000_NS8cuda_cub4core6detail5shmemE+32];
	cvt.s16.s8 	%rs267, %rs343;
	setp.lt.s16 	%p200, %rs267, %rs38;
	mov.u64 	%rd249, %rd299;
	mov.u16 	%rs297, %rs343;
	@%p200 bra 	$L__BB5_48;
	setp.lt.s16 	%p201, %rs38, %rs267;
	mov.u64 	%rd249, %rd46;
	mov.u16 	%rs297, %rs38;
	@%p201 bra 	$L__BB5_48;
	setp.lt.s64 	%p202, %rd299, %rd46;
	min.s64 	%rd249, %rd299, %rd46;
	selp.b16 	%rs297, %rs343, %rs38, %p202;
$L__BB5_48:
	ld.shared.s8 	%rs41, [_ZN6thrust24THRUST_300001_SM_1000_NS8cuda_cub4core6detail5shmemE+40];
	ld.shared.u64 	%rd49, [_ZN6thrust24THRUST_300001_SM_1000_NS8cuda_cub4core6detail5shmemE+48];
	cvt.s16.s8 	%rs269, %rs297;
	setp.lt.s16 	%p203, %rs269, %rs41;
	mov.u64 	%rd250, %rd249;
	mov.u16 	%rs298, %rs297;
	@%p203 bra 	$L__BB5_51;
	setp.lt.s16 	%p204, %rs41, %rs269;
	mov.u64 	%rd250, %rd49;
	mov.u16 	%rs298, %rs41;
	@%p204 bra 	$L__BB5_51;
	setp.lt.s64 	%p205, %rd249, %rd49;
	min.s64 	%rd250, %rd249, %rd49;
	selp.b16 	%rs298, %rs297, %rs41, %p205;
$L__BB5_51:
	ld.shared.s8 	%rs44, [_ZN6thrust24THRUST_300001_SM_1000_NS8cuda_cub4core6detail5shmemE+56];
	ld.shared.u64 	%rd52, [_ZN6thrust24THRUST_300001_SM_1000_NS8cuda_cub4core6detail5shmemE+64];
	cvt.s16.s8 	%rs271, %rs298;
	setp.lt.s16 	%p206, %rs271, %rs44;
	mov.u64 	%rd251, %rd250;
	mov.u16 	%rs299, %rs298;
	@%p206 bra 	$L__BB5_54;
	setp.lt.s16 	%p207, %rs44, %rs271;
	mov.u64 	%rd251, %rd52;
	mov.u16 	%rs299, %rs44;
	@%p207 bra 	$L__BB5_54;
	setp.lt.s64 	%p208, %rd250, %rd52;
	min.s64 	%rd251, %rd250, %rd52;
	selp.b16 	%rs299, %rs298, %rs44, %p208;
$L__BB5_54:
	ld.shared.s8 	%rs47, [_ZN6thrust24THRUST_300001_SM_1000_NS8cuda_cub4core6detail5shmemE+72];
	ld.shared.u64 	%rd55, [_ZN6thrust24THRUST_300001_SM_1000_NS8cuda_cub4core6detail5shmemE+80];
	cvt.s16.s8 	%rs273, %rs299;
	setp.lt.s16 	%p209, %rs273, %rs47;
	mov.u64 	%rd252, %rd251;
	mov.u16 	%rs300, %rs299;
	@%p209 bra 	$L__BB5_57;
	setp.lt.s16 	%p210, %rs47, %rs273;
	mov.u64 	%rd252, %rd55;
	mov.u16 	%rs300, %rs47;
	@%p210 bra 	$L__BB5_57;
	setp.lt.s64 	%p211, %rd251, %rd55;
	min.s64 	%rd252, %rd251, %rd55;
	selp.b16 	%rs300, %rs299, %rs47, %p211;
$L__BB5_57:
	ld.shared.s8 	%rs50, [_ZN6thrust24THRUST_300001_SM_1000_NS8cuda_cub4core6detail5shmemE+88];
	ld.shared.u64 	%rd58, [_ZN6thrust24THRUST_300001_SM_1000_NS8cuda_cub4core6detail5shmemE+96];
	cvt.s16.s8 	%rs275, %rs300;
	setp.lt.s16 	%p212, %rs275, %rs50;
	mov.u64 	%rd253, %rd252;
	mov.u16 	%rs301, %rs300;
	@%p212 bra 	$L__BB5_60;
	setp.lt.s16 	%p213, %rs50, %rs275;
	mov.u64 	%rd253, %rd58;
	mov.u16 	%rs301, %rs50;
	@%p213 bra 	$L__BB5_60;
	setp.lt.s64 	%p214, %rd252, %rd58;
	min.s64 	%rd253, %rd252, %rd58;
	selp.b16 	%rs301, %rs300, %rs50, %p214;
$L__BB5_60:
	ld.shared.s8 	%rs53, [_ZN6thrust24THRUST_300001_SM_1000_NS8cuda_cub4core6detail5shmemE+104];
	ld.shared.u64 	%rd61, [_ZN6thrust24THRUST_300001_SM_1000_NS8cuda_cub4core6detail5shmemE+112];
	cvt.s16.s8 	%rs277, %rs301;
	setp.lt.s16 	%p215, %rs277, %rs53;
	mov.u64 	%rd254, %rd253;
	mov.u16 	%rs302, %rs301;
	@%p215 bra 	$L__BB5_63;
	setp.lt.s16 	%p216, %rs53, %rs277;
	mov.u64 	%rd254, %rd61;
	mov.u16 	%rs302, %rs53;
	@%p216 bra 	$L__BB5_63;
	setp.lt.s64 	%p217, %rd253, %rd61;
	min.s64 	%rd254, %rd253, %rd61;
	selp.b16 	%rs302, %rs301, %rs53, %p217;
$L__BB5_63:
	ld.shared.s8 	%rs56, [_ZN6thrust24THRUST_300001_SM_1000_NS8cuda_cub4core6detail5shmemE+120];
	ld.shared.u64 	%rd64, [_ZN6thrust24THRUST_300001_SM_1000_NS8cuda_cub4core6detail5shmemE+128];
	cvt.s16.s8 	%rs279, %rs302;
	setp.lt.s16 	%p218, %rs279, %rs56;
	mov.u16 	%rs343, %rs302;
	mov.u64 	%rd299, %rd254;
	@%p218 bra 	$L__BB5_195;
	setp.lt.s16 	%p219, %rs56, %rs279;
	mov.u16 	%rs343, %rs56;
	mov.u64 	%rd299, %rd64;
	@%p219 bra 	$L__BB5_195;
	setp.lt.s64 	%p220, %rd254, %rd64;
	min.s64 	%rd299, %rd254, %rd64;
	selp.b16 	%rs343, %rs302, %rs56, %p220;
	bra.uni 	$L__BB5_195;
$L__BB5_66:
	// begin inline asm
	mov.u32 %r168, %laneid;
	// end inline asm
	and.b32  	%r189, %r2, 992;
	add.s32 	%r190, %r189, 32;
	setp.gt.s32 	%p117, %r190, %r1;
	not.b32 	%r191, %r189;
	add.s32 	%r192, %r1, %r191;
	selp.b32 	%r187, %r192, 31, %p117;
	cvt.s16.s8 	%rs233, %rs290;
	cvt.u32.u16 	%r193, %rs290;
	and.b32  	%r170, %r193, 255;
	mov.b32 	%r186, 1;
	mov.b32 	%r188, -1;
	// begin inline asm
	shfl.sync.down.b32 %r169, %r170, %r186, %r187, %r188;
	// end inline asm
	// begin inline asm
	shfl.sync.down.b32 %r174, %r175, %r186, %r187, %r188;
	// end inline asm
	mov.b64 	{%r180, %r185}, %rd242;
	// begin inline asm
	shfl.sync.down.b32 %r179, %r180, %r186, %r187, %r188;
	// end inline asm
	// begin inline asm
	shfl.sync.down.b32 %r184, %r185, %r186, %r187, %r188;
	// end inline asm
	mov.b64 	%rd66, {%r179, %r184};
	cvt.s8.s32 	%rs58, %r169;
	setp.ge.s32 	%p118, %r168, %r187;
	setp.lt.s16 	%p119, %rs233, %rs58;
	or.pred  	%p120, %p118, %p119;
	mov.u16 	%rs303, %rs290;
	mov.u64 	%rd255, %rd242;
	@%p120 bra 	$L__BB5_69;
	setp.gt.s16 	%p121, %rs233, %rs58;
	mov.u16 	%rs303, %rs58;
	mov.u64 	%rd255, %rd66;
	@%p121 bra 	$L__BB5_69;
	setp.lt.s64 	%p122, %rd242, %rd66;
	selp.b16 	%rs303, %rs290, %rs58, %p122;
	min.s64 	%rd255, %rd242, %rd66;
$L__BB5_69:
	cvt.s16.s8 	%rs235, %rs303;
	cvt.u32.u16 	%r214, %rs303;
	and.b32  	%r195, %r214, 255;
	mov.b32 	%r211, 2;
	mov.b32 	%r213, -1;
	// begin inline asm
	shfl.sync.down.b32 %r194, %r195, %r211, %r187, %r213;
	// end inline asm
	// begin inline asm
	shfl.sync.down.b32 %r199, %r200, %r211, %r187, %r213;
	// end inline asm
	mov.b64 	{%r205, %r210}, %rd255;
	// begin inline asm
	shfl.sync.down.b32 %r204, %r205, %r211, %r187, %r213;
	// end inline asm
	// begin inline asm
	shfl.sync.down.b32 %r209, %r210, %r211, %r187, %r213;
	// end inline asm
	mov.b64 	%rd69, {%r204, %r209};
	cvt.s8.s32 	%rs61, %r194;
	add.s32 	%r215, %r168, 2;
	setp.gt.s32 	%p123, %r215, %r187;
	setp.lt.s16 	%p124, %rs235, %rs61;
	or.pred  	%p125, %p123, %p124;
	mov.u16 	%rs304, %rs303;
	mov.u64 	%rd256, %rd255;
	@%p125 bra 	$L__BB5_72;
	setp.gt.s16 	%p126, %rs235, %rs61;
	mov.u16 	%rs304, %rs61;
	mov.u64 	%rd256, %rd69;
	@%p126 bra 	$L__BB5_72;
	setp.lt.s64 	%p127, %rd255, %rd69;
	selp.b16 	%rs304, %rs303, %rs61, %p127;
	min.s64 	%rd256, %rd255, %rd69;
$L__BB5_72:
	cvt.s16.s8 	%rs237, %rs304;
	cvt.u32.u16 	%r236, %rs304;
	and.b32  	%r217, %r236, 255;
	mov.b32 	%r233, 4;
	mov.b32 	%r235, -1;
	// begin inline asm
	shfl.sync.down.b32 %r216, %r217, %r233, %r187, %r235;
	// end inline asm
	// begin inline asm
	shfl.sync.down.b32 %r221, %r222, %r233, %r187, %r235;
	// end inline asm
	mov.b64 	{%r227, %r232}, %rd256;
	// begin inline asm
	shfl.sync.down.b32 %r226, %r227, %r233, %r187, %r235;
	// end inline asm
	// begin inline asm
	shfl.sync.down.b32 %r231, %r232, %r233, %r187, %r235;
	// end inline asm
	mov.b64 	%rd72, {%r226, %r231};
	cvt.s8.s32 	%rs64, %r216;
	add.s32 	%r237, %r168, 4;
	setp.gt.s32 	%p128, %r237, %r187;
	setp.lt.s16 	%p129, %rs237, %rs64;
	or.pred  	%p130, %p128, %p129;
	mov.u16 	%rs305, %rs304;
	mov.u64 	%rd257, %rd256;
	@%p130 bra 	$L__BB5_75;
	setp.gt.s16 	%p131, %rs237, %rs64;
	mov.u16 	%rs305, %rs64;
	mov.u64 	%rd257, %rd72;
	@%p131 bra 	$L__BB5_75;
	setp.lt.s64 	%p132, %rd256, %rd72;
	selp.b16 	%rs305, %rs304, %rs64, %p132;
	min.s64 	%rd257, %rd256, %rd72;
$L__BB5_75:
	cvt.s16.s8 	%rs239, %rs305;
	cvt.u32.u16 	%r258, %rs305;
	and.b32  	%r239, %r258, 255;
	mov.b32 	%r255, 8;
	mov.b32 	%r257, -1;
	// begin inline asm
	shfl.sync.down.b32 %r238, %r239, %r255, %r187, %r257;
	// end inline asm
	// begin inline asm
	shfl.sync.down.b32 %r243, %r244, %r255, %r187, %r257;
	// end inline asm
	mov.b64 	{%r249, %r254}, %rd257;
	// begin inline asm
	shfl.sync.down.b32 %r248, %r249, %r255, %r187, %r257;
	// end inline asm
	// begin inline asm
	shfl.sync.down.b32 %r253, %r254, %r255, %r187, %r257;
	// end inline asm
	mov.b64 	%rd75, {%r248, %r253};
	cvt.s8.s32 	%rs67, %r238;
	add.s32 	%r259, %r168, 8;
	setp.gt.s32 	%p133, %r259, %r187;
	setp.lt.s16 	%p134, %rs239, %rs67;
	or.pred  	%p135, %p133, %p134;
	mov.u16 	%rs306, %rs305;
	mov.u64 	%rd258, %rd257;
	@%p135 bra 	$L__BB5_78;
	setp.gt.s16 	%p136, %rs239, %rs67;
	mov.u16 	%rs306, %rs67;
	mov.u64 	%rd258, %rd75;
	@%p136 bra 	$L__BB5_78;
	setp.lt.s64 	%p137, %rd257, %rd75;
	selp.b16 	%rs306, %rs305, %rs67, %p137;
	min.s64 	%rd258, %rd257, %rd75;
$L__BB5_78:
	cvt.s16.s8 	%rs241, %rs306;
	cvt.u32.u16 	%r280, %rs306;
	and.b32  	%r261, %r280, 255;
	mov.b32 	%r277, 16;
	mov.b32 	%r279, -1;
	// begin inline asm
	shfl.sync.down.b32 %r260, %r261, %r277, %r187, %r279;
	// end inline asm
	// begin inline asm
	shfl.sync.down.b32 %r265, %r266, %r277, %r187, %r279;
	// end inline asm
	mov.b64 	{%r271, %r276}, %rd258;
	// begin inline asm
	shfl.sync.down.b32 %r270, %r271, %r277, %r187, %r279;
	// end inline asm
	// begin inline asm
	shfl.sync.down.b32 %r275, %r276, %r277, %r187, %r279;
	// end inline asm
	mov.b64 	%rd78, {%r270, %r275};
	cvt.s8.s32 	%rs70, %r260;
	add.s32 	%r281, %r168, 16;
	setp.gt.s32 	%p138, %r281, %r187;
	setp.lt.s16 	%p139, %rs241, %rs70;
	or.pred  	%p140, %p138, %p139;
	mov.u16 	%rs343, %rs306;
	mov.u64 	%rd299, %rd258;
	@%p140 bra 	$L__BB5_81;
	setp.gt.s16 	%p141, %rs241, %rs70;
	mov.u16 	%rs343, %rs70;
	mov.u64 	%rd299, %rd78;
	@%p141 bra 	$L__BB5_81;
	setp.lt.s64 	%p142, %rd258, %rd78;
	selp.b16 	%rs343, %rs306, %rs70, %p142;
	min.s64 	%rd299, %rd258, %rd78;
$L__BB5_81:
	setp.ne.s32 	%p143, %r168, 0;
	@%p143 bra 	$L__BB5_83;
	shr.u32 	%r282, %r2, 1;
	and.b32  	%r283, %r282, 496;
	mov.u32 	%r284, _ZN6thrust24THRUST_300001_SM_1000_NS8cuda_cub4core6detail5shmemE;
	add.s32 	%r285, %r284, %r283;
	st.shared.u8 	[%r285+8], %rs343;
	st.shared.u64 	[%r285+16], %rd299;
$L__BB5_83:
	bar.sync 	0;
	setp.ne.s32 	%p144, %r2, 0;
	@%p144 bra 	$L__BB5_195;
	setp.lt.s32 	%p145, %r1, 33;
	mov.u16 	%rs308, %rs343;
	mov.u64 	%rd260, %rd299;
	@%p145 bra 	$L__BB5_88;
	ld.shared.s8 	%rs73, [_ZN6thrust24THRUST_300001_SM_1000_NS8cuda_cub4core6detail5shmemE+24];
	ld.shared.u64 	%rd81, [_ZN6thrust24THRUST_300001_SM_1000_NS8cuda_cub4core6detail5shmemE+32];
	cvt.s16.s8 	%rs243, %rs343;
	setp.lt.s16 	%p146, %rs243, %rs73;
	mov.u16 	%rs308, %rs343;
	mov.u64 	%rd260, %rd299;
	@%p146 bra 	$L__BB5_88;
	setp.lt.s16 	%p147, %rs73, %rs243;
	mov.u16 	%rs308, %rs73;
	mov.u64 	%rd260, %rd81;
	@%p147 bra 	$L__BB5_88;
	setp.lt.s64 	%p148, %rd299, %rd81;
	selp.b16 	%rs308, %rs343, %rs73, %p148;
	min.s64 	%rd260, %rd299, %rd81;
$L__BB5_88:
	setp.lt.s32 	%p149, %r1, 65;
	mov.u16 	%rs309, %rs308;
	mov.u64 	%rd261, %rd260;
	@%p149 bra 	$L__BB5_92;
	ld.shared.s8 	%rs76, [_ZN6thrust24THRUST_300001_SM_1000_NS8cuda_cub4core6detail5shmemE+40];
	ld.shared.u64 	%rd84, [_ZN6thrust24THRUST_300001_SM_1000_NS8cuda_cub4core6detail5shmemE+48];
	cvt.s16.s8 	%rs245, %rs308;
	setp.lt.s16 	%p150, %rs245, %rs76;
	mov.u16 	%rs309, %rs308;
	mov.u64 	%rd261, %rd260;
	@%p150 bra 	$L__BB5_92;
	setp.lt.s16 	%p151, %rs76, %rs245;
	mov.u16 	%rs309, %rs76;
	mov.u64 	%rd261, %rd84;
	@%p151 bra 	$L__BB5_92;
	setp.lt.s64 	%p152, %rd260, %rd84;
	selp.b16 	%rs309, %rs308, %rs76, %p152;
	min.s64 	%rd261, %rd260, %rd84;
$L__BB5_92:
	setp.lt.s32 	%p153, %r1, 97;
	mov.u16 	%rs310, %rs309;
	mov.u64 	%rd262, %rd261;
	@%p153 bra 	$L__BB5_96;
	ld.shared.s8 	%rs79, [_ZN6thrust24THRUST_300001_SM_1000_NS8cuda_cub4core6detail5shmemE+56];
	ld.shared.u64 	%rd87, [_ZN6thrust24THRUST_300001_SM_1000_NS8cuda_cub4core6detail5shmemE+64];
	cvt.s16.s8 	%rs247, %rs309;
	setp.lt.s16 	%p154, %rs247, %rs79;
	mov.u16 	%rs310, %rs309;
	mov.u64 	%rd262, %rd261;
	@%p154 bra 	$L__BB5_96;
	setp.lt.s16 	%p155, %rs79, %rs247;
	mov.u16 	%rs310, %rs79;
	mov.u64 	%rd262, %rd87;
	@%p155 bra 	$L__BB5_96;
	setp.lt.s64 	%p156, %rd261, %rd87;
	selp.b16 	%rs310, %rs309, %rs79, %p156;
	min.s64 	%rd262, %rd261, %rd87;
$L__BB5_96:
	setp.lt.s32 	%p157, %r1, 129;
	mov.u16 	%rs311, %rs310;
	mov.u64 	%rd263, %rd262;
	@%p157 bra 	$L__BB5_100;
	ld.shared.s8 	%rs82, [_ZN6thrust24THRUST_300001_SM_1000_NS8cuda_cub4core6detail5shmemE+72];
	ld.shared.u64 	%rd90, [_ZN6thrust24THRUST_300001_SM_1000_NS8cuda_cub4core6detail5shmemE+80];
	cvt.s16.s8 	%rs249, %rs310;
	setp.lt.s16 	%p158, %rs249, %rs82;
	mov.u16 	%rs311, %rs310;
	mov.u64 	%rd263, %rd262;
	@%p158 bra 	$L__BB5_100;
	setp.lt.s16 	%p159, %rs82, %rs249;
	mov.u16 	%rs311, %rs82;
	mov.u64 	%rd263, %rd90;
	@%p159 bra 	$L__BB5_100;
	setp.lt.s64 	%p160, %rd262, %rd90;
	selp.b16 	%rs311, %rs310, %rs82, %p160;
	min.s64 	%rd263, %rd262, %rd90;
$L__BB5_100:
	setp.lt.s32 	%p161, %r1, 161;
	mov.u16 	%rs312, %rs311;
	mov.u64 	%rd264, %rd263;
	@%p161 bra 	$L__BB5_104;
	ld.shared.s8 	%rs85, [_ZN6thrust24THRUST_300001_SM_1000_NS8cuda_cub4core6detail5shmemE+88];
	ld.shared.u64 	%rd93, [_ZN6thrust24THRUST_300001_SM_1000_NS8cuda_cub4core6detail5shmemE+96];
	cvt.s16.s8 	%rs251, %rs311;
	setp.lt.s16 	%p162, %rs251, %rs85;
	mov.u16 	%rs312, %rs311;
	mov.u64 	%rd264, %rd263;
	@%p162 bra 	$L__BB5_104;
	setp.lt.s16 	%p163, %rs85, %rs251;
	mov.u16 	%rs312, %rs85;
	mov.u64 	%rd264, %rd93;
	@%p163 bra 	$L__BB5_104;
	setp.lt.s64 	%p164, %rd263, %rd93;
	selp.b16 	%rs312, %rs311, %rs85, %p164;
	min.s64 	%rd264, %rd263, %rd93;
$L__BB5_104:
	setp.lt.s32 	%p165, %r1, 193;
	mov.u16 	%rs313, %rs312;
	mov.u64 	%rd265, %rd264;
	@%p165 bra 	$L__BB5_108;
	ld.shared.s8 	%rs88, [_ZN6thrust24THRUST_300001_SM_1000_NS8cuda_cub4core6detail5shmemE+104];
	ld.shared.u64 	%rd96, [_ZN6thrust24THRUST_300001_SM_1000_NS8cuda_cub4core6detail5shmemE+112];
	cvt.s16.s8 	%rs253, %rs312;
	setp.lt.s16 	%p166, %rs253, %rs88;
	mov.u16 	%rs313, %rs312;
	mov.u64 	%rd265, %rd264;
	@%p166 bra 	$L__BB5_108;
	setp.lt.s16 	%p167, %rs88, %rs253;
	mov.u16 	%rs313, %rs88;
	mov.u64 	%rd265, %rd96;
	@%p167 bra 	$L__BB5_108;
	setp.lt.s64 	%p168, %rd264, %rd96;
	selp.b16 	%rs313, %rs312, %rs88, %p168;
	min.s64 	%rd265, %rd264, %rd96;
$L__BB5_108:
	setp.lt.s32 	%p169, %r1, 225;
	mov.u16 	%rs343, %rs313;
	mov.u64 	%rd299, %rd265;
	@%p169 bra 	$L__BB5_195;
	ld.shared.s8 	%rs91, [_ZN6thrust24THRUST_300001_SM_1000_NS8cuda_cub4core6detail5shmemE+120];
	ld.shared.u64 	%rd99, [_ZN6thrust24THRUST_300001_SM_1000_NS8cuda_cub4core6detail5shmemE+128];
	cvt.s16.s8 	%rs255, %rs313;
	setp.lt.s16 	%p170, %rs255, %rs91;
	mov.u16 	%rs343, %rs313;
	mov.u64 	%rd299, %rd265;
	@%p170 bra 	$L__BB5_195;
	setp.lt.s16 	%p171, %rs91, %rs255;
	mov.u16 	%rs343, %rs91;
	mov.u64 	%rd299, %rd99;
	@%p171 bra 	$L__BB5_195;
	setp.lt.s64 	%p172, %rd265, %rd99;
	selp.b16 	%rs343, %rs313, %rs91, %p172;
	min.s64 	%rd299, %rd265, %rd99;
	bra.uni 	$L__BB5_195;
$L__BB5_112:
	mov.u32 	%r18, %tid.x;
	cvt.u64.u32 	%rd101, %r18;
	add.s64 	%rd102, %rd1, %rd101;
	ld.global.s8 	%rs170, [%rd102];
	add.s32 	%r31, %r18, 256;
	cvt.u64.u32 	%rd196, %r31;
	ld.global.s8 	%rs171, [%rd102+256];
	add.s32 	%r32, %r18, 512;
	cvt.u64.u32 	%rd197, %r32;
	ld.global.s8 	%rs172, [%rd102+512];
	add.s32 	%r33, %r18, 768;
	cvt.u64.u32 	%rd198, %r33;
	ld.global.s8 	%rs173, [%rd102+768];
	or.b32  	%r34, %r18, 1024;
	cvt.u64.u32 	%rd103, %r34;
	add.s64 	%rd104, %rd193, %rd103;
	ld.global.s8 	%rs93, [%rd102+1024];
	setp.lt.s16 	%p3, %rs171, %rs170;
	min.s16 	%rs174, %rs171, %rs170;
	selp.b64 	%rd199, %rd196, %rd101, %p3;
	setp.lt.s16 	%p4, %rs172, %rs174;
	min.s16 	%rs175, %rs172, %rs174;
	selp.b64 	%rd200, %rd197, %rd199, %p4;
	setp.lt.s16 	%p5, %rs173, %rs175;
	min.s16 	%rs94, %rs173, %rs175;
	selp.b64 	%rd105, %rd198, %rd200, %p5;
	add.s64 	%rd106, %rd193, %rd105;
	setp.lt.s16 	%p6, %rs94, %rs93;
	mov.u16 	%rs330, %rs94;
	mov.u64 	%rd286, %rd106;
	@%p6 bra 	$L__BB5_115;
	setp.lt.s16 	%p7, %rs93, %rs94;
	mov.u16 	%rs330, %rs93;
	mov.u64 	%rd286, %rd104;
	@%p7 bra 	$L__BB5_115;
	setp.lt.u64 	%p8, %rd105, %rd103;
	selp.b16 	%rs330, %rs94, %rs93, %p8;
	selp.b64 	%rd286, %rd106, %rd104, %p8;
$L__BB5_115:
	setp.lt.u64 	%p9, %rd195, 2560;
	mov.b64 	%rd275, 1280;
	@%p9 bra 	$L__BB5_133;
	mov.b64 	%rd275, 1280;
$L__BB5_117:
	mov.u64 	%rd109, %rd275;
	add.s64 	%rd203, %rd109, %rd101;
	add.s64 	%rd204, %rd102, %rd109;
	add.s64 	%rd111, %rd203, %rd193;
	ld.global.s8 	%rs98, [%rd204];
	ld.global.s8 	%rs99, [%rd204+256];
	add.s64 	%rd112, %rd111, 512;
	ld.global.s8 	%rs100, [%rd204+512];
	add.s64 	%rd113, %rd111, 768;
	ld.global.s8 	%rs101, [%rd204+768];
	ld.global.s8 	%rs102, [%rd204+1024];
	cvt.s16.s8 	%rs176, %rs330;
	setp.lt.s16 	%p10, %rs176, %rs98;
	mov.u16 	%rs316, %rs330;
	mov.u64 	%rd269, %rd286;
	@%p10 bra 	$L__BB5_120;
	setp.lt.s16 	%p11, %rs98, %rs176;
	mov.u16 	%rs316, %rs98;
	mov.u64 	%rd269, %rd111;
	@%p11 bra 	$L__BB5_120;
	setp.lt.s64 	%p12, %rd286, %rd111;
	selp.b16 	%rs316, %rs330, %rs98, %p12;
	min.s64 	%rd269, %rd286, %rd111;
$L__BB5_120:
	cvt.s16.s8 	%rs178, %rs316;
	setp.lt.s16 	%p13, %rs178, %rs99;
	mov.u16 	%rs317, %rs316;
	mov.u64 	%rd270, %rd269;
	@%p13 bra 	$L__BB5_123;
	add.s64 	%rd206, %rd203, %rd193;
	add.s64 	%rd270, %rd206, 256;
	setp.lt.s16 	%p14, %rs99, %rs178;
	mov.u16 	%rs317, %rs99;
	@%p14 bra 	$L__BB5_123;
	setp.lt.s64 	%p15, %rd269, %rd270;
	selp.b16 	%rs317, %rs316, %rs99, %p15;
	min.s64 	%rd270, %rd269, %rd270;
$L__BB5_123:
	cvt.s16.s8 	%rs180, %rs317;
	setp.lt.s16 	%p16, %rs180, %rs100;
	mov.u16 	%rs318, %rs317;
	mov.u64 	%rd271, %rd270;
	@%p16 bra 	$L__BB5_126;
	setp.lt.s16 	%p17, %rs100, %rs180;
	mov.u16 	%rs318, %rs100;
	mov.u64 	%rd271, %rd112;
	@%p17 bra 	$L__BB5_126;
	setp.lt.s64 	%p18, %rd270, %rd112;
	selp.b16 	%rs318, %rs317, %rs100, %p18;
	min.s64 	%rd271, %rd270, %rd112;
$L__BB5_126:
	cvt.s16.s8 	%rs182, %rs318;
	setp.lt.s16 	%p19, %rs182, %rs101;
	mov.u16 	%rs319, %rs318;
	mov.u64 	%rd272, %rd271;
	@%p19 bra 	$L__BB5_129;
	setp.lt.s16 	%p20, %rs101, %rs182;
	mov.u16 	%rs319, %rs101;
	mov.u64 	%rd272, %rd113;
	@%p20 bra 	$L__BB5_129;
	setp.lt.s64 	%p21, %rd271, %rd113;
	selp.b16 	%rs319, %rs318, %rs101, %p21;
	min.s64 	%rd272, %rd271, %rd113;
$L__BB5_129:
	cvt.s16.s8 	%rs184, %rs319;
	setp.lt.s16 	%p22, %rs184, %rs102;
	mov.u16 	%rs330, %rs319;
	mov.u64 	%rd286, %rd272;
	@%p22 bra 	$L__BB5_132;
	add.s64 	%rd208, %rd203, %rd193;
	add.s64 	%rd286, %rd208, 1024;
	setp.lt.s16 	%p23, %rs102, %rs184;
	mov.u16 	%rs330, %rs102;
	@%p23 bra 	$L__BB5_132;
	setp.lt.s64 	%p24, %rd272, %rd286;
	selp.b16 	%rs330, %rs319, %rs102, %p24;
	min.s64 	%rd286, %rd272, %rd286;
$L__BB5_132:
	add.s64 	%rd275, %rd109, 1280;
	add.s64 	%rd209, %rd109, 2560;
	setp.le.s64 	%p25, %rd209, %rd195;
	@%p25 bra 	$L__BB5_117;
$L__BB5_133:
	setp.le.s64 	%p26, %rd195, %rd275;
	@%p26 bra 	$L__BB5_156;
	cvt.u32.u64 	%r35, %rd275;
	cvt.u32.u64 	%r36, %rd195;
	sub.s32 	%r19, %r36, %r35;
	setp.ge.s32 	%p27, %r18, %r19;
	@%p27 bra 	$L__BB5_156;
	cvta.to.global.u64 	%rd129, %rd192;
	not.b32 	%r38, %r18;
	add.s32 	%r39, %r38, %r36;
	sub.s32 	%r20, %r39, %r35;
	and.b32  	%r41, %r20, 768;
	setp.eq.s32 	%p28, %r41, 768;
	mov.u32 	%r404, %r18;
	@%p28 bra 	$L__BB5_141;
	add.s64 	%rd211, %rd275, %rd101;
	add.s64 	%rd277, %rd211, %rd193;
	add.s64 	%rd276, %rd129, %rd211;
	shr.u32 	%r42, %r20, 8;
	add.s32 	%r43, %r42, 1;
	and.b32  	%r44, %r43, 3;
	neg.s32 	%r402, %r44;
	mov.u32 	%r404, %r18;
$L__BB5_137:
	.pragma "nounroll";
	mov.u64 	%rd134, %rd286;
	mov.u16 	%rs114, %rs330;
	ld.global.s8 	%rs115, [%rd276];
	cvt.s16.s8 	%rs187, %rs114;
	setp.lt.s16 	%p29, %rs187, %rs115;
	@%p29 bra 	$L__BB5_140;
	setp.lt.s16 	%p30, %rs115, %rs187;
	mov.u16 	%rs330, %rs115;
	mov.u64 	%rd286, %rd277;
	@%p30 bra 	$L__BB5_140;
	setp.lt.s64 	%p31, %rd134, %rd277;
	selp.b16 	%rs330, %rs114, %rs115, %p31;
	min.s64 	%rd286, %rd134, %rd277;
$L__BB5_140:
	add.s32 	%r404, %r404, 256;
	add.s64 	%rd277, %rd277, 256;
	add.s64 	%rd276, %rd276, 256;
	add.s32 	%r402, %r402, 1;
	setp.ne.s32 	%p32, %r402, 0;
	@%p32 bra 	$L__BB5_137;
$L__BB5_141:
	setp.lt.u32 	%p33, %r20, 768;
	@%p33 bra 	$L__BB5_156;
	add.s32 	%r405, %r404, 512;
$L__BB5_143:
	mov.u32 	%r28, %r405;
	add.s32 	%r45, %r28, -512;
	cvt.u64.u32 	%rd212, %r45;
	add.s64 	%rd213, %rd275, %rd212;
	add.s64 	%rd142, %rd129, %rd213;
	add.s64 	%rd143, %rd213, %rd193;
	ld.global.s8 	%rs121, [%rd142];
	cvt.s16.s8 	%rs189, %rs330;
	setp.lt.s16 	%p34, %rs189, %rs121;
	mov.u16 	%rs327, %rs330;
	mov.u64 	%rd283, %rd286;
	@%p34 bra 	$L__BB5_146;
	setp.lt.s16 	%p35, %rs121, %rs189;
	mov.u16 	%rs327, %rs121;
	mov.u64 	%rd283, %rd143;
	@%p35 bra 	$L__BB5_146;
	setp.lt.s64 	%p36, %rd286, %rd143;
	selp.b16 	%rs327, %rs330, %rs121, %p36;
	min.s64 	%rd283, %rd286, %rd143;
$L__BB5_146:
	add.s32 	%r46, %r28, -256;
	cvt.u64.u32 	%rd214, %r46;
	add.s64 	%rd215, %rd275, %rd214;
	add.s64 	%rd146, %rd215, %rd193;
	ld.global.s8 	%rs124, [%rd142+256];
	cvt.s16.s8 	%rs191, %rs327;
	setp.lt.s16 	%p37, %rs191, %rs124;
	mov.u16 	%rs328, %rs327;
	mov.u64 	%rd284, %rd283;
	@%p37 bra 	$L__BB5_149;
	setp.lt.s16 	%p38, %rs124, %rs191;
	mov.u16 	%rs328, %rs124;
	mov.u64 	%rd284, %rd146;
	@%p38 bra 	$L__BB5_149;
	setp.lt.s64 	%p39, %rd283, %rd146;
	selp.b16 	%rs328, %rs327, %rs124, %p39;
	min.s64 	%rd284, %rd283, %rd146;
$L__BB5_149:
	cvt.u64.u32 	%rd216, %r28;
	add.s64 	%rd217, %rd275, %rd216;
	add.s64 	%rd149, %rd217, %rd193;
	ld.global.s8 	%rs127, [%rd142+512];
	cvt.s16.s8 	%rs193, %rs328;
	setp.lt.s16 	%p40, %rs193, %rs127;
	mov.u16 	%rs329, %rs328;
	mov.u64 	%rd285, %rd284;
	@%p40 bra 	$L__BB5_152;
	setp.lt.s16 	%p41, %rs127, %rs193;
	mov.u16 	%rs329, %rs127;
	mov.u64 	%rd285, %rd149;
	@%p41 bra 	$L__BB5_152;
	setp.lt.s64 	%p42, %rd284, %rd149;
	selp.b16 	%rs329, %rs328, %rs127, %p42;
	min.s64 	%rd285, %rd284, %rd149;
$L__BB5_152:
	add.s32 	%r47, %r28, 256;
	cvt.u64.u32 	%rd218, %r47;
	add.s64 	%rd219, %rd275, %rd218;
	add.s64 	%rd152, %rd219, %rd193;
	ld.global.s8 	%rs130, [%rd142+768];
	cvt.s16.s8 	%rs195, %rs329;
	setp.lt.s16 	%p43, %rs195, %rs130;
	mov.u16 	%rs330, %rs329;
	mov.u64 	%rd286, %rd285;
	@%p43 bra 	$L__BB5_155;
	setp.lt.s16 	%p44, %rs130, %rs195;
	mov.u16 	%rs330, %rs130;
	mov.u64 	%rd286, %rd152;
	@%p44 bra 	$L__BB5_155;
	setp.lt.s64 	%p45, %rd285, %rd152;
	selp.b16 	%rs330, %rs329, %rs130, %p45;
	min.s64 	%rd286, %rd285, %rd152;
$L__BB5_155:
	add.s32 	%r405, %r28, 1024;
	add.s32 	%r48, %r28, 512;
	setp.lt.s32 	%p46, %r48, %r19;
	@%p46 bra 	$L__BB5_143;
$L__BB5_156:
	// begin inline asm
	mov.u32 %r49, %laneid;
	// end inline asm
	cvt.s16.s8 	%rs197, %rs330;
	cvt.u32.u16 	%r70, %rs330;
	and.b32  	%r51, %r70, 255;
	mov.b32 	%r67, 1;
	mov.b32 	%r68, 31;
	mov.b32 	%r69, -1;
	// begin inline asm
	shfl.sync.down.b32 %r50, %r51, %r67, %r68, %r69;
	// end inline asm
	// begin inline asm
	shfl.sync.down.b32 %r55, %r56, %r67, %r68, %r69;
	// end inline asm
	mov.b64 	{%r61, %r66}, %rd286;
	// begin inline asm
	shfl.sync.down.b32 %r60, %r61, %r67, %r68, %r69;
	// end inline asm
	// begin inline asm
	shfl.sync.down.b32 %r65, %r66, %r67, %r68, %r69;
	// end inline asm
	mov.b64 	%rd156, {%r60, %r65};
	cvt.s8.s32 	%rs134, %r50;
	setp.gt.s32 	%p47, %r49, 30;
	setp.lt.s16 	%p48, %rs197, %rs134;
	or.pred  	%p49, %p47, %p48;
	mov.u16 	%rs332, %rs330;
	mov.u64 	%rd288, %rd286;
	@%p49 bra 	$L__BB5_159;
	setp.gt.s16 	%p50, %rs197, %rs134;
	mov.u16 	%rs332, %rs134;
	mov.u64 	%rd288, %rd156;
	@%p50 bra 	$L__BB5_159;
	setp.lt.s64 	%p51, %rd286, %rd156;
	selp.b16 	%rs332, %rs330, %rs134, %p51;
	min.s64 	%rd288, %rd286, %rd156;
$L__BB5_159:
	cvt.s16.s8 	%rs199, %rs332;
	cvt.u32.u16 	%r91, %rs332;
	and.b32  	%r72, %r91, 255;
	mov.b32 	%r88, 2;
	mov.b32 	%r89, 31;
	mov.b32 	%r90, -1;
	// begin inline asm
	shfl.sync.down.b32 %r71, %r72, %r88, %r89, %r90;
	// end inline asm
	// begin inline asm
	shfl.sync.down.b32 %r76, %r77, %r88, %r89, %r90;
	// end inline asm
	mov.b64 	{%r82, %r87}, %rd288;
	// begin inline asm
	shfl.sync.down.b32 %r81, %r82, %r88, %r89, %r90;
	// end inline asm
	// begin inline asm
	shfl.sync.down.b32 %r86, %r87, %r88, %r89, %r90;
	// end inline asm
	mov.b64 	%rd159, {%r81, %r86};
	cvt.s8.s32 	%rs137, %r71;
	setp.gt.s32 	%p52, %r49, 29;
	setp.lt.s16 	%p53, %rs199, %rs137;
	or.pred  	%p54, %p52, %p53;
	mov.u16 	%rs333, %rs332;
	mov.u64 	%rd289, %rd288;
	@%p54 bra 	$L__BB5_162;
	setp.gt.s16 	%p55, %rs199, %rs137;
	mov.u16 	%rs333, %rs137;
	mov.u64 	%rd289, %rd159;
	@%p55 bra 	$L__BB5_162;
	setp.lt.s64 	%p56, %rd288, %rd159;
	selp.b16 	%rs333, %rs332, %rs137, %p56;
	min.s64 	%rd289, %rd288, %rd159;
$L__BB5_162:
	cvt.s16.s8 	%rs201, %rs333;
	cvt.u32.u16 	%r112, %rs333;
	and.b32  	%r93, %r112, 255;
	mov.b32 	%r109, 4;
	mov.b32 	%r110, 31;
	mov.b32 	%r111, -1;
	// begin inline asm
	shfl.sync.down.b32 %r92, %r93, %r109, %r110, %r111;
	// end inline asm
	// begin inline asm
	shfl.sync.down.b32 %r97, %r98, %r109, %r110, %r111;
	// end inline asm
	mov.b64 	{%r103, %r108}, %rd289;
	// begin inline asm
	shfl.sync.down.b32 %r102, %r103, %r109, %r110, %r111;
	// end inline asm
	// begin inline asm
	shfl.sync.down.b32 %r107, %r108, %r109, %r110, %r111;
	// end inline asm
	mov.b64 	%rd162, {%r102, %r107};
	cvt.s8.s32 	%rs140, %r92;
	setp.gt.s32 	%p57, %r49, 27;
	setp.lt.s16 	%p58, %rs201, %rs140;
	or.pred  	%p59, %p57, %p58;
	mov.u16 	%rs334, %rs333;
	mov.u64 	%rd290, %rd289;
	@%p59 bra 	$L__BB5_165;
	setp.gt.s16 	%p60, %rs201, %rs140;
	mov.u16 	%rs334, %rs140;
	mov.u64 	%rd290, %rd162;
	@%p60 bra 	$L__BB5_165;
	setp.lt.s64 	%p61, %rd289, %rd162;
	selp.b16 	%rs334, %rs333, %rs140, %p61;
	min.s64 	%rd290, %rd289, %rd162;
$L__BB5_165:
	cvt.s16.s8 	%rs203, %rs334;
	cvt.u32.u16 	%r133, %rs334;
	and.b32  	%r114, %r133, 255;
	mov.b32 	%r130, 8;
	mov.b32 	%r131, 31;
	mov.b32 	%r132, -1;
	// begin inline asm
	shfl.sync.down.b32 %r113, %r114, %r130, %r131, %r132;
	// end inline asm
	// begin inline asm
	shfl.sync.down.b32 %r118, %r119, %r130, %r131, %r132;
	// end inline asm
	mov.b64 	{%r124, %r129}, %rd290;
	// begin inline asm
	shfl.sync.down.b32 %r123, %r124, %r130, %r131, %r132;
	// end inline asm
	// begin inline asm
	shfl.sync.down.b32 %r128, %r129, %r130, %r131, %r132;
	// end inline asm
	mov.b64 	%rd165, {%r123, %r128};
	cvt.s8.s32 	%rs143, %r113;
	setp.gt.s32 	%p62, %r49, 23;
	setp.lt.s16 	%p63, %rs203, %rs143;
	or.pred  	%p64, %p62, %p63;
	mov.u16 	%rs335, %rs334;
	mov.u64 	%rd291, %rd290;
	@%p64 bra 	$L__BB5_168;
	setp.gt.s16 	%p65, %rs203, %rs143;
	mov.u16 	%rs335, %rs143;
	mov.u64 	%rd291, %rd165;
	@%p65 bra 	$L__BB5_168;
	setp.lt.s64 	%p66, %rd290, %rd165;
	selp.b16 	%rs335, %rs334, %rs143, %p66;
	min.s64 	%rd291, %rd290, %rd165;
$L__BB5_168:
	cvt.s16.s8 	%rs205, %rs335;
	cvt.u32.u16 	%r154, %rs335;
	and.b32  	%r135, %r154, 255;
	mov.b32 	%r151, 16;
	mov.b32 	%r152, 31;
	mov.b32 	%r153, -1;
	// begin inline asm
	shfl.sync.down.b32 %r134, %r135, %r151, %r152, %r153;
	// end inline asm
	// begin inline asm
	shfl.sync.down.b32 %r139, %r140, %r151, %r152, %r153;
	// end inline asm
	mov.b64 	{%r145, %r150}, %rd291;
	// begin inline asm
	shfl.sync.down.b32 %r144, %r145, %r151, %r152, %r153;
	// end inline asm
	// begin inline asm
	shfl.sync.down.b32 %r149, %r150, %r151, %r152, %r153;
	// end inline asm
	mov.b64 	%rd168, {%r144, %r149};
	cvt.s8.s32 	%rs146, %r134;
	setp.gt.s32 	%p67, %r49, 15;
	setp.lt.s16 	%p68, %rs205, %rs146;
	or.pred  	%p69, %p67, %p68;
	mov.u16 	%rs343, %rs335;
	mov.u64 	%rd299, %rd291;
	@%p69 bra 	$L__BB5_171;
	setp.gt.s16 	%p70, %rs205, %rs146;
	mov.u16 	%rs343, %rs146;
	mov.u64 	%rd299, %rd168;
	@%p70 bra 	$L__BB5_171;
	setp.lt.s64 	%p71, %rd291, %rd168;
	selp.b16 	%rs343, %rs335, %rs146, %p71;
	min.s64 	%rd299, %rd291, %rd168;
$L__BB5_171:
	setp.ne.s32 	%p72, %r49, 0;
	@%p72 bra 	$L__BB5_173;
	shr.u32 	%r155, %r18, 1;
	and.b32  	%r156, %r155, 496;
	mov.u32 	%r157, _ZN6thrust24THRUST_300001_SM_1000_NS8cuda_cub4core6detail5shmemE;
	add.s32 	%r158, %r157, %r156;
	st.shared.u8 	[%r158+8], %rs343;
	st.shared.u64 	[%r158+16], %rd299;
$L__BB5_173:
	bar.sync 	0;
	setp.ne.s32 	%p73, %r18, 0;
	@%p73 bra 	$L__BB5_195;
	ld.shared.s8 	%rs149, [_ZN6thrust24THRUST_300001_SM_1000_NS8cuda_cub4core6detail5shmemE+24];
	ld.shared.u64 	%rd171, [_ZN6thrust24THRUST_300001_SM_1000_NS8cuda_cub4core6detail5shmemE+32];
	cvt.s16.s8 	%rs207, %rs343;
	setp.lt.s16 	%p74, %rs207, %rs149;
	mov.u16 	%rs337, %rs343;
	mov.u64 	%rd293, %rd299;
	@%p74 bra 	$L__BB5_177;
	setp.lt.s16 	%p75, %rs149, %rs207;
	mov.u16 	%rs337, %rs149;
	mov.u64 	%rd293, %rd171;
	@%p75 bra 	$L__BB5_177;
	setp.lt.s64 	%p76, %rd299, %rd171;
	selp.b16 	%rs337, %rs343, %rs149, %p76;
	min.s64 	%rd293, %rd299, %rd171;
$L__BB5_177:
	ld.shared.s8 	%rs152, [_ZN6thrust24THRUST_300001_SM_1000_NS8cuda_cub4core6detail5shmemE+40];
	ld.shared.u64 	%rd174, [_ZN6thrust24THRUST_300001_SM_1000_NS8cuda_cub4core6detail5shmemE+48];
	cvt.s16.s8 	%rs209, %rs337;
	setp.lt.s16 	%p77, %rs209, %rs152;
	mov.u16 	%rs338, %rs337;
	mov.u64 	%rd294, %rd293;
	@%p77 bra 	$L__BB5_180;
	setp.lt.s16 	%p78, %rs152, %rs209;
	mov.u16 	%rs338, %rs152;
	mov.u64 	%rd294, %rd174;
	@%p78 bra 	$L__BB5_180;
	setp.lt.s64 	%p79, %rd293, %rd174;
	selp.b16 	%rs338, %rs337, %rs152, %p79;
	min.s64 	%rd294, %rd293, %rd174;
$L__BB5_180:
	ld.shared.s8 	%rs155, [_ZN6thrust24THRUST_300001_SM_1000_NS8cuda_cub4core6detail5shmemE+56];
	ld.shared.u64 	%rd177, [_ZN6thrust24THRUST_300001_SM_1000_NS8cuda_cub4core6detail5shmemE+64];
	cvt.s16.s8 	%rs211, %rs338;
	setp.lt.s16 	%p80, %rs211, %rs155;
	mov.u16 	%rs339, %rs338;
	mov.u64 	%rd295, %rd294;
	@%p80 bra 	$L__BB5_183;
	setp.lt.s16 	%p81, %rs155, %rs211;
	mov.u16 	%rs339, %rs155;
	mov.u64 	%rd295, %rd177;
	@%p81 bra 	$L__BB5_183;
	setp.lt.s64 	%p82, %rd294, %rd177;
	selp.b16 	%rs339, %rs338, %rs155, %p82;
	min.s64 	%rd295, %rd294, %rd177;
$L__BB5_183:
	ld.shared.s8 	%rs158, [_ZN6thrust24THRUST_300001_SM_1000_NS8cuda_cub4core6detail5shmemE+72];
	ld.shared.u64 	%rd180, [_ZN6thrust24THRUST_300001_SM_1000_NS8cuda_cub4core6detail5shmemE+80];
	cvt.s16.s8 	%rs213, %rs339;
	setp.lt.s16 	%p83, %rs213, %rs158;
	mov.u16 	%rs340, %rs339;
	mov.u64 	%rd296, %rd295;
	@%p83 bra 	$L__BB5_186;
	setp.lt.s16 	%p84, %rs158, %rs213;
	mov.u16 	%rs340, %rs158;
	mov.u64 	%rd296, %rd180;
	@%p84 bra 	$L__BB5_186;
	setp.lt.s64 	%p85, %rd295, %rd180;
	selp.b16 	%rs340, %rs339, %rs158, %p85;
	min.s64 	%rd296, %rd295, %rd180;
$L__BB5_186:
	ld.shared.s8 	%rs161, [_ZN6thrust24THRUST_300001_SM_1000_NS8cuda_cub4core6detail5shmemE+88];
	ld.shared.u64 	%rd183, [_ZN6thrust24THRUST_300001_SM_1000_NS8cuda_cub4core6detail5shmemE+96];
	cvt.s16.s8 	%rs215, %rs340;
	setp.lt.s16 	%p86, %rs215, %rs161;
	mov.u16 	%rs341, %rs340;
	mov.u64 	%rd297, %rd296;
	@%p86 bra 	$L__BB5_189;
	setp.lt.s16 	%p87, %rs161, %rs215;
	mov.u16 	%rs341, %rs161;
	mov.u64 	%rd297, %rd183;
	@%p87 bra 	$L__BB5_189;
	setp.lt.s64 	%p88, %rd296, %rd183;
	selp.b16 	%rs341, %rs340, %rs161, %p88;
	min.s64 	%rd297, %rd296, %rd183;
$L__BB5_189:
	ld.shared.s8 	%rs164, [_ZN6thrust24THRUST_300001_SM_1000_NS8cuda_cub4core6detail5shmemE+104];
	ld.shared.u64 	%rd186, [_ZN6thrust24THRUST_300001_SM_1000_NS8cuda_cub4core6detail5shmemE+112];
	cvt.s16.s8 	%rs217, %rs341;
	setp.lt.s16 	%p89, %rs217, %rs164;
	mov.u16 	%rs342, %rs341;
	mov.u64 	%rd298, %rd297;
	@%p89 bra 	$L__BB5_192;
	setp.lt.s16 	%p90, %rs164, %rs217;
	mov.u16 	%rs342, %rs164;
	mov.u64 	%rd298, %rd186;
	@%p90 bra 	$L__BB5_192;
	setp.lt.s64 	%p91, %rd297, %rd186;
	selp.b16 	%rs342, %rs341, %rs164, %p91;
	min.s64 	%rd298, %rd297, %rd186;
$L__BB5_192:
	ld.shared.s8 	%rs167, [_ZN6thrust24THRUST_300001_SM_1000_NS8cuda_cub4core6detail5shmemE+120];
	ld.shared.u64 	%rd189, [_ZN6thrust24THRUST_300001_SM_1000_NS8cuda_cub4core6detail5shmemE+128];
	cvt.s16.s8 	%rs219, %rs342;
	setp.lt.s16 	%p92, %rs219, %rs167;
	mov.u16 	%rs343, %rs342;
	mov.u64 	%rd299, %rd298;
	@%p92 bra 	$L__BB5_195;
	setp.lt.s16 	%p93, %rs167, %rs219;
	mov.u16 	%rs343, %rs167;
	mov.u64 	%rd299, %rd189;
	@%p93 bra 	$L__BB5_195;
	setp.lt.s64 	%p94, %rd298, %rd189;
	selp.b16 	%rs343, %rs342, %rs167, %p94;
	min.s64 	%rd299, %rd298, %rd189;
$L__BB5_195:
	mov.u32 	%r396, %tid.x;
	setp.ne.s32 	%p221, %r396, 0;
	@%p221 bra 	$L__BB5_197;
	ld.param.u64 	%rd230, [_ZN6thrust24THRUST_300001_SM_1000_NS8cuda_cub4core6detail13_kernel_agentINS1_8__reduce11ReduceAgentINS0_12zip_iteratorIN4cuda3std3__45tupleIJNS0_10device_ptrIbEENS0_17counting_iteratorIlNS0_11use_defaultESF_SF_EEEEEEEPNSB_IJblEEESJ_lNS1_9__extrema9arg_min_fIblNSA_4lessIbEEEEEEJSI_SK_lSP_EEEvDpT0__param_1];
	cvta.to.global.u64 	%rd229, %rd230;
	st.global.u8 	[%rd229], %rs343;
	st.global.u64 	[%rd229+8], %rd299;
$L__BB5_197:
	ret;

}
	// .globl	_ZN6thrust24THRUST_300001_SM_1000_NS8cuda_cub4core6detail13_kernel_agentINS1_8__reduce11ReduceAgentINS0_12zip_iteratorIN4cuda3std3__45tupleIJNS0_10device_ptrIbEENS0_17counting_iteratorIlNS0_11use_defaultESF_SF_EEEEEEEPNSB_IJblEEESJ_lNS1_9__extrema9arg_min_fIblNSA_4lessIbEEEEEEJSI_SK_lN3cub18CUB_300001_SM_100013GridEvenShareIlEENSS_9GridQueueIyEESP_EEEvDpT0_
.visible .entry _ZN6thrust24THRUST_300001_SM_1000_NS8cuda_cub4core6detail13_kernel_agentINS1_8__reduce11ReduceAgentINS0_12zip_iteratorIN4cuda3std3__45tupleIJNS0_10device_ptrIbEENS0_17counting_iteratorIlNS0_11use_defaultESF_SF_EEEEEEEPNSB_IJblEEESJ_lNS1_9__extrema9arg_min_fIblNSA_4lessIbEEEEEEJSI_SK_lN3cub18CUB_300001_SM_100013GridEvenShareIlEENSS_9GridQueueIyEESP_EEEvDpT0_(
	.param .align 8 .b8 _ZN6thrust24THRUST_300001_SM_1000_NS8cuda_cub4core6detail13_kernel_agentINS1_8__reduce11ReduceAgentINS0_12zip_iteratorIN4cuda3std3__45tupleIJNS0_10device_ptrIbEENS0_17counting_iteratorIlNS0_11use_defaultESF_SF_EEEEEEEPNSB_IJblEEESJ_lNS1_9__extrema9arg_min_fIblNSA_4lessIbEEEEEEJSI_SK_lN3cub18CUB_300001_SM_100013GridEvenShareIlEENSS_9GridQueueIyEESP_EEEvDpT0__param_0[16],
	.param .u64 .ptr .align 1 _ZN6thrust24THRUST_300001_SM_1000_NS8cuda_cub4core6detail13_kernel_agentINS1_8__reduce11ReduceAgentINS0_12zip_iteratorIN4cuda3std3__45tupleIJNS0_10device_ptrIbEENS0_17counting_iteratorIlNS0_11use_defaultESF_SF_EEEEEEEPNSB_IJblEEESJ_lNS1_9__extrema9arg_min_fIblNSA_4lessIbEEEEEEJSI_SK_lN3cub18CUB_300001_SM_100013GridEvenShareIlEENSS_9GridQueueIyEESP_EEEvDpT0__param_1,
	.param .u64 _ZN6thrust24THRUST_300001_SM_1000_NS8cuda_cub4core6detail13_kernel_agentINS1_8__reduce11ReduceAgentINS0_12zip_iteratorIN4cuda3std3__45tupleIJNS0_10device_ptrIbEENS0_17counting_iteratorIlNS0_11use_defaultESF_SF_EEEEEEEPNSB_IJblEEESJ_lNS1_9__extrema9arg_min_fIblNSA_4lessIbEEEEEEJSI_SK_lN3cub18CUB_300001_SM_100013GridEvenShareIlEENSS_9GridQueueIyEESP_EEEvDpT0__param_2,
	.param .align 8 .b8 _ZN6thrust24THRUST_300001_SM_1000_NS8cuda_cub4core6detail13_kernel_agentINS1_8__reduce11ReduceAgentINS0_12zip_iteratorIN4cuda3std3__45tupleIJNS0_10device_ptrIbEENS0_17counting_iteratorIlNS0_11use_defaultESF_SF_EEEEEEEPNSB_IJblEEESJ_lNS1_9__extrema9arg_min_fIblNSA_4lessIbEEEEEEJSI_SK_lN3cub18CUB_300001_SM_100013GridEvenShareIlEENSS_9GridQueueIyEESP_EEEvDpT0__param_3[72],
	.param .align 8 .b8 _ZN6thrust24THRUST_300001_SM_1000_NS8cuda_cub4core6detail13_kernel_agentINS1_8__reduce11ReduceAgentINS0_12zip_iteratorIN4cuda3std3__45tupleIJNS0_10device_ptrIbEENS0_17counting_iteratorIlNS0_11use_defaultESF_SF_EEEEEEEPNSB_IJblEEESJ_lNS1_9__extrema9arg_min_fIblNSA_4lessIbEEEEEEJSI_SK_lN3cub18CUB_300001_SM_100013GridEvenShareIlEENSS_9GridQueueIyEESP_EEEvDpT0__param_4[8],
	.param .align 1 .b8 _ZN6thrust24THRUST_300001_SM_1000_NS8cuda_cub4core6detail13_kernel_agentINS1_8__reduce11ReduceAgentINS0_12zip_iteratorIN4cuda3std3__45tupleIJNS0_10device_ptrIbEENS0_17counting_iteratorIlNS0_11use_defaultESF_SF_EEEEEEEPNSB_IJblEEESJ_lNS1_9__extrema9arg_min_fIblNSA_4lessIbEEEEEEJSI_SK_lN3cub18CUB_300001_SM_100013GridEvenShareIlEENSS_9GridQueueIyEESP_EEEvDpT0__param_5[1]
)
.maxntid 256
{
	.reg .pred 	%p<224>;
	.reg .b16 	%rs<344>;
	.reg .b32 	%r<414>;
	.reg .b64 	%rd<317>;

	ld.param.u64 	%rd196, [_ZN6thrust24THRUST_300001_SM_1000_NS8cuda_cub4core6detail13_kernel_agentINS1_8__reduce11ReduceAgentINS0_12zip_iteratorIN4cuda3std3__45tupleIJNS0_10device_ptrIbEENS0_17counting_iteratorIlNS0_11use_defaultESF_SF_EEEEEEEPNSB_IJblEEESJ_lNS1_9__extrema9arg_min_fIblNSA_4lessIbEEEEEEJSI_SK_lN3cub18CUB_300001_SM_100013GridEvenShareIlEENSS_9GridQueueIyEESP_EEEvDpT0__param_0+8];
	ld.param.u64 	%rd195, [_ZN6thrust24THRUST_300001_SM_1000_NS8cuda_cub4core6detail13_kernel_agentINS1_8__reduce11ReduceAgentINS0_12zip_iteratorIN4cuda3std3__45tupleIJNS0_10device_ptrIbEENS0_17counting_iteratorIlNS0_11use_defaultESF_SF_EEEEEEEPNSB_IJblEEESJ_lNS1_9__extrema9arg_min_fIblNSA_4lessIbEEEEEEJSI_SK_lN3cub18CUB_300001_SM_100013GridEvenShareIlEENSS_9GridQueueIyEESP_EEEvDpT0__param_0];
	ld.param.u64 	%rd199, [_ZN6thrust24THRUST_300001_SM_1000_NS8cuda_cub4core6detail13_kernel_agentINS1_8__reduce11ReduceAgentINS0_12zip_iteratorIN4cuda3std3__45tupleIJNS0_10device_ptrIbEENS0_17counting_iteratorIlNS0_11use_defaultESF_SF_EEEEEEEPNSB_IJblEEESJ_lNS1_9__extrema9arg_min_fIblNSA_4lessIbEEEEEEJSI_SK_lN3cub18CUB_300001_SM_100013GridEvenShareIlEENSS_9GridQueueIyEESP_EEEvDpT0__param_4];
	ld.param.u64 	%rd198, [_ZN6thrust24THRUST_300001_SM_1000_NS8cuda_cub4core6detail13_kernel_agentINS1_8__reduce11ReduceAgentINS0_12zip_iteratorIN4cuda3std3__45tupleIJNS0_10device_ptrIbEENS0_17counting_iteratorIlNS0_11use_defaultESF_SF_EEEEEEEPNSB_IJblEEESJ_lNS1_9__extrema9arg_min_fIblNSA_4lessIbEEEEEEJSI_SK_lN3cub18CUB_300001_SM_100013GridEvenShareIlEENSS_9GridQueueIyEESP_EEEvDpT0__param_2];
	cvta.to.global.u64 	%rd1, %rd199;
	cvta.to.global.u64 	%rd2, %rd195;
	mov.u32 	%r1, %ctaid.x;
	mul.lo.s32 	%r33, %r1, 1280;
	cvt.u64.u32 	%rd4, %r33;
	mov.u32 	%r34, %nctaid.x;
	mul.lo.s32 	%r35, %r34, 1280;
	cvt.u64.u32 	%rd5, %r35;
	add.s64 	%rd200, %rd4, 1280;
	setp.le.s64 	%p1, %rd200, %rd198;
	@%p1 bra 	$L__BB6_111;
	cvt.u32.u64 	%r164, %rd4;
	cvt.u32.u64 	%r2, %rd198;
	sub.s32 	%r3, %r2, %r164;
	mov.u32 	%r4, %tid.x;
	setp.ge.s32 	%p97, %r4, %r3;
	mov.b16 	%rs290, 0;
	mov.b64 	%rd259, 0;
	mov.u32 	%r408, %r4;
	@%p97 bra 	$L__BB6_3;
	cvt.u64.u32 	%rd230, %r4;
	add.s64 	%rd231, %rd4, %rd230;
	add.s64 	%rd232, %rd2, %rd231;
	add.s64 	%rd259, %rd196, %rd231;
	ld.global.u8 	%rs290, [%rd232];
	add.s32 	%r408, %r4, 256;
$L__BB6_3:
	setp.ge.s32 	%p98, %r408, %r3;
	@%p98 bra 	$L__BB6_25;
	not.b32 	%r166, %r408;
	add.s32 	%r167, %r166, %r2;
	sub.s32 	%r7, %r167, %r164;
	and.b32  	%r168, %r7, 768;
	setp.eq.s32 	%p99, %r168, 768;
	@%p99 bra 	$L__BB6_10;
	cvt.u64.u32 	%rd234, %r408;
	add.s64 	%rd235, %rd234, %rd4;
	add.s64 	%rd250, %rd235, %rd196;
	add.s64 	%rd249, %rd2, %rd235;
	shr.u32 	%r169, %r7, 8;
	add.s32 	%r170, %r169, 1;
	and.b32  	%r171, %r170, 3;
	neg.s32 	%r406, %r171;
$L__BB6_6:
	.pragma "nounroll";
	mov.u64 	%rd12, %rd259;
	mov.u16 	%rs3, %rs290;
	ld.global.s8 	%rs4, [%rd249];
	cvt.s16.s8 	%rs223, %rs3;
	setp.lt.s16 	%p100, %rs223, %rs4;
	@%p100 bra 	$L__BB6_9;
	setp.lt.s16 	%p101, %rs4, %rs223;
	mov.u64 	%rd259, %rd250;
	mov.u16 	%rs290, %rs4;
	@%p101 bra 	$L__BB6_9;
	setp.lt.s64 	%p102, %rd12, %rd250;
	min.s64 	%rd259, %rd12, %rd250;
	selp.b16 	%rs290, %rs3, %rs4, %p102;
$L__BB6_9:
	add.s32 	%r408, %r408, 256;
	add.s64 	%rd250, %rd250, 256;
	add.s64 	%rd249, %rd249, 256;
	add.s32 	%r406, %r406, 1;
	setp.ne.s32 	%p103, %r406, 0;
	@%p103 bra 	$L__BB6_6;
$L__BB6_10:
	setp.lt.u32 	%p104, %r7, 768;
	@%p104 bra 	$L__BB6_25;
	add.s32 	%r409, %r408, 512;
$L__BB6_12:
	mov.u32 	%r15, %r409;
	add.s32 	%r172, %r15, -512;
	cvt.s64.s32 	%rd236, %r172;
	add.s64 	%rd237, %rd236, %rd4;
	add.s64 	%rd20, %rd2, %rd237;
	add.s64 	%rd21, %rd237, %rd196;
	ld.global.s8 	%rs10, [%rd20];
	cvt.s16.s8 	%rs225, %rs290;
	setp.lt.s16 	%p105, %rs225, %rs10;
	mov.u64 	%rd256, %rd259;
	mov.u16 	%rs287, %rs290;
	@%p105 bra 	$L__BB6_15;
	setp.lt.s16 	%p106, %rs10, %rs225;
	mov.u64 	%rd256, %rd21;
	mov.u16 	%rs287, %rs10;
	@%p106 bra 	$L__BB6_15;
	setp.lt.s64 	%p107, %rd259, %rd21;
	min.s64 	%rd256, %rd259, %rd21;
	selp.b16 	%rs287, %rs290, %rs10, %p107;
$L__BB6_15:
	add.s32 	%r173, %r15, -256;
	cvt.s64.s32 	%rd238, %r173;
	add.s64 	%rd239, %rd238, %rd4;
	add.s64 	%rd24, %rd239, %rd196;
	ld.global.s8 	%rs13, [%rd20+256];
	cvt.s16.s8 	%rs227, %rs287;
	setp.lt.s16 	%p108, %rs227, %rs13;
	mov.u64 	%rd257, %rd256;
	mov.u16 	%rs288, %rs287;
	@%p108 bra 	$L__BB6_18;
	setp.lt.s16 	%p109, %rs13, %rs227;
	mov.u64 	%rd257, %rd24;
	mov.u16 	%rs288, %rs13;
	@%p109 bra 	$L__BB6_18;
	setp.lt.s64 	%p110, %rd256, %rd24;
	min.s64 	%rd257, %rd256, %rd24;
	selp.b16 	%rs288, %rs287, %rs13, %p110;
$L__BB6_18:
	cvt.s64.s32 	%rd240, %r15;
	add.s64 	%rd241, %rd240, %rd4;
	add.s64 	%rd27, %rd241, %rd196;
	ld.global.s8 	%rs16, [%rd20+512];
	cvt.s16.s8 	%rs229, %rs288;
	setp.lt.s16 	%p111, %rs229, %rs16;
	mov.u64 	%rd258, %rd257;
	mov.u16 	%rs289, %rs288;
	@%p111 bra 	$L__BB6_21;
	setp.lt.s16 	%p112, %rs16, %rs229;
	mov.u64 	%rd258, %rd27;
	mov.u16 	%rs289, %rs16;
	@%p112 bra 	$L__BB6_21;
	setp.lt.s64 	%p113, %rd257, %rd27;
	min.s64 	%rd258, %rd257, %rd27;
	selp.b16 	%rs289, %rs288, %rs16, %p113;
$L__BB6_21:
	add.s32 	%r174, %r15, 256;
	cvt.s64.s32 	%rd242, %r174;
	add.s64 	%rd243, %rd242, %rd4;
	add.s64 	%rd30, %rd243, %rd196;
	ld.global.s8 	%rs19, [%rd20+768];
	cvt.s16.s8 	%rs231, %rs289;
	setp.lt.s16 	%p114, %rs231, %rs19;
	mov.u64 	%rd259, %rd258;
	mov.u16 	%rs290, %rs289;
	@%p114 bra 	$L__BB6_24;
	setp.lt.s16 	%p115, %rs19, %rs231;
	mov.u64 	%rd259, %rd30;
	mov.u16 	%rs290, %rs19;
	@%p115 bra 	$L__BB6_24;
	setp.lt.s64 	%p116, %rd258, %rd30;
	min.s64 	%rd259, %rd258, %rd30;
	selp.b16 	%rs290, %rs289, %rs19, %p116;
$L__BB6_24:
	add.s32 	%r409, %r15, 1024;
	add.s32 	%r175, %r15, 512;
	setp.lt.s32 	%p117, %r175, %r3;
	@%p117 bra 	$L__BB6_12;
$L__BB6_25:
	setp.lt.s32 	%p118, %r3, 256;
	@%p118 bra 	$L__BB6_65;
	// begin inline asm
	mov.u32 %r294, %laneid;
	// end inline asm
	cvt.s16.s8 	%rs257, %rs290;
	cvt.u32.u16 	%r315, %rs290;
	and.b32  	%r296, %r315, 255;
	mov.b32 	%r312, 1;
	mov.b32 	%r313, 31;
	mov.b32 	%r314, -1;
	// begin inline asm
	shfl.sync.down.b32 %r295, %r296, %r312, %r313, %r314;
	// end inline asm
	// begin inline asm
	shfl.sync.down.b32 %r300, %r301, %r312, %r313, %r314;
	// end inline asm
	mov.b64 	{%r306, %r311}, %rd259;
	// begin inline asm
	shfl.sync.down.b32 %r305, %r306, %r312, %r313, %r314;
	// end inline asm
	// begin inline asm
	shfl.sync.down.b32 %r310, %r311, %r312, %r313, %r314;
	// end inline asm
	mov.b64 	%rd34, {%r305, %r310};
	cvt.s8.s32 	%rs23, %r295;
	setp.gt.s32 	%p175, %r294, 30;
	setp.lt.s16 	%p176, %rs257, %rs23;
	or.pred  	%p177, %p175, %p176;
	mov.u64 	%rd261, %rd259;
	mov.u16 	%rs292, %rs290;
	@%p177 bra 	$L__BB6_29;
	setp.gt.s16 	%p178, %rs257, %rs23;
	mov.u64 	%rd261, %rd34;
	mov.u16 	%rs292, %rs23;
	@%p178 bra 	$L__BB6_29;
	setp.lt.s64 	%p179, %rd259, %rd34;
	min.s64 	%rd261, %rd259, %rd34;
	selp.b16 	%rs292, %rs290, %rs23, %p179;
$L__BB6_29:
	cvt.s16.s8 	%rs259, %rs292;
	cvt.u32.u16 	%r336, %rs292;
	and.b32  	%r317, %r336, 255;
	mov.b32 	%r333, 2;
	mov.b32 	%r334, 31;
	mov.b32 	%r335, -1;
	// begin inline asm
	shfl.sync.down.b32 %r316, %r317, %r333, %r334, %r335;
	// end inline asm
	// begin inline asm
	shfl.sync.down.b32 %r321, %r322, %r333, %r334, %r335;
	// end inline asm
	mov.b64 	{%r327, %r332}, %rd261;
	// begin inline asm
	shfl.sync.down.b32 %r326, %r327, %r333, %r334, %r335;
	// end inline asm
	// begin inline asm
	shfl.sync.down.b32 %r331, %r332, %r333, %r334, %r335;
	// end inline asm
	mov.b64 	%rd37, {%r326, %r331};
	cvt.s8.s32 	%rs26, %r316;
	setp.gt.s32 	%p180, %r294, 29;
	setp.lt.s16 	%p181, %rs259, %rs26;
	or.pred  	%p182, %p180, %p181;
	mov.u64 	%rd262, %rd261;
	mov.u16 	%rs293, %rs292;
	@%p182 bra 	$L__BB6_32;
	setp.gt.s16 	%p183, %rs259, %rs26;
	mov.u64 	%rd262, %rd37;
	mov.u16 	%rs293, %rs26;
	@%p183 bra 	$L__BB6_32;
	setp.lt.s64 	%p184, %rd261, %rd37;
	min.s64 	%rd262, %rd261, %rd37;
	selp.b16 	%rs293, %rs292, %rs26, %p184;
$L__BB6_32:
	cvt.s16.s8 	%rs261, %rs293;
	cvt.u32.u16 	%r357, %rs293;
	and.b32  	%r338, %r357, 255;
	mov.b32 	%r354, 4;
	mov.b32 	%r355, 31;
	mov.b32 	%r356, -1;
	// begin inline asm
	shfl.sync.down.b32 %r337, %r338, %r354, %r355, %r356;
	// end inline asm
	// begin inline asm
	shfl.sync.down.b32 %r342, %r343, %r354, %r355, %r356;
	// end inline asm
	mov.b64 	{%r348, %r353}, %rd262;
	// begin inline asm
	shfl.sync.down.b32 %r347, %r348, %r354, %r355, %r356;
	// end inline asm
	// begin inline asm
	shfl.sync.down.b32 %r352, %r353, %r354, %r355, %r356;
	// end inline asm
	mov.b64 	%rd40, {%r347, %r352};
	cvt.s8.s32 	%rs29, %r337;
	setp.gt.s32 	%p185, %r294, 27;
	setp.lt.s16 	%p186, %rs261, %rs29;
	or.pred  	%p187, %p185, %p186;
	mov.u64 	%rd263, %rd262;
	mov.u16 	%rs294, %rs293;
	@%p187 bra 	$L__BB6_35;
	setp.gt.s16 	%p188, %rs261, %rs29;
	mov.u64 	%rd263, %rd40;
	mov.u16 	%rs294, %rs29;
	@%p188 bra 	$L__BB6_35;
	setp.lt.s64 	%p189, %rd262, %rd40;
	min.s64 	%rd263, %rd262, %rd40;
	selp.b16 	%rs294, %rs293, %rs29, %p189;
$L__BB6_35:
	cvt.s16.s8 	%rs263, %rs294;
	cvt.u32.u16 	%r378, %rs294;
	and.b32  	%r359, %r378, 255;
	mov.b32 	%r375, 8;
	mov.b32 	%r376, 31;
	mov.b32 	%r377, -1;
	// begin inline asm
	shfl.sync.down.b32 %r358, %r359, %r375, %r376, %r377;
	// end inline asm
	// begin inline asm
	shfl.sync.down.b32 %r363, %r364, %r375, %r376, %r377;
	// end inline asm
	mov.b64 	{%r369, %r374}, %rd263;
	// begin inline asm
	shfl.sync.down.b32 %r368, %r369, %r375, %r376, %r377;
	// end inline asm
	// begin inline asm
	shfl.sync.down.b32 %r373, %r374, %r375, %r376, %r377;
	// end inline asm
	mov.b64 	%rd43, {%r368, %r373};
	cvt.s8.s32 	%rs32, %r358;
	setp.gt.s32 	%p190, %r294, 23;
	setp.lt.s16 	%p191, %rs263, %rs32;
	or.pred  	%p192, %p190, %p191;
	mov.u64 	%rd264, %rd263;
	mov.u16 	%rs295, %rs294;
	@%p192 bra 	$L__BB6_38;
	setp.gt.s16 	%p193, %rs263, %rs32;
	mov.u64 	%rd264, %rd43;
	mov.u16 	%rs295, %rs32;
	@%p193 bra 	$L__BB6_38;
	setp.lt.s64 	%p194, %rd263, %rd43;
	min.s64 	%rd264, %rd263, %rd43;
	selp.b16 	%rs295, %rs294, %rs32, %p194;
$L__BB6_38:
	cvt.s16.s8 	%rs265, %rs295;
	cvt.u32.u16 	%r399, %rs295;
	and.b32  	%r380, %r399, 255;
	mov.b32 	%r396, 16;
	mov.b32 	%r397, 31;
	mov.b32 	%r398, -1;
	// begin inline asm
	shfl.sync.down.b32 %r379, %r380, %r396, %r397, %r398;
	// end inline asm
	// begin inline asm
	shfl.sync.down.b32 %r384, %r385, %r396, %r397, %r398;
	// end inline asm
	mov.b64 	{%r390, %r395}, %rd264;
	// begin inline asm
	shfl.sync.down.b32 %r389, %r390, %r396, %r397, %r398;
	// end inline asm
	// begin inline asm
	shfl.sync.down.b32 %r394, %r395, %r396, %r397, %r398;
	// end inline asm
	mov.b64 	%rd46, {%r389, %r394};
	cvt.s8.s32 	%rs35, %r379;
	setp.gt.s32 	%p195, %r294, 15;
	setp.lt.s16 	%p196, %rs265, %rs35;
	or.pred  	%p197, %p195, %p196;
	mov.u64 	%rd316, %rd264;
	mov.u16 	%rs343, %rs295;
	@%p197 bra 	$L__BB6_41;
	setp.gt.s16 	%p198, %rs265, %rs35;
	mov.u64 	%rd316, %rd46;
	mov.u16 	%rs343, %rs35;
	@%p198 bra 	$L__BB6_41;
	setp.lt.s64 	%p199, %rd264, %rd46;
	min.s64 	%rd316, %rd264, %rd46;
	selp.b16 	%rs343, %rs295, %rs35, %p199;
$L__BB6_41:
	setp.ne.s32 	%p200, %r294, 0;
	@%p200 bra 	$L__BB6_43;
	shr.u32 	%r400, %r4, 1;
	and.b32  	%r401, %r400, 496;
	mov.u32 	%r402, _ZN6thrust24THRUST_300001_SM_1000_NS8cuda_cub4core6detail5shmemE;
	add.s32 	%r403, %r402, %r401;
	st.shared.u8 	[%r403+8], %rs343;
	st.shared.u64 	[%r403+16], %rd316;
$L__BB6_43:
	bar.sync 	0;
	setp.ne.s32 	%p201, %r4, 0;
	@%p201 bra 	$L__BB6_198;
	ld.shared.s8 	%rs38, [_ZN6thrust24THRUST_300001_SM_1000_NS8cuda_cub4core6detail5shmemE+24];
	ld.shared.u64 	%rd49, [_ZN6thrust24THRUST_300001_SM_1000_NS8cuda_cub4core6detail5shmemE+32];
	cvt.s16.s8 	%rs267, %rs343;
	setp.lt.s16 	%p202, %rs267, %rs38;
	mov.u64 	%rd266, %rd316;
	mov.u16 	%rs297, %rs343;
	@%p202 bra 	$L__BB6_47;
	setp.lt.s16 	%p203, %rs38, %rs267;
	mov.u64 	%rd266, %rd49;
	mov.u16 	%rs297, %rs38;
	@%p203 bra 	$L__BB6_47;
	setp.lt.s64 	%p204, %rd316, %rd49;
	min.s64 	%rd266, %rd316, %rd49;
	selp.b16 	%rs297, %rs343, %rs38, %p204;
$L__BB6_47:
	ld.shared.s8 	%rs41, [_ZN6thrust24THRUST_300001_SM_1000_NS8cuda_cub4core6detail5shmemE+40];
	ld.shared.u64 	%rd52, [_ZN6thrust24THRUST_300001_SM_1000_NS8cuda_cub4core6detail5shmemE+48];
	cvt.s16.s8 	%rs269, %rs297;
	setp.lt.s16 	%p205, %rs269, %rs41;
	mov.u64 	%rd267, %rd266;
	mov.u16 	%rs298, %rs297;
	@%p205 bra 	$L__BB6_50;
	setp.lt.s16 	%p206, %rs41, %rs269;
	mov.u64 	%rd267, %rd52;
	mov.u16 	%rs298, %rs41;
	@%p206 bra 	$L__BB6_50;
	setp.lt.s64 	%p207, %rd266, %rd52;
	min.s64 	%rd267, %rd266, %rd52;
	selp.b16 	%rs298, %rs297, %rs41, %p207;
$L__BB6_50:
	ld.shared.s8 	%rs44, [_ZN6thrust24THRUST_300001_SM_1000_NS8cuda_cub4core6detail5shmemE+56];
	ld.shared.u64 	%rd55, [_ZN6thrust24THRUST_300001_SM_1000_NS8cuda_cub4core6detail5shmemE+64];
	cvt.s16.s8 	%rs271, %rs298;
	setp.lt.s16 	%p208, %rs271, %rs44;
	mov.u64 	%rd268, %rd267;
	mov.u16 	%rs299, %rs298;
	@%p208 bra 	$L__BB6_53;
	setp.lt.s16 	%p209, %rs44, %rs271;
	mov.u64 	%rd268, %rd55;
	mov.u16 	%rs299, %rs44;
	@%p209 bra 	$L__BB6_53;
	setp.lt.s64 	%p210, %rd267, %rd55;
	min.s64 	%rd268, %rd267, %rd55;
	selp.b16 	%rs299, %rs298, %rs44, %p210;
$L__BB6_53:
	ld.shared.s8 	%rs47, [_ZN6thrust24THRUST_300001_SM_1000_NS8cuda_cub4core6detail5shmemE+72];
	ld.shared.u64 	%rd58, [_ZN6thrust24THRUST_300001_SM_1000_NS8cuda_cub4core6detail5shmemE+80];
	cvt.s16.s8 	%rs273, %rs299;
	setp.lt.s16 	%p211, %rs273, %rs47;
	mov.u64 	%rd269, %rd268;
	mov.u16 	%rs300, %rs299;
	@%p211 bra 	$L__BB6_56;
	setp.lt.s16 	%p212, %rs47, %rs273;
	mov.u64 	%rd269, %rd58;
	mov.u16 	%rs300, %rs47;
	@%p212 bra 	$L__BB6_56;
	setp.lt.s64 	%p213, %rd268, %rd58;
	min.s64 	%rd269, %rd268, %rd58;
	selp.b16 	%rs300, %rs299, %rs47, %p213;
$L__BB6_56:
	ld.shared.s8 	%rs50, [_ZN6thrust24THRUST_300001_SM_1000_NS8cuda_cub4core6detail5shmemE+88];
	ld.shared.u64 	%rd61, [_ZN6thrust24THRUST_300001_SM_1000_NS8cuda_cub4core6detail5shmemE+96];
	cvt.s16.s8 	%rs275, %rs300;
	setp.lt.s16 	%p214, %rs275, %rs50;
	mov.u16 	%rs301, %rs300;
	mov.u64 	%rd270, %rd269;
	@%p214 bra 	$L__BB6_59;
	setp.lt.s16 	%p215, %rs50, %rs275;
	mov.u16 	%rs301, %rs50;
	mov.u64 	%rd270, %rd61;
	@%p215 bra 	$L__BB6_59;
	setp.lt.s64 	%p216, %rd269, %rd61;
	selp.b16 	%rs301, %rs300, %rs50, %p216;
	min.s64 	%rd270, %rd269, %rd61;
$L__BB6_59:
	ld.shared.s8 	%rs53, [_ZN6thrust24THRUST_300001_SM_1000_NS8cuda_cub4core6detail5shmemE+104];
	ld.shared.u64 	%rd64, [_ZN6thrust24THRUST_300001_SM_1000_NS8cuda_cub4core6detail5shmemE+112];
	cvt.s16.s8 	%rs277, %rs301;
	setp.lt.s16 	%p217, %rs277, %rs53;
	mov.u16 	%rs302, %rs301;
	mov.u64 	%rd271, %rd270;
	@%p217 bra 	$L__BB6_62;
	setp.lt.s16 	%p218, %rs53, %rs277;
	mov.u16 	%rs302, %rs53;
	mov.u64 	%rd271, %rd64;
	@%p218 bra 	$L__BB6_62;
	setp.lt.s64 	%p219, %rd270, %rd64;
	selp.b16 	%rs302, %rs301, %rs53, %p219;
	min.s64 	%rd271, %rd270, %rd64;
$L__BB6_62:
	ld.shared.s8 	%rs56, [_ZN6thrust24THRUST_300001_SM_1000_NS8cuda_cub4core6detail5shmemE+120];
	ld.shared.u64 	%rd67, [_ZN6thrust24THRUST_300001_SM_1000_NS8cuda_cub4core6detail5shmemE+128];
	cvt.s16.s8 	%rs279, %rs302;
	setp.lt.s16 	%p220, %rs279, %rs56;
	mov.u16 	%rs343, %rs302;
	mov.u64 	%rd316, %rd271;
	@%p220 bra 	$L__BB6_198;
	setp.lt.s16 	%p221, %rs56, %rs279;
	mov.u16 	%rs343, %rs56;
	mov.u64 	%rd316, %rd67;
	@%p221 bra 	$L__BB6_198;
	setp.lt.s64 	%p222, %rd271, %rd67;
	selp.b16 	%rs343, %rs302, %rs56, %p222;
	min.s64 	%rd316, %rd271, %rd67;
	bra.uni 	$L__BB6_198;
$L__BB6_65:
	// begin inline asm
	mov.u32 %r176, %laneid;
	// end inline asm
	and.b32  	%r197, %r4, 992;
	add.s32 	%r198, %r197, 32;
	setp.gt.s32 	%p119, %r198, %r3;
	not.b32 	%r199, %r197;
	add.s32 	%r200, %r3, %r199;
	selp.b32 	%r195, %r200, 31, %p119;
	cvt.s16.s8 	%rs233, %rs290;
	cvt.u32.u16 	%r201, %rs290;
	and.b32  	%r178, %r201, 255;
	mov.b32 	%r194, 1;
	mov.b32 	%r196, -1;
	// begin inline asm
	shfl.sync.down.b32 %r177, %r178, %r194, %r195, %r196;
	// end inline asm
	// begin inline asm
	shfl.sync.down.b32 %r182, %r183, %r194, %r195, %r196;
	// end inline asm
	mov.b64 	{%r188, %r193}, %rd259;
	// begin inline asm
	shfl.sync.down.b32 %r187, %r188, %r194, %r195, %r196;
	// end inline asm
	// begin inline asm
	shfl.sync.down.b32 %r192, %r193, %r194, %r195, %r196;
	// end inline asm
	mov.b64 	%rd69, {%r187, %r192};
	cvt.s8.s32 	%rs58, %r177;
	setp.ge.s32 	%p120, %r176, %r195;
	setp.lt.s16 	%p121, %rs233, %rs58;
	or.pred  	%p122, %p120, %p121;
	mov.u16 	%rs303, %rs290;
	mov.u64 	%rd272, %rd259;
	@%p122 bra 	$L__BB6_68;
	setp.gt.s16 	%p123, %rs233, %rs58;
	mov.u16 	%rs303, %rs58;
	mov.u64 	%rd272, %rd69;
	@%p123 bra 	$L__BB6_68;
	setp.lt.s64 	%p124, %rd259, %rd69;
	selp.b16 	%rs303, %rs290, %rs58, %p124;
	min.s64 	%rd272, %rd259, %rd69;
$L__BB6_68:
	cvt.s16.s8 	%rs235, %rs303;
	cvt.u32.u16 	%r222, %rs303;
	and.b32  	%r203, %r222, 255;
	mov.b32 	%r219, 2;
	mov.b32 	%r221, -1;
	// begin inline asm
	shfl.sync.down.b32 %r202, %r203, %r219, %r195, %r221;
	// end inline asm
	// begin inline asm
	shfl.sync.down.b32 %r207, %r208, %r219, %r195, %r221;
	// end inline asm
	mov.b64 	{%r213, %r218}, %rd272;
	// begin inline asm
	shfl.sync.down.b32 %r212, %r213, %r219, %r195, %r221;
	// end inline asm
	// begin inline asm
	shfl.sync.down.b32 %r217, %r218, %r219, %r195, %r221;
	// end inline asm
	mov.b64 	%rd72, {%r212, %r217};
	cvt.s8.s32 	%rs61, %r202;
	add.s32 	%r223, %r176, 2;
	setp.gt.s32 	%p125, %r223, %r195;
	setp.lt.s16 	%p126, %rs235, %rs61;
	or.pred  	%p127, %p125, %p126;
	mov.u16 	%rs304, %rs303;
	mov.u64 	%rd273, %rd272;
	@%p127 bra 	$L__BB6_71;
	setp.gt.s16 	%p128, %rs235, %rs61;
	mov.u16 	%rs304, %rs61;
	mov.u64 	%rd273, %rd72;
	@%p128 bra 	$L__BB6_71;
	setp.lt.s64 	%p129, %rd272, %rd72;
	selp.b16 	%rs304, %rs303, %rs61, %p129;
	min.s64 	%rd273, %rd272, %rd72;
$L__BB6_71:
	cvt.s16.s8 	%rs237, %rs304;
	cvt.u32.u16 	%r244, %rs304;
	and.b32  	%r225, %r244, 255;
	mov.b32 	%r241, 4;
	mov.b32 	%r243, -1;
	// begin inline asm
	shfl.sync.down.b32 %r224, %r225, %r241, %r195, %r243;
	// end inline asm
	// begin inline asm
	shfl.sync.down.b32 %r229, %r230, %r241, %r195, %r243;
	// end inline asm
	mov.b64 	{%r235, %r240}, %rd273;
	// begin inline asm
	shfl.sync.down.b32 %r234, %r235, %r241, %r195, %r243;
	// end inline asm
	// begin inline asm
	shfl.sync.down.b32 %r239, %r240, %r241, %r195, %r243;
	// end inline asm
	mov.b64 	%rd75, {%r234, %r239};
	cvt.s8.s32 	%rs64, %r224;
	add.s32 	%r245, %r176, 4;
	setp.gt.s32 	%p130, %r245, %r195;
	setp.lt.s16 	%p131, %rs237, %rs64;
	or.pred  	%p132, %p130, %p131;
	mov.u16 	%rs305, %rs304;
	mov.u64 	%rd274, %rd273;
	@%p132 bra 	$L__BB6_74;
	setp.gt.s16 	%p133, %rs237, %rs64;
	mov.u16 	%rs305, %rs64;
	mov.u64 	%rd274, %rd75;
	@%p133 bra 	$L__BB6_74;
	setp.lt.s64 	%p134, %rd273, %rd75;
	selp.b16 	%rs305, %rs304, %rs64, %p134;
	min.s64 	%rd274, %rd273, %rd75;
$L__BB6_74:
	cvt.s16.s8 	%rs239, %rs305;
	cvt.u32.u16 	%r266, %rs305;
	and.b32  	%r247, %r266, 255;
	mov.b32 	%r263, 8;
	mov.b32 	%r265, -1;
	// begin inline asm
	shfl.sync.down.b32 %r246, %r247, %r263, %r195, %r265;
	// end inline asm
	// begin inline asm
	shfl.sync.down.b32 %r251, %r252, %r263, %r195, %r265;
	// end inline asm
	mov.b64 	{%r257, %r262}, %rd274;
	// begin inline asm
	shfl.sync.down.b32 %r256, %r257, %r263, %r195, %r265;
	// end inline asm
	// begin inline asm
	shfl.sync.down.b32 %r261, %r262, %r263, %r195, %r265;
	// end inline asm
	mov.b64 	%rd78, {%r256, %r261};
	cvt.s8.s32 	%rs67, %r246;
	add.s32 	%r267, %r176, 8;
	setp.gt.s32 	%p135, %r267, %r195;
	setp.lt.s16 	%p136, %rs239, %rs67;
	or.pred  	%p137, %p135, %p136;
	mov.u16 	%rs306, %rs305;
	mov.u64 	%rd275, %rd274;
	@%p137 bra 	$L__BB6_77;
	setp.gt.s16 	%p138, %rs239, %rs67;
	mov.u16 	%rs306, %rs67;
	mov.u64 	%rd275, %rd78;
	@%p138 bra 	$L__BB6_77;
	setp.lt.s64 	%p139, %rd274, %rd78;
	selp.b16 	%rs306, %rs305, %rs67, %p139;
	min.s64 	%rd275, %rd274, %rd78;
$L__BB6_77:
	cvt.s16.s8 	%rs241, %rs306;
	cvt.u32.u16 	%r288, %rs306;
	and.b32  	%r269, %r288, 255;
	mov.b32 	%r285, 16;
	mov.b32 	%r287, -1;
	// begin inline asm
	shfl.sync.down.b32 %r268, %r269, %r285, %r195, %r287;
	// end inline asm
	// begin inline asm
	shfl.sync.down.b32 %r273, %r274, %r285, %r195, %r287;
	// end inline asm
	mov.b64 	{%r279, %r284}, %rd275;
	// begin inline asm
	shfl.sync.down.b32 %r278, %r279, %r285, %r195, %r287;
	// end inline asm
	// begin inline asm
	shfl.sync.down.b32 %r283, %r284, %r285, %r195, %r287;
	// end inline asm
	mov.b64 	%rd81, {%r278, %r283};
	cvt.s8.s32 	%rs70, %r268;
	add.s32 	%r289, %r176, 16;
	setp.gt.s32 	%p140, %r289, %r195;
	setp.lt.s16 	%p141, %rs241, %rs70;
	or.pred  	%p142, %p140, %p141;
	mov.u16 	%rs343, %rs306;
	mov.u64 	%rd316, %rd275;
	@%p142 bra 	$L__BB6_80;
	setp.gt.s16 	%p143, %rs241, %rs70;
	mov.u16 	%rs343, %rs70;
	mov.u64 	%rd316, %rd81;
	@%p143 bra 	$L__BB6_80;
	setp.lt.s64 	%p144, %rd275, %rd81;
	selp.b16 	%rs343, %rs306, %rs70, %p144;
	min.s64 	%rd316, %rd275, %rd81;
$L__BB6_80:
	setp.ne.s32 	%p145, %r176, 0;
	@%p145 bra 	$L__BB6_82;
	shr.u32 	%r290, %r4, 1;
	and.b32  	%r291, %r290, 496;
	mov.u32 	%r292, _ZN6thrust24THRUST_300001_SM_1000_NS8cuda_cub4core6detail5shmemE;
	add.s32 	%r293, %r292, %r291;
	st.shared.u8 	[%r293+8], %rs343;
	st.shared.u64 	[%r293+16], %rd316;
$L__BB6_82:
	bar.sync 	0;
	setp.ne.s32 	%p146, %r4, 0;
	@%p146 bra 	$L__BB6_198;
	setp.lt.s32 	%p147, %r3, 33;
	mov.u16 	%rs308, %rs343;
	mov.u64 	%rd277, %rd316;
	@%p147 bra 	$L__BB6_87;
	ld.shared.s8 	%rs73, [_ZN6thrust24THRUST_300001_SM_1000_NS8cuda_cub4core6detail5shmemE+24];
	ld.shared.u64 	%rd84, [_ZN6thrust24THRUST_300001_SM_1000_NS8cuda_cub4core6detail5shmemE+32];
	cvt.s16.s8 	%rs243, %rs343;
	setp.lt.s16 	%p148, %rs243, %rs73;
	mov.u16 	%rs308, %rs343;
	mov.u64 	%rd277, %rd316;
	@%p148 bra 	$L__BB6_87;
	setp.lt.s16 	%p149, %rs73, %rs243;
	mov.u16 	%rs308, %rs73;
	mov.u64 	%rd277, %rd84;
	@%p149 bra 	$L__BB6_87;
	setp.lt.s64 	%p150, %rd316, %rd84;
	selp.b16 	%rs308, %rs343, %rs73, %p150;
	min.s64 	%rd277, %rd316, %rd84;
$L__BB6_87:
	setp.lt.s32 	%p151, %r3, 65;
	mov.u16 	%rs309, %rs308;
	mov.u64 	%rd278, %rd277;
	@%p151 bra 	$L__BB6_91;
	ld.shared.s8 	%rs76, [_ZN6thrust24THRUST_300001_SM_1000_NS8cuda_cub4core6detail5shmemE+40];
	ld.shared.u64 	%rd87, [_ZN6thrust24THRUST_300001_SM_1000_NS8cuda_cub4core6detail5shmemE+48];
	cvt.s16.s8 	%rs245, %rs308;
	setp.lt.s16 	%p152, %rs245, %rs76;
	mov.u16 	%rs309, %rs308;
	mov.u64 	%rd278, %rd277;
	@%p152 bra 	$L__BB6_91;
	setp.lt.s16 	%p153, %rs76, %rs245;
	mov.u16 	%rs309, %rs76;
	mov.u64 	%rd278, %rd87;
	@%p153 bra 	$L__BB6_91;
	setp.lt.s64 	%p154, %rd277, %rd87;
	selp.b16 	%rs309, %rs308, %rs76, %p154;
	min.s64 	%rd278, %rd277, %rd87;
$L__BB6_91:
	setp.lt.s32 	%p155, %r3, 97;
	mov.u16 	%rs310, %rs309;
	mov.u64 	%rd279, %rd278;
	@%p155 bra 	$L__BB6_95;
	ld.shared.s8 	%rs79, [_ZN6thrust24THRUST_300001_SM_1000_NS8cuda_cub4core6detail5shmemE+56];
	ld.shared.u64 	%rd90, [_ZN6thrust24THRUST_300001_SM_1000_NS8cuda_cub4core6detail5shmemE+64];
	cvt.s16.s8 	%rs247, %rs309;
	setp.lt.s16 	%p156, %rs247, %rs79;
	mov.u16 	%rs310, %rs309;
	mov.u64 	%rd279, %rd278;
	@%p156 bra 	$L__BB6_95;
	setp.lt.s16 	%p157, %rs79, %rs247;
	mov.u16 	%rs310, %rs79;
	mov.u64 	%rd279, %rd90;
	@%p157 bra 	$L__BB6_95;
	setp.lt.s64 	%p158, %rd278, %rd90;
	selp.b16 	%rs310, %rs309, %rs79, %p158;
	min.s64 	%rd279, %rd278, %rd90;
$L__BB6_95:
	setp.lt.s32 	%p159, %r3, 129;
	mov.u16 	%rs311, %rs310;
	mov.u64 	%rd280, %rd279;
	@%p159 bra 	$L__BB6_99;
	ld.shared.s8 	%rs82, [_ZN6thrust24THRUST_300001_SM_1000_NS8cuda_cub4core6detail5shmemE+72];
	ld.shared.u64 	%rd93, [_ZN6thrust24THRUST_300001_SM_1000_NS8cuda_cub4core6detail5shmemE+80];
	cvt.s16.s8 	%rs249, %rs310;
	setp.lt.s16 	%p160, %rs249, %rs82;
	mov.u16 	%rs311, %rs310;
	mov.u64 	%rd280, %rd279;
	@%p160 bra 	$L__BB6_99;
	setp.lt.s16 	%p161, %rs82, %rs249;
	mov.u16 	%rs311, %rs82;
	mov.u64 	%rd280, %rd93;
	@%p161 bra 	$L__BB6_99;
	setp.lt.s64 	%p162, %rd279, %rd93;
	selp.b16 	%rs311, %rs310, %rs82, %p162;
	min.s64 	%rd280, %rd279, %rd93;
$L__BB6_99:
	setp.lt.s32 	%p163, %r3, 161;
	mov.u16 	%rs312, %rs311;
	mov.u64 	%rd281, %rd280;
	@%p163 bra 	$L__BB6_103;
	ld.shared.s8 	%rs85, [_ZN6thrust24THRUST_300001_SM_1000_NS8cuda_cub4core6detail5shmemE+88];
	ld.shared.u64 	%rd96, [_ZN6thrust24THRUST_300001_SM_1000_NS8cuda_cub4core6detail5shmemE+96];
	cvt.s16.s8 	%rs251, %rs311;
	setp.lt.s16 	%p164, %rs251, %rs85;
	mov.u16 	%rs312, %rs311;
	mov.u64 	%rd281, %rd280;
	@%p164 bra 	$L__BB6_103;
	setp.lt.s16 	%p165, %rs85, %rs251;
	mov.u16 	%rs312, %rs85;
	mov.u64 	%rd281, %rd96;
	@%p165 bra 	$L__BB6_103;
	setp.lt.s64 	%p166, %rd280, %rd96;
	selp.b16 	%rs312, %rs311, %rs85, %p166;
	min.s64 	%rd281, %rd280, %rd96;
$L__BB6_103:
	setp.lt.s32 	%p167, %r3, 193;
	mov.u16 	%rs313, %rs312;
	mov.u64 	%rd282, %rd281;
	@%p167 bra 	$L__BB6_107;
	ld.shared.s8 	%rs88, [_ZN6thrust24THRUST_300001_SM_1000_NS8cuda_cub4core6detail5shmemE+104];
	ld.shared.u64 	%rd99, [_ZN6thrust24THRUST_300001_SM_1000_NS8cuda_cub4core6detail5shmemE+112];
	cvt.s16.s8 	%rs253, %rs312;
	setp.lt.s16 	%p168, %rs253, %rs88;
	mov.u16 	%rs313, %rs312;
	mov.u64 	%rd282, %rd281;
	@%p168 bra 	$L__BB6_107;
	setp.lt.s16 	%p169, %rs88, %rs253;
	mov.u16 	%rs313, %rs88;
	mov.u64 	%rd282, %rd99;
	@%p169 bra 	$L__BB6_107;
	setp.lt.s64 	%p170, %rd281, %rd99;
	selp.b16 	%rs313, %rs312, %rs88, %p170;
	min.s64 	%rd282, %rd281, %rd99;
$L__BB6_107:
	setp.lt.s32 	%p171, %r3, 225;
	mov.u16 	%rs343, %rs313;
	mov.u64 	%rd316, %rd282;
	@%p171 bra 	$L__BB6_198;
	ld.shared.s8 	%rs91, [_ZN6thrust24THRUST_300001_SM_1000_NS8cuda_cub4core6detail5shmemE+120];
	ld.shared.u64 	%rd102, [_ZN6thrust24THRUST_300001_SM_1000_NS8cuda_cub4core6detail5shmemE+128];
	cvt.s16.s8 	%rs255, %rs313;
	setp.lt.s16 	%p172, %rs255, %rs91;
	mov.u16 	%rs343, %rs313;
	mov.u64 	%rd316, %rd282;
	@%p172 bra 	$L__BB6_198;
	setp.lt.s16 	%p173, %rs91, %rs255;
	mov.u16 	%rs343, %rs91;
	mov.u64 	%rd316, %rd102;
	@%p173 bra 	$L__BB6_198;
	setp.lt.s64 	%p174, %rd282, %rd102;
	selp.b16 	%rs343, %rs313, %rs91, %p174;
	min.s64 	%rd316, %rd282, %rd102;
	bra.uni 	$L__BB6_198;
$L__BB6_111:
	mov.u32 	%r20, %tid.x;
	add.s64 	%rd201, %rd196, %rd4;
	cvt.u64.u32 	%rd104, %r20;
	add.s64 	%rd202, %rd104, %rd4;
	cvta.to.global.u64 	%rd203, %rd195;
	add.s64 	%rd204, %rd203, %rd202;
	ld.global.s8 	%rs170, [%rd204];
	add.s32 	%r36, %r20, 256;
	cvt.u64.u32 	%rd205, %r36;
	ld.global.s8 	%rs171, [%rd204+256];
	add.s32 	%r37, %r20, 512;
	cvt.u64.u32 	%rd206, %r37;
	ld.global.s8 	%rs172, [%rd204+512];
	add.s32 	%r38, %r20, 768;
	cvt.u64.u32 	%rd207, %r38;
	ld.global.s8 	%rs173, [%rd204+768];
	or.b32  	%r39, %r20, 1024;
	cvt.u64.u32 	%rd105, %r39;
	add.s64 	%rd106, %rd201, %rd105;
	ld.global.s8 	%rs93, [%rd204+1024];
	setp.lt.s16 	%p2, %rs171, %rs170;
	min.s16 	%rs174, %rs171, %rs170;
	selp.b64 	%rd208, %rd205, %rd104, %p2;
	setp.lt.s16 	%p3, %rs172, %rs174;
	min.s16 	%rs175, %rs172, %rs174;
	selp.b64 	%rd209, %rd206, %rd208, %p3;
	setp.lt.s16 	%p4, %rs173, %rs175;
	min.s16 	%rs94, %rs173, %rs175;
	selp.b64 	%rd107, %rd207, %rd209, %p4;
	add.s64 	%rd108, %rd201, %rd107;
	setp.lt.s16 	%p5, %rs94, %rs93;
	mov.u16 	%rs331, %rs94;
	mov.u64 	%rd304, %rd108;
	@%p5 bra 	$L__BB6_114;
	setp.lt.s16 	%p6, %rs93, %rs94;
	mov.u16 	%rs331, %rs93;
	mov.u64 	%rd304, %rd106;
	@%p6 bra 	$L__BB6_114;
	setp.lt.u64 	%p7, %rd107, %rd105;
	selp.b16 	%rs331, %rs94, %rs93, %p7;
	selp.b64 	%rd304, %rd108, %rd106, %p7;
$L__BB6_114:
	setp.le.u64 	%p8, %rd198, %rd5;
	@%p8 bra 	$L__BB6_159;
	setp.ne.s32 	%p9, %r20, 0;
	@%p9 bra 	$L__BB6_117;
	atom.global.add.u64 	%rd210, [%rd1+8], 1280;
	add.s64 	%rd211, %rd210, %rd5;
	st.shared.u64 	[_ZN6thrust24THRUST_300001_SM_1000_NS8cuda_cub4core6detail5shmemE+152], %rd211;
$L__BB6_117:
	bar.sync 	0;
	ld.shared.u64 	%rd292, [_ZN6thrust24THRUST_300001_SM_1000_NS8cuda_cub4core6detail5shmemE+152];
	add.s64 	%rd212, %rd292, 1280;
	setp.gt.s64 	%p10, %rd212, %rd198;
	@%p10 bra 	$L__BB6_136;
$L__BB6_118:
	add.s64 	%rd213, %rd292, %rd104;
	cvta.to.global.u64 	%rd214, %rd195;
	add.s64 	%rd215, %rd214, %rd213;
	add.s64 	%rd114, %rd213, %rd196;
	ld.global.s8 	%rs98, [%rd215];
	add.s64 	%rd115, %rd114, 256;
	ld.global.s8 	%rs99, [%rd215+256];
	add.s64 	%rd116, %rd114, 512;
	ld.global.s8 	%rs100, [%rd215+512];
	add.s64 	%rd117, %rd114, 768;
	ld.global.s8 	%rs101, [%rd215+768];
	add.s64 	%rd118, %rd114, 1024;
	ld.global.s8 	%rs102, [%rd215+1024];
	cvt.s16.s8 	%rs176, %rs331;
	setp.lt.s16 	%p11, %rs176, %rs98;
	mov.u16 	%rs316, %rs331;
	mov.u64 	%rd286, %rd304;
	@%p11 bra 	$L__BB6_121;
	cvt.s16.s8 	%rs177, %rs331;
	setp.lt.s16 	%p12, %rs98, %rs177;
	mov.u16 	%rs316, %rs98;
	mov.u64 	%rd286, %rd114;
	@%p12 bra 	$L__BB6_121;
	setp.lt.s64 	%p13, %rd304, %rd114;
	selp.b16 	%rs316, %rs331, %rs98, %p13;
	min.s64 	%rd286, %rd304, %rd114;
$L__BB6_121:
	cvt.s16.s8 	%rs178, %rs316;
	setp.lt.s16 	%p14, %rs178, %rs99;
	mov.u16 	%rs317, %rs316;
	mov.u64 	%rd287, %rd286;
	@%p14 bra 	$L__BB6_124;
	setp.lt.s16 	%p15, %rs99, %rs178;
	mov.u16 	%rs317, %rs99;
	mov.u64 	%rd287, %rd115;
	@%p15 bra 	$L__BB6_124;
	setp.lt.s64 	%p16, %rd286, %rd115;
	selp.b16 	%rs317, %rs316, %rs99, %p16;
	min.s64 	%rd287, %rd286, %rd115;
$L__BB6_124:
	cvt.s16.s8 	%rs180, %rs317;
	setp.lt.s16 	%p17, %rs180, %rs100;
	mov.u16 	%rs318, %rs317;
	mov.u64 	%rd288, %rd287;
	@%p17 bra 	$L__BB6_127;
	setp.lt.s16 	%p18, %rs100, %rs180;
	mov.u16 	%rs318, %rs100;
	mov.u64 	%rd288, %rd116;
	@%p18 bra 	$L__BB6_127;
	setp.lt.s64 	%p19, %rd287, %rd116;
	selp.b16 	%rs318, %rs317, %rs100, %p19;
	min.s64 	%rd288, %rd287, %rd116;
$L__BB6_127:
	cvt.s16.s8 	%rs182, %rs318;
	setp.lt.s16 	%p20, %rs182, %rs101;
	mov.u16 	%rs319, %rs318;
	mov.u64 	%rd289, %rd288;
	@%p20 bra 	$L__BB6_130;
	setp.lt.s16 	%p21, %rs101, %rs182;
	mov.u16 	%rs319, %rs101;
	mov.u64 	%rd289, %rd117;
	@%p21 bra 	$L__BB6_130;
	setp.lt.s64 	%p22, %rd288, %rd117;
	selp.b16 	%rs319, %rs318, %rs101, %p22;
	min.s64 	%rd289, %rd288, %rd117;
$L__BB6_130:
	cvt.s16.s8 	%rs184, %rs319;
	setp.lt.s16 	%p23, %rs184, %rs102;
	mov.u16 	%rs331, %rs319;
	mov.u64 	%rd304, %rd289;
	@%p23 bra 	$L__BB6_133;
	setp.lt.s16 	%p24, %rs102, %rs184;
	mov.u16 	%rs331, %rs102;
	mov.u64 	%rd304, %rd118;
	@%p24 bra 	$L__BB6_133;
	setp.lt.s64 	%p25, %rd289, %rd118;
	selp.b16 	%rs331, %rs319, %rs102, %p25;
	min.s64 	%rd304, %rd289, %rd118;
$L__BB6_133:
	setp.ne.s32 	%p26, %r20, 0;
	bar.sync 	0;
	@%p26 bra 	$L__BB6_135;
	atom.global.add.u64 	%rd216, [%rd1+8], 1280;
	add.s64 	%rd217, %rd216, %rd5;
	st.shared.u64 	[_ZN6thrust24THRUST_300001_SM_1000_NS8cuda_cub4core6detail5shmemE+152], %rd217;
$L__BB6_135:
	bar.sync 	0;
	ld.shared.u64 	%rd292, [_ZN6thrust24THRUST_300001_SM_1000_NS8cuda_cub4core6detail5shmemE+152];
	add.s64 	%rd218, %rd292, 1280;
	setp.le.s64 	%p27, %rd218, %rd198;
	@%p27 bra 	$L__BB6_118;
$L__BB6_136:
	setp.le.s64 	%p28, %rd198, %rd292;
	@%p28 bra 	$L__BB6_159;
	cvt.u32.u64 	%r40, %rd292;
	cvt.u32.u64 	%r41, %rd198;
	sub.s32 	%r21, %r41, %r40;
	setp.ge.s32 	%p29, %r20, %r21;
	@%p29 bra 	$L__BB6_159;
	cvta.to.global.u64 	%rd132, %rd195;
	not.b32 	%r43, %r20;
	add.s32 	%r44, %r43, %r41;
	sub.s32 	%r22, %r44, %r40;
	and.b32  	%r46, %r22, 768;
	setp.eq.s32 	%p30, %r46, 768;
	mov.u32 	%r412, %r20;
	@%p30 bra 	$L__BB6_144;
	add.s64 	%rd220, %rd292, %rd104;
	add.s64 	%rd294, %rd220, %rd196;
	add.s64 	%rd293, %rd132, %rd220;
	shr.u32 	%r47, %r22, 8;
	add.s32 	%r48, %r47, 1;
	and.b32  	%r49, %r48, 3;
	neg.s32 	%r410, %r49;
	mov.u32 	%r412, %r20;
$L__BB6_140:
	.pragma "nounroll";
	mov.u64 	%rd137, %rd304;
	mov.u16 	%rs114, %rs331;
	ld.global.s8 	%rs115, [%rd293];
	cvt.s16.s8 	%rs187, %rs114;
	setp.lt.s16 	%p31, %rs187, %rs115;
	@%p31 bra 	$L__BB6_143;
	setp.lt.s16 	%p32, %rs115, %rs187;
	mov.u16 	%rs331, %rs115;
	mov.u64 	%rd304, %rd294;
	@%p32 bra 	$L__BB6_143;
	setp.lt.s64 	%p33, %rd137, %rd294;
	selp.b16 	%rs331, %rs114, %rs115, %p33;
	min.s64 	%rd304, %rd137, %rd294;
$L__BB6_143:
	add.s32 	%r412, %r412, 256;
	add.s64 	%rd294, %rd294, 256;
	add.s64 	%rd293, %rd293, 256;
	add.s32 	%r410, %r410, 1;
	setp.ne.s32 	%p34, %r410, 0;
	@%p34 bra 	$L__BB6_140;
$L__BB6_144:
	setp.lt.u32 	%p35, %r22, 768;
	@%p35 bra 	$L__BB6_159;
	add.s32 	%r413, %r412, 512;
$L__BB6_146:
	mov.u32 	%r30, %r413;
	add.s32 	%r50, %r30, -512;
	cvt.u64.u32 	%rd221, %r50;
	add.s64 	%rd222, %rd292, %rd221;
	add.s64 	%rd145, %rd132, %rd222;
	add.s64 	%rd146, %rd222, %rd196;
	ld.global.s8 	%rs121, [%rd145];
	cvt.s16.s8 	%rs189, %rs331;
	setp.lt.s16 	%p36, %rs189, %rs121;
	mov.u16 	%rs327, %rs331;
	mov.u64 	%rd300, %rd304;
	@%p36 bra 	$L__BB6_149;
	setp.lt.s16 	%p37, %rs121, %rs189;
	mov.u16 	%rs327, %rs121;
	mov.u64 	%rd300, %rd146;
	@%p37 bra 	$L__BB6_149;
	setp.lt.s64 	%p38, %rd304, %rd146;
	selp.b16 	%rs327, %rs331, %rs121, %p38;
	min.s64 	%rd300, %rd304, %rd146;
$L__BB6_149:
	add.s32 	%r51, %r30, -256;
	cvt.u64.u32 	%rd223, %r51;
	add.s64 	%rd224, %rd292, %rd223;
	add.s64 	%rd149, %rd224, %rd196;
	ld.global.s8 	%rs124, [%rd145+256];
	cvt.s16.s8 	%rs191, %rs327;
	setp.lt.s16 	%p39, %rs191, %rs124;
	mov.u16 	%rs328, %rs327;
	mov.u64 	%rd301, %rd300;
	@%p39 bra 	$L__BB6_152;
	setp.lt.s16 	%p40, %rs124, %rs191;
	mov.u16 	%rs328, %rs124;
	mov.u64 	%rd301, %rd149;
	@%p40 bra 	$L__BB6_152;
	setp.lt.s64 	%p41, %rd300, %rd149;
	selp.b16 	%rs328, %rs327, %rs124, %p41;
	min.s64 	%rd301, %rd300, %rd149;
$L__BB6_152:
	cvt.u64.u32 	%rd225, %r30;
	add.s64 	%rd226, %rd292, %rd225;
	add.s64 	%rd152, %rd226, %rd196;
	ld.global.s8 	%rs127, [%rd145+512];
	cvt.s16.s8 	%rs193, %rs328;
	setp.lt.s16 	%p42, %rs193, %rs127;
	mov.u16 	%rs329, %rs328;
	mov.u64 	%rd302, %rd301;
	@%p42 bra 	$L__BB6_155;
	setp.lt.s16 	%p43, %rs127, %rs193;
	mov.u16 	%rs329, %rs127;
	mov.u64 	%rd302, %rd152;
	@%p43 bra 	$L__BB6_155;
	setp.lt.s64 	%p44, %rd301, %rd152;
	selp.b16 	%rs329, %rs328, %rs127, %p44;
	min.s64 	%rd302, %rd301, %rd152;
$L__BB6_155:
	add.s32 	%r52, %r30, 256;
	cvt.u64.u32 	%rd227, %r52;
	add.s64 	%rd228, %rd292, %rd227;
	add.s64 	%rd155, %rd228, %rd196;
	ld.global.s8 	%rs130, [%rd145+768];
	cvt.s16.s8 	%rs195, %rs329;
	setp.lt.s16 	%p45, %rs195, %rs130;
	mov.u16 	%rs331, %rs329;
	mov.u64 	%rd304, %rd302;
	@%p45 bra 	$L__BB6_158;
	setp.lt.s16 	%p46, %rs130, %rs195;
	mov.u16 	%rs331, %rs130;
	mov.u64 	%rd304, %rd155;
	@%p46 bra 	$L__BB6_158;
	setp.lt.s64 	%p47, %rd302, %rd155;
	selp.b16 	%rs331, %rs329, %rs130, %p47;
	min.s64 	%rd304, %rd302, %rd155;
$L__BB6_158:
	add.s32 	%r413, %r30, 1024;
	add.s32 	%r53, %r30, 512;
	setp.lt.s32 	%p48, %r53, %r21;
	@%p48 bra 	$L__BB6_146;
$L__BB6_159:
	// begin inline asm
	mov.u32 %r54, %laneid;
	// end inline asm
	cvt.s16.s8 	%rs197, %rs331;
	cvt.u32.u16 	%r75, %rs331;
	and.b32  	%r56, %r75, 255;
	mov.b32 	%r72, 1;
	mov.b32 	%r73, 31;
	mov.b32 	%r74, -1;
	// begin inline asm
	shfl.sync.down.b32 %r55, %r56, %r72, %r73, %r74;
	// end inline asm
	// begin inline asm
	shfl.sync.down.b32 %r60, %r61, %r72, %r73, %r74;
	// end inline asm
	mov.b64 	{%r66, %r71}, %rd304;
	// begin inline asm
	shfl.sync.down.b32 %r65, %r66, %r72, %r73, %r74;
	// end inline asm
	// begin inline asm
	shfl.sync.down.b32 %r70, %r71, %r72, %r73, %r74;
	// end inline asm
	mov.b64 	%rd159, {%r65, %r70};
	cvt.s8.s32 	%rs134, %r55;
	setp.gt.s32 	%p49, %r54, 30;
	setp.lt.s16 	%p50, %rs197, %rs134;
	or.pred  	%p51, %p49, %p50;
	mov.u16 	%rs332, %rs331;
	mov.u64 	%rd305, %rd304;
	@%p51 bra 	$L__BB6_162;
	setp.gt.s16 	%p52, %rs197, %rs134;
	mov.u16 	%rs332, %rs134;
	mov.u64 	%rd305, %rd159;
	@%p52 bra 	$L__BB6_162;
	setp.lt.s64 	%p53, %rd304, %rd159;
	selp.b16 	%rs332, %rs331, %rs134, %p53;
	min.s64 	%rd305, %rd304, %rd159;
$L__BB6_162:
	cvt.s16.s8 	%rs199, %rs332;
	cvt.u32.u16 	%r96, %rs332;
	and.b32  	%r77, %r96, 255;
	mov.b32 	%r93, 2;
	mov.b32 	%r94, 31;
	mov.b32 	%r95, -1;
	// begin inline asm
	shfl.sync.down.b32 %r76, %r77, %r93, %r94, %r95;
	// end inline asm
	// begin inline asm
	shfl.sync.down.b32 %r81, %r82, %r93, %r94, %r95;
	// end inline asm
	mov.b64 	{%r87, %r92}, %rd305;
	// begin inline asm
	shfl.sync.down.b32 %r86, %r87, %r93, %r94, %r95;
	// end inline asm
	// begin inline asm
	shfl.sync.down.b32 %r91, %r92, %r93, %r94, %r95;
	// end inline asm
	mov.b64 	%rd162, {%r86, %r91};
	cvt.s8.s32 	%rs137, %r76;
	setp.gt.s32 	%p54, %r54, 29;
	setp.lt.s16 	%p55, %rs199, %rs137;
	or.pred  	%p56, %p54, %p55;
	mov.u16 	%rs333, %rs332;
	mov.u64 	%rd306, %rd305;
	@%p56 bra 	$L__BB6_165;
	setp.gt.s16 	%p57, %rs199, %rs137;
	mov.u16 	%rs333, %rs137;
	mov.u64 	%rd306, %rd162;
	@%p57 bra 	$L__BB6_165;
	setp.lt.s64 	%p58, %rd305, %rd162;
	selp.b16 	%rs333, %rs332, %rs137, %p58;
	min.s64 	%rd306, %rd305, %rd162;
$L__BB6_165:
	cvt.s16.s8 	%rs201, %rs333;
	cvt.u32.u16 	%r117, %rs333;
	and.b32  	%r98, %r117, 255;
	mov.b32 	%r114, 4;
	mov.b32 	%r115, 31;
	mov.b32 	%r116, -1;
	// begin inline asm
	shfl.sync.down.b32 %r97, %r98, %r114, %r115, %r116;
	// end inline asm
	// begin inline asm
	shfl.sync.down.b32 %r102, %r103, %r114, %r115, %r116;
	// end inline asm
	mov.b64 	{%r108, %r113}, %rd306;
	// begin inline asm
	shfl.sync.down.b32 %r107, %r108, %r114, %r115, %r116;
	// end inline asm
	// begin inline asm
	shfl.sync.down.b32 %r112, %r113, %r114, %r115, %r116;
	// end inline asm
	mov.b64 	%rd165, {%r107, %r112};
	cvt.s8.s32 	%rs140, %r97;
	setp.gt.s32 	%p59, %r54, 27;
	setp.lt.s16 	%p60, %rs201, %rs140;
	or.pred  	%p61, %p59, %p60;
	mov.u16 	%rs334, %rs333;
	mov.u64 	%rd307, %rd306;
	@%p61 bra 	$L__BB6_168;
	setp.gt.s16 	%p62, %rs201, %rs140;
	mov.u16 	%rs334, %rs140;
	mov.u64 	%rd307, %rd165;
	@%p62 bra 	$L__BB6_168;
	setp.lt.s64 	%p63, %rd306, %rd165;
	selp.b16 	%rs334, %rs333, %rs140, %p63;
	min.s64 	%rd307, %rd306, %rd165;
$L__BB6_168:
	cvt.s16.s8 	%rs203, %rs334;
	cvt.u32.u16 	%r138, %rs334;
	and.b32  	%r119, %r138, 255;
	mov.b32 	%r135, 8;
	mov.b32 	%r136, 31;
	mov.b32 	%r137, -1;
	// begin inline asm
	shfl.sync.down.b32 %r118, %r119, %r135, %r136, %r137;
	// end inline asm
	// begin inline asm
	shfl.sync.down.b32 %r123, %r124, %r135, %r136, %r137;
	// end inline asm
	mov.b64 	{%r129, %r134}, %rd307;
	// begin inline asm
	shfl.sync.down.b32 %r128, %r129, %r135, %r136, %r137;
	// end inline asm
	// begin inline asm
	shfl.sync.down.b32 %r133, %r134, %r135, %r136, %r137;
	// end inline asm
	mov.b64 	%rd168, {%r128, %r133};
	cvt.s8.s32 	%rs143, %r118;
	setp.gt.s32 	%p64, %r54, 23;
	setp.lt.s16 	%p65, %rs203, %rs143;
	or.pred  	%p66, %p64, %p65;
	mov.u16 	%rs335, %rs334;
	mov.u64 	%rd308, %rd307;
	@%p66 bra 	$L__BB6_171;
	setp.gt.s16 	%p67, %rs203, %rs143;
	mov.u16 	%rs335, %rs143;
	mov.u64 	%rd308, %rd168;
	@%p67 bra 	$L__BB6_171;
	setp.lt.s64 	%p68, %rd307, %rd168;
	selp.b16 	%rs335, %rs334, %rs143, %p68;
	min.s64 	%rd308, %rd307, %rd168;
$L__BB6_171:
	cvt.s16.s8 	%rs205, %rs335;
	cvt.u32.u16 	%r159, %rs335;
	and.b32  	%r140, %r159, 255;
	mov.b32 	%r156, 16;
	mov.b32 	%r157, 31;
	mov.b32 	%r158, -1;
	// begin inline asm
	shfl.sync.down.b32 %r139, %r140, %r156, %r157, %r158;
	// end inline asm
	// begin inline asm
	shfl.sync.down.b32 %r144, %r145, %r156, %r157, %r158;
	// end inline asm
	mov.b64 	{%r150, %r155}, %rd308;
	// begin inline asm
	shfl.sync.down.b32 %r149, %r150, %r156, %r157, %r158;
	// end inline asm
	// begin inline asm
	shfl.sync.down.b32 %r154, %r155, %r156, %r157, %r158;
	// end inline asm
	mov.b64 	%rd171, {%r149, %r154};
	cvt.s8.s32 	%rs146, %r139;
	setp.gt.s32 	%p69, %r54, 15;
	setp.lt.s16 	%p70, %rs205, %rs146;
	or.pred  	%p71, %p69, %p70;
	mov.u16 	%rs343, %rs335;
	mov.u64 	%rd316, %rd308;
	@%p71 bra 	$L__BB6_174;
	setp.gt.s16 	%p72, %rs205, %rs146;
	mov.u16 	%rs343, %rs146;
	mov.u64 	%rd316, %rd171;
	@%p72 bra 	$L__BB6_174;
	setp.lt.s64 	%p73, %rd308, %rd171;
	selp.b16 	%rs343, %rs335, %rs146, %p73;
	min.s64 	%rd316, %rd308, %rd171;
$L__BB6_174:
	setp.ne.s32 	%p74, %r54, 0;
	@%p74 bra 	$L__BB6_176;
	shr.u32 	%r160, %r20, 1;
	and.b32  	%r161, %r160, 496;
	mov.u32 	%r162, _ZN6thrust24THRUST_300001_SM_1000_NS8cuda_cub4core6detail5shmemE;
	add.s32 	%r163, %r162, %r161;
	st.shared.u8 	[%r163+8], %rs343;
	st.shared.u64 	[%r163+16], %rd316;
$L__BB6_176:
	bar.sync 	0;
	setp.ne.s32 	%p75, %r20, 0;
	@%p75 bra 	$L__BB6_198;
	ld.shared.s8 	%rs149, [_ZN6thrust24THRUST_300001_SM_1000_NS8cuda_cub4core6detail5shmemE+24];
	ld.shared.u64 	%rd174, [_ZN6thrust24THRUST_300001_SM_1000_NS8cuda_cub4core6detail5shmemE+32];
	cvt.s16.s8 	%rs207, %rs343;
	setp.lt.s16 	%p76, %rs207, %rs149;
	mov.u16 	%rs337, %rs343;
	mov.u64 	%rd310, %rd316;
	@%p76 bra 	$L__BB6_180;
	setp.lt.s16 	%p77, %rs149, %rs207;
	mov.u16 	%rs337, %rs149;
	mov.u64 	%rd310, %rd174;
	@%p77 bra 	$L__BB6_180;
	setp.lt.s64 	%p78, %rd316, %rd174;
	selp.b16 	%rs337, %rs343, %rs149, %p78;
	min.s64 	%rd310, %rd316, %rd174;
$L__BB6_180:
	ld.shared.s8 	%rs152, [_ZN6thrust24THRUST_300001_SM_1000_NS8cuda_cub4core6detail5shmemE+40];
	ld.shared.u64 	%rd177, [_ZN6thrust24THRUST_300001_SM_1000_NS8cuda_cub4core6detail5shmemE+48];
	cvt.s16.s8 	%rs209, %rs337;
	setp.lt.s16 	%p79, %rs209, %rs152;
	mov.u16 	%rs338, %rs337;
	mov.u64 	%rd311, %rd310;
	@%p79 bra 	$L__BB6_183;
	setp.lt.s16 	%p80, %rs152, %rs209;
	mov.u16 	%rs338, %rs152;
	mov.u64 	%rd311, %rd177;
	@%p80 bra 	$L__BB6_183;
	setp.lt.s64 	%p81, %rd310, %rd177;
	selp.b16 	%rs338, %rs337, %rs152, %p81;
	min.s64 	%rd311, %rd310, %rd177;
$L__BB6_183:
	ld.shared.s8 	%rs155, [_ZN6thrust24THRUST_300001_SM_1000_NS8cuda_cub4core6detail5shmemE+56];
	ld.shared.u64 	%rd180, [_ZN6thrust24THRUST_300001_SM_1000_NS8cuda_cub4core6detail5shmemE+64];
	cvt.s16.s8 	%rs211, %rs338;
	setp.lt.s16 	%p82, %rs211, %rs155;
	mov.u16 	%rs339, %rs338;
	mov.u64 	%rd312, %rd311;
	@%p82 bra 	$L__BB6_186;
	setp.lt.s16 	%p83, %rs155, %rs211;
	mov.u16 	%rs339, %rs155;
	mov.u64 	%rd312, %rd180;
	@%p83 bra 	$L__BB6_186;
	setp.lt.s64 	%p84, %rd311, %rd180;
	selp.b16 	%rs339, %rs338, %rs155, %p84;
	min.s64 	%rd312, %rd311, %rd180;
$L__BB6_186:
	ld.shared.s8 	%rs158, [_ZN6thrust24THRUST_300001_SM_1000_NS8cuda_cub4core6detail5shmemE+72];
	ld.shared.u64 	%rd183, [_ZN6thrust24THRUST_300001_SM_1000_NS8cuda_cub4core6detail5shmemE+80];
	cvt.s16.s8 	%rs213, %rs339;
	setp.lt.s16 	%p85, %rs213, %rs158;
	mov.u16 	%rs340, %rs339;
	mov.u64 	%rd313, %rd312;
	@%p85 bra 	$L__BB6_189;
	setp.lt.s16 	%p86, %rs158, %rs213;
	mov.u16 	%rs340, %rs158;
	mov.u64 	%rd313, %rd183;
	@%p86 bra 	$L__BB6_189;
	setp.lt.s64 	%p87, %rd312, %rd183;
	selp.b16 	%rs340, %rs339, %rs158, %p87;
	min.s64 	%rd313, %rd312, %rd183;
$L__BB6_189:
	ld.shared.s8 	%rs161, [_ZN6thrust24THRUST_300001_SM_1000_NS8cuda_cub4core6detail5shmemE+88];
	ld.shared.u64 	%rd186, [_ZN6thrust24THRUST_300001_SM_1000_NS8cuda_cub4core6detail5shmemE+96];
	cvt.s16.s8 	%rs215, %rs340;
	setp.lt.s16 	%p88, %rs215, %rs161;
	mov.u16 	%rs341, %rs340;
	mov.u64 	%rd314, %rd313;
	@%p88 bra 	$L__BB6_192;
	setp.lt.s16 	%p89, %rs161, %rs215;
	mov.u16 	%rs341, %rs161;
	mov.u64 	%rd314, %rd186;
	@%p89 bra 	$L__BB6_192;
	setp.lt.s64 	%p90, %rd313, %rd186;
	selp.b16 	%rs341, %rs340, %rs161, %p90;
	min.s64 	%rd314, %rd313, %rd186;
$L__BB6_192:
	ld.shared.s8 	%rs164, [_ZN6thrust24THRUST_300001_SM_1000_NS8cuda_cub4core6detail5shmemE+104];
	ld.shared.u64 	%rd189, [_ZN6thrust24THRUST_300001_SM_1000_NS8cuda_cub4core6detail5shmemE+112];
	cvt.s16.s8 	%rs217, %rs341;
	setp.lt.s16 	%p91, %rs217, %rs164;
	mov.u16 	%rs342, %rs341;
	mov.u64 	%rd315, %rd314;
	@%p91 bra 	$L__BB6_195;
	setp.lt.s16 	%p92, %rs164, %rs217;
	mov.u16 	%rs342, %rs164;
	mov.u64 	%rd315, %rd189;
	@%p92 bra 	$L__BB6_195;
	setp.lt.s64 	%p93, %rd314, %rd189;
	selp.b16 	%rs342, %rs341, %rs164, %p93;
	min.s64 	%rd315, %rd314, %rd189;
$L__BB6_195:
	ld.shared.s8 	%rs167, [_ZN6thrust24THRUST_300001_SM_1000_NS8cuda_cub4core6detail5shmemE+120];
	ld.shared.u64 	%rd192, [_ZN6thrust24THRUST_300001_SM_1000_NS8cuda_cub4core6detail5shmemE+128];
	cvt.s16.s8 	%rs219, %rs342;
	setp.lt.s16 	%p94, %rs219, %rs167;
	mov.u16 	%rs343, %rs342;
	mov.u64 	%rd316, %rd315;
	@%p94 bra 	$L__BB6_198;
	setp.lt.s16 	%p95, %rs167, %rs219;
	mov.u16 	%rs343, %rs167;
	mov.u64 	%rd316, %rd192;
	@%p95 bra 	$L__BB6_198;
	setp.lt.s64 	%p96, %rd315, %rd192;
	selp.b16 	%rs343, %rs342, %rs167, %p96;
	min.s64 	%rd316, %rd315, %rd192;
$L__BB6_198:
	mov.u32 	%r404, %tid.x;
	setp.ne.s32 	%p223, %r404, 0;
	@%p223 bra 	$L__BB6_200;
	ld.param.u64 	%rd247, [_ZN6thrust24THRUST_300001_SM_1000_NS8cuda_cub4core6detail13_kernel_agentINS1_8__reduce11ReduceAgentINS0_12zip_iteratorIN4cuda3std3__45tupleIJNS0_10device_ptrIbEENS0_17counting_iteratorIlNS0_11use_defaultESF_SF_EEEEEEEPNSB_IJblEEESJ_lNS1_9__extrema9arg_min_fIblNSA_4lessIbEEEEEEJSI_SK_lN3cub18CUB_300001_SM_100013GridEvenShareIlEENSS_9GridQueueIyEESP_EEEvDpT0__param_1];
	cvta.to.global.u64 	%rd244, %rd247;
	mul.wide.u32 	%rd245, %r1, 16;
	add.s64 	%rd246, %rd244, %rd245;
	st.global.u8 	[%rd246], %rs343;
	st.global.u64 	[%rd246+8], %rd316;
$L__BB6_200:
	ret;

}
	// .globl	_ZN6thrust24THRUST_300001_SM_1000_NS8cuda_cub4core6detail13_kernel_agentINS1_8__reduce10DrainAgentIlEEJN3cub18CUB_300001_SM_10009GridQueueIyEElEEEvDpT0_
.visible .entry _ZN6thrust24THRUST_300001_SM_1000_NS8cuda_cub4core6detail13_kernel_agentINS1_8__reduce10DrainAgentIlEEJN3cub18CUB_300001_SM_10009GridQueueIyEElEEEvDpT0_(
	.param .align 8 .b8 _ZN6thrust24THRUST_300001_SM_1000_NS8cuda_cub4core6detail13_kernel_agentINS1_8__reduce10DrainAgentIlEEJN3cub18CUB_300001_SM_10009GridQueueIyEElEEEvDpT0__param_0[8],
	.param .u64 _ZN6thrust24THRUST_300001_SM_1000_NS8cuda_cub4core6detail13_kernel_agentINS1_8__reduce10DrainAgentIlEEJN3cub18CUB_300001_SM_10009GridQueueIyEElEEEvDpT0__param_1
)
.maxntid 1
{
	.reg .b64 	%rd<5>;

	ld.param.u64 	%rd1, [_ZN6thrust24THRUST_300001_SM_1000_NS8cuda_cub4core6detail13_kernel_agentINS1_8__reduce10DrainAgentIlEEJN3cub18CUB_300001_SM_10009GridQueueIyEElEEEvDpT0__param_0];
	ld.param.u64 	%rd2, [_ZN6thrust24THRUST_300001_SM_1000_NS8cuda_cub4core6detail13_kernel_agentINS1_8__reduce10DrainAgentIlEEJN3cub18CUB_300001_SM_10009GridQueueIyEElEEEvDpT0__param_1];
	cvta.to.global.u64 	%rd3, %rd1;
	st.global.u64 	[%rd3], %rd2;
	mov.b64 	%rd4, 0;
	st.global.u64 	[%rd3+8], %rd4;
	ret;

}
	// .globl	_ZN6thrust24THRUST_300001_SM_1000_NS8cuda_cub4core6detail13_kernel_agentINS1_8__reduce11ReduceAgentIPN4cuda3std3__45tupleIJblEEESC_SB_lNS1_9__extrema9arg_min_fIblNS9_4lessIbEEEEEEJSC_SC_iSH_EEEvDpT0_
.visible .entry _ZN6thrust24THRUST_300001_SM_1000_NS8cuda_cub4core6detail13_kernel_agentINS1_8__reduce11ReduceAgentIPN4cuda3std3__45tupleIJblEEESC_SB_lNS1_9__extrema9arg_min_fIblNS9_4lessIbEEEEEEJSC_SC_iSH_EEEvDpT0_(
	.param .u64 .ptr .align 1 _ZN6thrust24THRUST_300001_SM_1000_NS8cuda_cub4core6detail13_kernel_agentINS1_8__reduce11ReduceAgentIPN4cuda3std3__45tupleIJblEEESC_SB_lNS1_9__extrema9arg_min_fIblNS9_4lessIbEEEEEEJSC_SC_iSH_EEEvDpT0__param_0,
	.param .u64 .ptr .align 1 _ZN6thrust24THRUST_300001_SM_1000_NS8cuda_cub4core6detail13_kernel_agentINS1_8__reduce11ReduceAgentIPN4cuda3std3__45tupleIJblEEESC_SB_lNS1_9__extrema9arg_min_fIblNS9_4lessIbEEEEEEJSC_SC_iSH_EEEvDpT0__param_1,
	.param .u32 _ZN6thrust24THRUST_300001_SM_1000_NS8cuda_cub4core6detail13_kernel_agentINS1_8__reduce11ReduceAgentIPN4cuda3std3__45tupleIJblEEESC_SB_lNS1_9__extrema9arg_min_fIblNS9_4lessIbEEEEEEJSC_SC_iSH_EEEvDpT0__param_2,
	.param .align 1 .b8 _ZN6thrust24THRUST_300001_SM_1000_NS8cuda_cub4core6detail13_kernel_agentINS1_8__reduce11ReduceAgentIPN4cuda3std3__45tupleIJblEEESC_SB_lNS1_9__extrema9arg_min_fIblNS9_4lessIbEEEEEEJSC_SC_iSH_EEEvDpT0__param_3[1]
)
.maxntid 256
{
	.reg .pred 	%p<260>;
	.reg .b16 	%rs<415>;
	.reg .b32 	%r<389>;
	.reg .b64 	%rd<487>;

	ld.param.u32 	%r29, [_ZN6thrust24THRUST_300001_SM_1000_NS8cuda_cub4core6detail13_kernel_agentINS1_8__reduce11ReduceAgentIPN4cuda3std3__45tupleIJblEEESC_SB_lNS1_9__extrema9arg_min_fIblNS9_4lessIbEEEEEEJSC_SC_iSH_EEEvDpT0__param_2];
	cvt.s64.s32 	%rd1, %r29;
	setp.eq.s32 	%p1, %r29, 0;
	@%p1 bra 	$L__BB8_238;
	setp.gt.s32 	%p2, %r29, 1279;
	@%p2 bra 	$L__BB8_111;
	mov.u32 	%r1, %tid.x;
	setp.ge.s32 	%p133, %r1, %r29;
	mov.b16 	%rs346, 0;
	mov.b64 	%rd410, 0;
	mov.u32 	%r383, %r1;
	@%p133 bra 	$L__BB8_4;
	ld.param.u64 	%rd396, [_ZN6thrust24THRUST_300001_SM_1000_NS8cuda_cub4core6detail13_kernel_agentINS1_8__reduce11ReduceAgentIPN4cuda3std3__45tupleIJblEEESC_SB_lNS1_9__extrema9arg_min_fIblNS9_4lessIbEEEEEEJSC_SC_iSH_EEEvDpT0__param_0];
	mul.wide.u32 	%rd366, %r1, 16;
	add.s64 	%rd363, %rd396, %rd366;
	// begin inline asm
	ld.global.nc.u64 %rd362, [%rd363];
	// end inline asm
	add.s64 	%rd365, %rd363, 8;
	// begin inline asm
	ld.global.nc.u64 %rd410, [%rd365];
	// end inline asm
	cvt.u16.u64 	%rs346, %rd362;
	add.s32 	%r383, %r1, 256;
$L__BB8_4:
	setp.ge.s32 	%p134, %r383, %r29;
	@%p134 bra 	$L__BB8_25;
	not.b32 	%r146, %r383;
	add.s32 	%r4, %r29, %r146;
	and.b32  	%r147, %r4, 768;
	setp.eq.s32 	%p135, %r147, 768;
	@%p135 bra 	$L__BB8_11;
	ld.param.u64 	%rd397, [_ZN6thrust24THRUST_300001_SM_1000_NS8cuda_cub4core6detail13_kernel_agentINS1_8__reduce11ReduceAgentIPN4cuda3std3__45tupleIJblEEESC_SB_lNS1_9__extrema9arg_min_fIblNS9_4lessIbEEEEEEJSC_SC_iSH_EEEvDpT0__param_0];
	mul.wide.u32 	%rd368, %r383, 16;
	add.s64 	%rd401, %rd397, %rd368;
	shr.u32 	%r148, %r4, 8;
	add.s32 	%r149, %r148, 1;
	and.b32  	%r150, %r149, 3;
	neg.s32 	%r381, %r150;
$L__BB8_7:
	.pragma "nounroll";
	mov.u64 	%rd6, %rd410;
	mov.u16 	%rs3, %rs346;
	// begin inline asm
	ld.global.nc.u64 %rd369, [%rd401];
	// end inline asm
	add.s64 	%rd372, %rd401, 8;
	// begin inline asm
	ld.global.nc.u64 %rd371, [%rd372];
	// end inline asm
	cvt.s8.s64 	%rs4, %rd369;
	cvt.s16.s8 	%rs279, %rs3;
	setp.lt.s16 	%p136, %rs279, %rs4;
	@%p136 bra 	$L__BB8_10;
	setp.gt.s16 	%p137, %rs279, %rs4;
	mov.u64 	%rd410, %rd371;
	mov.u16 	%rs346, %rs4;
	@%p137 bra 	$L__BB8_10;
	setp.lt.s64 	%p138, %rd6, %rd371;
	min.s64 	%rd410, %rd6, %rd371;
	selp.b16 	%rs346, %rs3, %rs4, %p138;
$L__BB8_10:
	add.s32 	%r383, %r383, 256;
	add.s64 	%rd401, %rd401, 4096;
	add.s32 	%r381, %r381, 1;
	setp.ne.s32 	%p139, %r381, 0;
	@%p139 bra 	$L__BB8_7;
$L__BB8_11:
	setp.lt.u32 	%p140, %r4, 768;
	@%p140 bra 	$L__BB8_25;
$L__BB8_12:
	ld.param.u64 	%rd398, [_ZN6thrust24THRUST_300001_SM_1000_NS8cuda_cub4core6detail13_kernel_agentINS1_8__reduce11ReduceAgentIPN4cuda3std3__45tupleIJblEEESC_SB_lNS1_9__extrema9arg_min_fIblNS9_4lessIbEEEEEEJSC_SC_iSH_EEEvDpT0__param_0];
	mul.wide.s32 	%rd377, %r383, 16;
	add.s64 	%rd374, %rd398, %rd377;
	// begin inline asm
	ld.global.nc.u64 %rd373, [%rd374];
	// end inline asm
	add.s64 	%rd376, %rd374, 8;
	// begin inline asm
	ld.global.nc.u64 %rd375, [%rd376];
	// end inline asm
	cvt.s8.s64 	%rs10, %rd373;
	cvt.s16.s8 	%rs281, %rs346;
	setp.lt.s16 	%p141, %rs281, %rs10;
	mov.u64 	%rd407, %rd410;
	mov.u16 	%rs343, %rs346;
	@%p141 bra 	$L__BB8_15;
	setp.gt.s16 	%p142, %rs281, %rs10;
	mov.u64 	%rd407, %rd375;
	mov.u16 	%rs343, %rs10;
	@%p142 bra 	$L__BB8_15;
	setp.lt.s64 	%p143, %rd410, %rd375;
	min.s64 	%rd407, %rd410, %rd375;
	selp.b16 	%rs343, %rs346, %rs10, %p143;
$L__BB8_15:
	add.s64 	%rd379, %rd374, 4096;
	// begin inline asm
	ld.global.nc.u64 %rd378, [%rd379];
	// end inline asm
	add.s64 	%rd381, %rd374, 4104;
	// begin inline asm
	ld.global.nc.u64 %rd380, [%rd381];
	// end inline asm
	cvt.s8.s64 	%rs13, %rd378;
	cvt.s16.s8 	%rs283, %rs343;
	setp.lt.s16 	%p144, %rs283, %rs13;
	mov.u64 	%rd408, %rd407;
	mov.u16 	%rs344, %rs343;
	@%p144 bra 	$L__BB8_18;
	setp.gt.s16 	%p145, %rs283, %rs13;
	mov.u64 	%rd408, %rd380;
	mov.u16 	%rs344, %rs13;
	@%p145 bra 	$L__BB8_18;
	setp.lt.s64 	%p146, %rd407, %rd380;
	min.s64 	%rd408, %rd407, %rd380;
	selp.b16 	%rs344, %rs343, %rs13, %p146;
$L__BB8_18:
	add.s64 	%rd383, %rd374, 8192;
	// begin inline asm
	ld.global.nc.u64 %rd382, [%rd383];
	// end inline asm
	add.s64 	%rd385, %rd374, 8200;
	// begin inline asm
	ld.global.nc.u64 %rd384, [%rd385];
	// end inline asm
	cvt.s8.s64 	%rs16, %rd382;
	cvt.s16.s8 	%rs285, %rs344;
	setp.lt.s16 	%p147, %rs285, %rs16;
	mov.u64 	%rd409, %rd408;
	mov.u16 	%rs345, %rs344;
	@%p147 bra 	$L__BB8_21;
	setp.gt.s16 	%p148, %rs285, %rs16;
	mov.u64 	%rd409, %rd384;
	mov.u16 	%rs345, %rs16;
	@%p148 bra 	$L__BB8_21;
	setp.lt.s64 	%p149, %rd408, %rd384;
	min.s64 	%rd409, %rd408, %rd384;
	selp.b16 	%rs345, %rs344, %rs16, %p149;
$L__BB8_21:
	add.s64 	%rd387, %rd374, 12288;
	// begin inline asm
	ld.global.nc.u64 %rd386, [%rd387];
	// end inline asm
	add.s64 	%rd389, %rd374, 12296;
	// begin inline asm
	ld.global.nc.u64 %rd388, [%rd389];
	// end inline asm
	cvt.s8.s64 	%rs19, %rd386;
	cvt.s16.s8 	%rs287, %rs345;
	setp.lt.s16 	%p150, %rs287, %rs19;
	mov.u64 	%rd410, %rd409;
	mov.u16 	%rs346, %rs345;
	@%p150 bra 	$L__BB8_24;
	setp.gt.s16 	%p151, %rs287, %rs19;
	mov.u64 	%rd410, %rd388;
	mov.u16 	%rs346, %rs19;
	@%p151 bra 	$L__BB8_24;
	setp.lt.s64 	%p152, %rd409, %rd388;
	min.s64 	%rd410, %rd409, %rd388;
	selp.b16 	%rs346, %rs345, %rs19, %p152;
$L__BB8_24:
	add.s32 	%r383, %r383, 1024;
	setp.lt.s32 	%p153, %r383, %r29;
	@%p153 bra 	$L__BB8_12;
$L__BB8_25:
	setp.lt.s32 	%p154, %r29, 256;
	@%p154 bra 	$L__BB8_65;
	// begin inline asm
	mov.u32 %r269, %laneid;
	// end inline asm
	cvt.s16.s8 	%rs313, %rs346;
	cvt.u32.u16 	%r290, %rs346;
	and.b32  	%r271, %r290, 255;
	mov.b32 	%r287, 1;
	mov.b32 	%r288, 31;
	mov.b32 	%r289, -1;
	// begin inline asm
	shfl.sync.down.b32 %r270, %r271, %r287, %r288, %r289;
	// end inline asm
	// begin inline asm
	shfl.sync.down.b32 %r275, %r276, %r287, %r288, %r289;
	// end inline asm
	mov.b64 	{%r281, %r286}, %rd410;
	// begin inline asm
	shfl.sync.down.b32 %r280, %r281, %r287, %r288, %r289;
	// end inline asm
	// begin inline asm
	shfl.sync.down.b32 %r285, %r286, %r287, %r288, %r289;
	// end inline asm
	mov.b64 	%rd28, {%r280, %r285};
	cvt.s8.s32 	%rs23, %r270;
	setp.gt.s32 	%p211, %r269, 30;
	setp.lt.s16 	%p212, %rs313, %rs23;
	or.pred  	%p213, %p211, %p212;
	mov.u64 	%rd412, %rd410;
	mov.u16 	%rs348, %rs346;
	@%p213 bra 	$L__BB8_29;
	setp.gt.s16 	%p214, %rs313, %rs23;
	mov.u64 	%rd412, %rd28;
	mov.u16 	%rs348, %rs23;
	@%p214 bra 	$L__BB8_29;
	setp.lt.s64 	%p215, %rd410, %rd28;
	min.s64 	%rd412, %rd410, %rd28;
	selp.b16 	%rs348, %rs346, %rs23, %p215;
$L__BB8_29:
	cvt.s16.s8 	%rs315, %rs348;
	cvt.u32.u16 	%r311, %rs348;
	and.b32  	%r292, %r311, 255;
	mov.b32 	%r308, 2;
	mov.b32 	%r309, 31;
	mov.b32 	%r310, -1;
	// begin inline asm
	shfl.sync.down.b32 %r291, %r292, %r308, %r309, %r310;
	// end inline asm
	// begin inline asm
	shfl.sync.down.b32 %r296, %r297, %r308, %r309, %r310;
	// end inline asm
	mov.b64 	{%r302, %r307}, %rd412;
	// begin inline asm
	shfl.sync.down.b32 %r301, %r302, %r308, %r309, %r310;
	// end inline asm
	// begin inline asm
	shfl.sync.down.b32 %r306, %r307, %r308, %r309, %r310;
	// end inline asm
	mov.b64 	%rd31, {%r301, %r306};
	cvt.s8.s32 	%rs26, %r291;
	setp.gt.s32 	%p216, %r269, 29;
	setp.lt.s16 	%p217, %rs315, %rs26;
	or.pred  	%p218, %p216, %p217;
	mov.u64 	%rd413, %rd412;
	mov.u16 	%rs349, %rs348;
	@%p218 bra 	$L__BB8_32;
	setp.gt.s16 	%p219, %rs315, %rs26;
	mov.u64 	%rd413, %rd31;
	mov.u16 	%rs349, %rs26;
	@%p219 bra 	$L__BB8_32;
	setp.lt.s64 	%p220, %rd412, %rd31;
	min.s64 	%rd413, %rd412, %rd31;
	selp.b16 	%rs349, %rs348, %rs26, %p220;
$L__BB8_32:
	cvt.s16.s8 	%rs317, %rs349;
	cvt.u32.u16 	%r332, %rs349;
	and.b32  	%r313, %r332, 255;
	mov.b32 	%r329, 4;
	mov.b32 	%r330, 31;
	mov.b32 	%r331, -1;
	// begin inline asm
	shfl.sync.down.b32 %r312, %r313, %r329, %r330, %r331;
	// end inline asm
	// begin inline asm
	shfl.sync.down.b32 %r317, %r318, %r329, %r330, %r331;
	// end inline asm
	mov.b64 	{%r323, %r328}, %rd413;
	// begin inline asm
	shfl.sync.down.b32 %r322, %r323, %r329, %r330, %r331;
	// end inline asm
	// begin inline asm
	shfl.sync.down.b32 %r327, %r328, %r329, %r330, %r331;
	// end inline asm
	mov.b64 	%rd34, {%r322, %r327};
	cvt.s8.s32 	%rs29, %r312;
	setp.gt.s32 	%p221, %r269, 27;
	setp.lt.s16 	%p222, %rs317, %rs29;
	or.pred  	%p223, %p221, %p222;
	mov.u64 	%rd414, %rd413;
	mov.u16 	%rs350, %rs349;
	@%p223 bra 	$L__BB8_35;
	setp.gt.s16 	%p224, %rs317, %rs29;
	mov.u64 	%rd414, %rd34;
	mov.u16 	%rs350, %rs29;
	@%p224 bra 	$L__BB8_35;
	setp.lt.s64 	%p225, %rd413, %rd34;
	min.s64 	%rd414, %rd413, %rd34;
	selp.b16 	%rs350, %rs349, %rs29, %p225;
$L__BB8_35:
	cvt.s16.s8 	%rs319, %rs350;
	cvt.u32.u16 	%r353, %rs350;
	and.b32  	%r334, %r353, 255;
	mov.b32 	%r350, 8;
	mov.b32 	%r351, 31;
	mov.b32 	%r352, -1;
	// begin inline asm
	shfl.sync.down.b32 %r333, %r334, %r350, %r351, %r352;
	// end inline asm
	// begin inline asm
	shfl.sync.down.b32 %r338, %r339, %r350, %r351, %r352;
	// end inline asm
	mov.b64 	{%r344, %r349}, %rd414;
	// begin inline asm
	shfl.sync.down.b32 %r343, %r344, %r350, %r351, %r352;
	// end inline asm
	// begin inline asm
	shfl.sync.down.b32 %r348, %r349, %r350, %r351, %r352;
	// end inline asm
	mov.b64 	%rd37, {%r343, %r348};
	cvt.s8.s32 	%rs32, %r333;
	setp.gt.s32 	%p226, %r269, 23;
	setp.lt.s16 	%p227, %rs319, %rs32;
	or.pred  	%p228, %p226, %p227;
	mov.u64 	%rd415, %rd414;
	mov.u16 	%rs351, %rs350;
	@%p228 bra 	$L__BB8_38;
	setp.gt.s16 	%p229, %rs319, %rs32;
	mov.u64 	%rd415, %rd37;
	mov.u16 	%rs351, %rs32;
	@%p229 bra 	$L__BB8_38;
	setp.lt.s64 	%p230, %rd414, %rd37;
	min.s64 	%rd415, %rd414, %rd37;
	selp.b16 	%rs351, %rs350, %rs32, %p230;
$L__BB8_38:
	cvt.s16.s8 	%rs321, %rs351;
	cvt.u32.u16 	%r374, %rs351;
	and.b32  	%r355, %r374, 255;
	mov.b32 	%r371, 16;
	mov.b32 	%r372, 31;
	mov.b32 	%r373, -1;
	// begin inline asm
	shfl.sync.down.b32 %r354, %r355, %r371, %r372, %r373;
	// end inline asm
	// begin inline asm
	shfl.sync.down.b32 %r359, %r360, %r371, %r372, %r373;
	// end inline asm
	mov.b64 	{%r365, %r370}, %rd415;
	// begin inline asm
	shfl.sync.down.b32 %r364, %r365, %r371, %r372, %r373;
	// end inline asm
	// begin inline asm
	shfl.sync.down.b32 %r369, %r370, %r371, %r372, %r373;
	// end inline asm
	mov.b64 	%rd40, {%r364, %r369};
	cvt.s8.s32 	%rs35, %r354;
	setp.gt.s32 	%p231, %r269, 15;
	setp.lt.s16 	%p232, %rs321, %rs35;
	or.pred  	%p233, %p231, %p232;
	mov.u64 	%rd486, %rd415;
	mov.u16 	%rs414, %rs351;
	@%p233 bra 	$L__BB8_41;
	setp.gt.s16 	%p234, %rs321, %rs35;
	mov.u64 	%rd486, %rd40;
	mov.u16 	%rs414, %rs35;
	@%p234 bra 	$L__BB8_41;
	setp.lt.s64 	%p235, %rd415, %rd40;
	min.s64 	%rd486, %rd415, %rd40;
	selp.b16 	%rs414, %rs351, %rs35, %p235;
$L__BB8_41:
	setp.ne.s32 	%p236, %r269, 0;
	@%p236 bra 	$L__BB8_43;
	shr.u32 	%r375, %r1, 1;
	and.b32  	%r376, %r375, 496;
	mov.u32 	%r377, _ZN6thrust24THRUST_300001_SM_1000_NS8cuda_cub4core6detail5shmemE;
	add.s32 	%r378, %r377, %r376;
	st.shared.u8 	[%r378+8], %rs414;
	st.shared.u64 	[%r378+16], %rd486;
$L__BB8_43:
	bar.sync 	0;
	setp.ne.s32 	%p237, %r1, 0;
	@%p237 bra 	$L__BB8_236;
	ld.shared.s8 	%rs38, [_ZN6thrust24THRUST_300001_SM_1000_NS8cuda_cub4core6detail5shmemE+24];
	ld.shared.u64 	%rd43, [_ZN6thrust24THRUST_300001_SM_1000_NS8cuda_cub4core6detail5shmemE+32];
	cvt.s16.s8 	%rs323, %rs414;
	setp.lt.s16 	%p238, %rs323, %rs38;
	mov.u64 	%rd417, %rd486;
	mov.u16 	%rs353, %rs414;
	@%p238 bra 	$L__BB8_47;
	setp.lt.s16 	%p239, %rs38, %rs323;
	mov.u64 	%rd417, %rd43;
	mov.u16 	%rs353, %rs38;
	@%p239 bra 	$L__BB8_47;
	setp.lt.s64 	%p240, %rd486, %rd43;
	min.s64 	%rd417, %rd486, %rd43;
	selp.b16 	%rs353, %rs414, %rs38, %p240;
$L__BB8_47:
	ld.shared.s8 	%rs41, [_ZN6thrust24THRUST_300001_SM_1000_NS8cuda_cub4core6detail5shmemE+40];
	ld.shared.u64 	%rd46, [_ZN6thrust24THRUST_300001_SM_1000_NS8cuda_cub4core6detail5shmemE+48];
	cvt.s16.s8 	%rs325, %rs353;
	setp.lt.s16 	%p241, %rs325, %rs41;
	mov.u64 	%rd418, %rd417;
	mov.u16 	%rs354, %rs353;
	@%p241 bra 	$L__BB8_50;
	setp.lt.s16 	%p242, %rs41, %rs325;
	mov.u64 	%rd418, %rd46;
	mov.u16 	%rs354, %rs41;
	@%p242 bra 	$L__BB8_50;
	setp.lt.s64 	%p243, %rd417, %rd46;
	min.s64 	%rd418, %rd417, %rd46;
	selp.b16 	%rs354, %rs353, %rs41, %p243;
$L__BB8_50:
	ld.shared.s8 	%rs44, [_ZN6thrust24THRUST_300001_SM_1000_NS8cuda_cub4core6detail5shmemE+56];
	ld.shared.u64 	%rd49, [_ZN6thrust24THRUST_300001_SM_1000_NS8cuda_cub4core6detail5shmemE+64];
	cvt.s16.s8 	%rs327, %rs354;
	setp.lt.s16 	%p244, %rs327, %rs44;
	mov.u64 	%rd419, %rd418;
	mov.u16 	%rs355, %rs354;
	@%p244 bra 	$L__BB8_53;
	setp.lt.s16 	%p245, %rs44, %rs327;
	mov.u64 	%rd419, %rd49;
	mov.u16 	%rs355, %rs44;
	@%p245 bra 	$L__BB8_53;
	setp.lt.s64 	%p246, %rd418, %rd49;
	min.s64 	%rd419, %rd418, %rd49;
	selp.b16 	%rs355, %rs354, %rs44, %p246;
$L__BB8_53:
	ld.shared.s8 	%rs47, [_ZN6thrust24THRUST_300001_SM_1000_NS8cuda_cub4core6detail5shmemE+72];
	ld.shared.u64 	%rd52, [_ZN6thrust24THRUST_300001_SM_1000_NS8cuda_cub4core6detail5shmemE+80];
	cvt.s16.s8 	%rs329, %rs355;
	setp.lt.s16 	%p247, %rs329, %rs47;
	mov.u64 	%rd420, %rd419;
	mov.u16 	%rs356, %rs355;
	@%p247 bra 	$L__BB8_56;
	setp.lt.s16 	%p248, %rs47, %rs329;
	mov.u64 	%rd420, %rd52;
	mov.u16 	%rs356, %rs47;
	@%p248 bra 	$L__BB8_56;
	setp.lt.s64 	%p249, %rd419, %rd52;
	min.s64 	%rd420, %rd419, %rd52;
	selp.b16 	%rs356, %rs355, %rs47, %p249;
$L__BB8_56:
	ld.shared.s8 	%rs50, [_ZN6thrust24THRUST_300001_SM_1000_NS8cuda_cub4core6detail5shmemE+88];
	ld.shared.u64 	%rd55, [_ZN6thrust24THRUST_300001_SM_1000_NS8cuda_cub4core6detail5shmemE+96];
	cvt.s16.s8 	%rs331, %rs356;
	setp.lt.s16 	%p250, %rs331, %rs50;
	mov.u64 	%rd421, %rd420;
	mov.u16 	%rs357, %rs356;
	@%p250 bra 	$L__BB8_59;
	setp.lt.s16 	%p251, %rs50, %rs331;
	mov.u64 	%rd421, %rd55;
	mov.u16 	%rs357, %rs50;
	@%p251 bra 	$L__BB8_59;
	setp.lt.s64 	%p252, %rd420, %rd55;
	min.s64 	%rd421, %rd420, %rd55;
	selp.b16 	%rs357, %rs356, %rs50, %p252;
$L__BB8_59:
	ld.shared.s8 	%rs53, [_ZN6thrust24THRUST_300001_SM_1000_NS8cuda_cub4core6detail5shmemE+104];
	ld.shared.u64 	%rd58, [_ZN6thrust24THRUST_300001_SM_1000_NS8cuda_cub4core6detail5shmemE+112];
	cvt.s16.s8 	%rs333, %rs357;
	setp.lt.s16 	%p253, %rs333, %rs53;
	mov.u64 	%rd422, %rd421;
	mov.u16 	%rs358, %rs357;
	@%p253 bra 	$L__BB8_62;
	setp.lt.s16 	%p254, %rs53, %rs333;
	mov.u64 	%rd422, %rd58;
	mov.u16 	%rs358, %rs53;
	@%p254 bra 	$L__BB8_62;
	setp.lt.s64 	%p255, %rd421, %rd58;
	min.s64 	%rd422, %rd421, %rd58;
	selp.b16 	%rs358, %rs357, %rs53, %p255;
$L__BB8_62:
	ld.shared.s8 	%rs56, [_ZN6thrust24THRUST_300001_SM_1000_NS8cuda_cub4core6detail5shmemE+120];
	ld.shared.u64 	%rd61, [_ZN6thrust24THRUST_300001_SM_1000_NS8cuda_cub4core6detail5shmemE+128];
	cvt.s16.s8 	%rs335, %rs358;
	setp.lt.s16 	%p256, %rs335, %rs56;
	mov.u16 	%rs414, %rs358;
	mov.u64 	%rd486, %rd422;
	@%p256 bra 	$L__BB8_236;
	setp.lt.s16 	%p257, %rs56, %rs335;
	mov.u16 	%rs414, %rs56;
	mov.u64 	%rd486, %rd61;
	@%p257 bra 	$L__BB8_236;
	setp.lt.s64 	%p258, %rd422, %rd61;
	min.s64 	%rd486, %rd422, %rd61;
	selp.b16 	%rs414, %rs358, %rs56, %p258;
	bra.uni 	$L__BB8_236;
$L__BB8_65:
	// begin inline asm
	mov.u32 %r151, %laneid;
	// end inline asm
	and.b32  	%r172, %r1, 992;
	add.s32 	%r173, %r172, 32;
	setp.gt.s32 	%p155, %r173, %r29;
	not.b32 	%r174, %r172;
	add.s32 	%r175, %r29, %r174;
	selp.b32 	%r170, %r175, 31, %p155;
	cvt.s16.s8 	%rs289, %rs346;
	cvt.u32.u16 	%r176, %rs346;
	and.b32  	%r153, %r176, 255;
	mov.b32 	%r169, 1;
	mov.b32 	%r171, -1;
	// begin inline asm
	shfl.sync.down.b32 %r152, %r153, %r169, %r170, %r171;
	// end inline asm
	// begin inline asm
	shfl.sync.down.b32 %r157, %r158, %r169, %r170, %r171;
	// end inline asm
	mov.b64 	{%r163, %r168}, %rd410;
	// begin inline asm
	shfl.sync.down.b32 %r162, %r163, %r169, %r170, %r171;
	// end inline asm
	// begin inline asm
	shfl.sync.down.b32 %r167, %r168, %r169, %r170, %r171;
	// end inline asm
	mov.b64 	%rd63, {%r162, %r167};
	cvt.s8.s32 	%rs58, %r152;
	setp.ge.s32 	%p156, %r151, %r170;
	setp.lt.s16 	%p157, %rs289, %rs58;
	or.pred  	%p158, %p156, %p157;
	mov.u64 	%rd423, %rd410;
	mov.u16 	%rs359, %rs346;
	@%p158 bra 	$L__BB8_68;
	setp.gt.s16 	%p159, %rs289, %rs58;
	mov.u64 	%rd423, %rd63;
	mov.u16 	%rs359, %rs58;
	@%p159 bra 	$L__BB8_68;
	setp.lt.s64 	%p160, %rd410, %rd63;
	min.s64 	%rd423, %rd410, %rd63;
	selp.b16 	%rs359, %rs346, %rs58, %p160;
$L__BB8_68:
	cvt.s16.s8 	%rs291, %rs359;
	cvt.u32.u16 	%r197, %rs359;
	and.b32  	%r178, %r197, 255;
	mov.b32 	%r194, 2;
	mov.b32 	%r196, -1;
	// begin inline asm
	shfl.sync.down.b32 %r177, %r178, %r194, %r170, %r196;
	// end inline asm
	// begin inline asm
	shfl.sync.down.b32 %r182, %r183, %r194, %r170, %r196;
	// end inline asm
	mov.b64 	{%r188, %r193}, %rd423;
	// begin inline asm
	shfl.sync.down.b32 %r187, %r188, %r194, %r170, %r196;
	// end inline asm
	// begin inline asm
	shfl.sync.down.b32 %r192, %r193, %r194, %r170, %r196;
	// end inline asm
	mov.b64 	%rd66, {%r187, %r192};
	cvt.s8.s32 	%rs61, %r177;
	add.s32 	%r198, %r151, 2;
	setp.gt.s32 	%p161, %r198, %r170;
	setp.lt.s16 	%p162, %rs291, %rs61;
	or.pred  	%p163, %p161, %p162;
	mov.u64 	%rd424, %rd423;
	mov.u16 	%rs360, %rs359;
	@%p163 bra 	$L__BB8_71;
	setp.gt.s16 	%p164, %rs291, %rs61;
	mov.u64 	%rd424, %rd66;
	mov.u16 	%rs360, %rs61;
	@%p164 bra 	$L__BB8_71;
	setp.lt.s64 	%p165, %rd423, %rd66;
	min.s64 	%rd424, %rd423, %rd66;
	selp.b16 	%rs360, %rs359, %rs61, %p165;
$L__BB8_71:
	cvt.s16.s8 	%rs293, %rs360;
	cvt.u32.u16 	%r219, %rs360;
	and.b32  	%r200, %r219, 255;
	mov.b32 	%r216, 4;
	mov.b32 	%r218, -1;
	// begin inline asm
	shfl.sync.down.b32 %r199, %r200, %r216, %r170, %r218;
	// end inline asm
	// begin inline asm
	shfl.sync.down.b32 %r204, %r205, %r216, %r170, %r218;
	// end inline asm
	mov.b64 	{%r210, %r215}, %rd424;
	// begin inline asm
	shfl.sync.down.b32 %r209, %r210, %r216, %r170, %r218;
	// end inline asm
	// begin inline asm
	shfl.sync.down.b32 %r214, %r215, %r216, %r170, %r218;
	// end inline asm
	mov.b64 	%rd69, {%r209, %r214};
	cvt.s8.s32 	%rs64, %r199;
	add.s32 	%r220, %r151, 4;
	setp.gt.s32 	%p166, %r220, %r170;
	setp.lt.s16 	%p167, %rs293, %rs64;
	or.pred  	%p168, %p166, %p167;
	mov.u16 	%rs361, %rs360;
	mov.u64 	%rd425, %rd424;
	@%p168 bra 	$L__BB8_74;
	setp.gt.s16 	%p169, %rs293, %rs64;
	mov.u16 	%rs361, %rs64;
	mov.u64 	%rd425, %rd69;
	@%p169 bra 	$L__BB8_74;
	setp.lt.s64 	%p170, %rd424, %rd69;
	selp.b16 	%rs361, %rs360, %rs64, %p170;
	min.s64 	%rd425, %rd424, %rd69;
$L__BB8_74:
	cvt.s16.s8 	%rs295, %rs361;
	cvt.u32.u16 	%r241, %rs361;
	and.b32  	%r222, %r241, 255;
	mov.b32 	%r238, 8;
	mov.b32 	%r240, -1;
	// begin inline asm
	shfl.sync.down.b32 %r221, %r222, %r238, %r170, %r240;
	// end inline asm
	// begin inline asm
	shfl.sync.down.b32 %r226, %r227, %r238, %r170, %r240;
	// end inline asm
	mov.b64 	{%r232, %r237}, %rd425;
	// begin inline asm
	shfl.sync.down.b32 %r231, %r232, %r238, %r170, %r240;
	// end inline asm
	// begin inline asm
	shfl.sync.down.b32 %r236, %r237, %r238, %r170, %r240;
	// end inline asm
	mov.b64 	%rd72, {%r231, %r236};
	cvt.s8.s32 	%rs67, %r221;
	add.s32 	%r242, %r151, 8;
	setp.gt.s32 	%p171, %r242, %r170;
	setp.lt.s16 	%p172, %rs295, %rs67;
	or.pred  	%p173, %p171, %p172;
	mov.u16 	%rs362, %rs361;
	mov.u64 	%rd426, %rd425;
	@%p173 bra 	$L__BB8_77;
	setp.gt.s16 	%p174, %rs295, %rs67;
	mov.u16 	%rs362, %rs67;
	mov.u64 	%rd426, %rd72;
	@%p174 bra 	$L__BB8_77;
	setp.lt.s64 	%p175, %rd425, %rd72;
	selp.b16 	%rs362, %rs361, %rs67, %p175;
	min.s64 	%rd426, %rd425, %rd72;
$L__BB8_77:
	cvt.s16.s8 	%rs297, %rs362;
	cvt.u32.u16 	%r263, %rs362;
	and.b32  	%r244, %r263, 255;
	mov.b32 	%r260, 16;
	mov.b32 	%r262, -1;
	// begin inline asm
	shfl.sync.down.b32 %r243, %r244, %r260, %r170, %r262;
	// end inline asm
	// begin inline asm
	shfl.sync.down.b32 %r248, %r249, %r260, %r170, %r262;
	// end inline asm
	mov.b64 	{%r254, %r259}, %rd426;
	// begin inline asm
	shfl.sync.down.b32 %r253, %r254, %r260, %r170, %r262;
	// end inline asm
	// begin inline asm
	shfl.sync.down.b32 %r258, %r259, %r260, %r170, %r262;
	// end inline asm
	mov.b64 	%rd75, {%r253, %r258};
	cvt.s8.s32 	%rs70, %r243;
	add.s32 	%r264, %r151, 16;
	setp.gt.s32 	%p176, %r264, %r170;
	setp.lt.s16 	%p177, %rs297, %rs70;
	or.pred  	%p178, %p176, %p177;
	mov.u16 	%rs414, %rs362;
	mov.u64 	%rd486, %rd426;
	@%p178 bra 	$L__BB8_80;
	setp.gt.s16 	%p179, %rs297, %rs70;
	mov.u16 	%rs414, %rs70;
	mov.u64 	%rd486, %rd75;
	@%p179 bra 	$L__BB8_80;
	setp.lt.s64 	%p180, %rd426, %rd75;
	selp.b16 	%rs414, %rs362, %rs70, %p180;
	min.s64 	%rd486, %rd426, %rd75;
$L__BB8_80:
	setp.ne.s32 	%p181, %r151, 0;
	@%p181 bra 	$L__BB8_82;
	shr.u32 	%r265, %r1, 1;
	and.b32  	%r266, %r265, 496;
	mov.u32 	%r267, _ZN6thrust24THRUST_300001_SM_1000_NS8cuda_cub4core6detail5shmemE;
	add.s32 	%r268, %r267, %r266;
	st.shared.u8 	[%r268+8], %rs414;
	st.shared.u64 	[%r268+16], %rd486;
$L__BB8_82:
	bar.sync 	0;
	setp.ne.s32 	%p182, %r1, 0;
	@%p182 bra 	$L__BB8_236;
	setp.lt.s32 	%p183, %r29, 33;
	mov.u16 	%rs364, %rs414;
	mov.u64 	%rd428, %rd486;
	@%p183 bra 	$L__BB8_87;
	ld.shared.s8 	%rs73, [_ZN6thrust24THRUST_300001_SM_1000_NS8cuda_cub4core6detail5shmemE+24];
	ld.shared.u64 	%rd78, [_ZN6thrust24THRUST_300001_SM_1000_NS8cuda_cub4core6detail5shmemE+32];
	cvt.s16.s8 	%rs299, %rs414;
	setp.lt.s16 	%p184, %rs299, %rs73;
	mov.u16 	%rs364, %rs414;
	mov.u64 	%rd428, %rd486;
	@%p184 bra 	$L__BB8_87;
	setp.lt.s16 	%p185, %rs73, %rs299;
	mov.u16 	%rs364, %rs73;
	mov.u64 	%rd428, %rd78;
	@%p185 bra 	$L__BB8_87;
	setp.lt.s64 	%p186, %rd486, %rd78;
	selp.b16 	%rs364, %rs414, %rs73, %p186;
	min.s64 	%rd428, %rd486, %rd78;
$L__BB8_87:
	setp.lt.s32 	%p187, %r29, 65;
	mov.u16 	%rs365, %rs364;
	mov.u64 	%rd429, %rd428;
	@%p187 bra 	$L__BB8_91;
	ld.shared.s8 	%rs76, [_ZN6thrust24THRUST_300001_SM_1000_NS8cuda_cub4core6detail5shmemE+40];
	ld.shared.u64 	%rd81, [_ZN6thrust24THRUST_300001_SM_1000_NS8cuda_cub4core6detail5shmemE+48];
	cvt.s16.s8 	%rs301, %rs364;
	setp.lt.s16 	%p188, %rs301, %rs76;
	mov.u16 	%rs365, %rs364;
	mov.u64 	%rd429, %rd428;
	@%p188 bra 	$L__BB8_91;
	setp.lt.s16 	%p189, %rs76, %rs301;
	mov.u16 	%rs365, %rs76;
	mov.u64 	%rd429, %rd81;
	@%p189 bra 	$L__BB8_91;
	setp.lt.s64 	%p190, %rd428, %rd81;
	selp.b16 	%rs365, %rs364, %rs76, %p190;
	min.s64 	%rd429, %rd428, %rd81;
$L__BB8_91:
	setp.lt.s32 	%p191, %r29, 97;
	mov.u16 	%rs366, %rs365;
	mov.u64 	%rd430, %rd429;
	@%p191 bra 	$L__BB8_95;
	ld.shared.s8 	%rs79, [_ZN6thrust24THRUST_300001_SM_1000_NS8cuda_cub4core6detail5shmemE+56];
	ld.shared.u64 	%rd84, [_ZN6thrust24THRUST_300001_SM_1000_NS8cuda_cub4core6detail5shmemE+64];
	cvt.s16.s8 	%rs303, %rs365;
	setp.lt.s16 	%p192, %rs303, %rs79;
	mov.u16 	%rs366, %rs365;
	mov.u64 	%rd430, %rd429;
	@%p192 bra 	$L__BB8_95;
	setp.lt.s16 	%p193, %rs79, %rs303;
	mov.u16 	%rs366, %rs79;
	mov.u64 	%rd430, %rd84;
	@%p193 bra 	$L__BB8_95;
	setp.lt.s64 	%p194, %rd429, %rd84;
	selp.b16 	%rs366, %rs365, %rs79, %p194;
	min.s64 	%rd430, %rd429, %rd84;
$L__BB8_95:
	setp.lt.s32 	%p195, %r29, 129;
	mov.u16 	%rs367, %rs366;
	mov.u64 	%rd431, %rd430;
	@%p195 bra 	$L__BB8_99;
	ld.shared.s8 	%rs82, [_ZN6thrust24THRUST_300001_SM_1000_NS8cuda_cub4core6detail5shmemE+72];
	ld.shared.u64 	%rd87, [_ZN6thrust24THRUST_300001_SM_1000_NS8cuda_cub4core6detail5shmemE+80];
	cvt.s16.s8 	%rs305, %rs366;
	setp.lt.s16 	%p196, %rs305, %rs82;
	mov.u16 	%rs367, %rs366;
	mov.u64 	%rd431, %rd430;
	@%p196 bra 	$L__BB8_99;
	setp.lt.s16 	%p197, %rs82, %rs305;
	mov.u16 	%rs367, %rs82;
	mov.u64 	%rd431, %rd87;
	@%p197 bra 	$L__BB8_99;
	setp.lt.s64 	%p198, %rd430, %rd87;
	selp.b16 	%rs367, %rs366, %rs82, %p198;
	min.s64 	%rd431, %rd430, %rd87;
$L__BB8_99:
	setp.lt.s32 	%p199, %r29, 161;
	mov.u16 	%rs368, %rs367;
	mov.u64 	%rd432, %rd431;
	@%p199 bra 	$L__BB8_103;
	ld.shared.s8 	%rs85, [_ZN6thrust24THRUST_300001_SM_1000_NS8cuda_cub4core6detail5shmemE+88];
	ld.shared.u64 	%rd90, [_ZN6thrust24THRUST_300001_SM_1000_NS8cuda_cub4core6detail5shmemE+96];
	cvt.s16.s8 	%rs307, %rs367;
	setp.lt.s16 	%p200, %rs307, %rs85;
	mov.u16 	%rs368, %rs367;
	mov.u64 	%rd432, %rd431;
	@%p200 bra 	$L__BB8_103;
	setp.lt.s16 	%p201, %rs85, %rs307;
	mov.u16 	%rs368, %rs85;
	mov.u64 	%rd432, %rd90;
	@%p201 bra 	$L__BB8_103;
	setp.lt.s64 	%p202, %rd431, %rd90;
	selp.b16 	%rs368, %rs367, %rs85, %p202;
	min.s64 	%rd432, %rd431, %rd90;
$L__BB8_103:
	setp.lt.s32 	%p203, %r29, 193;
	mov.u16 	%rs369, %rs368;
	mov.u64 	%rd433, %rd432;
	@%p203 bra 	$L__BB8_107;
	ld.shared.s8 	%rs88, [_ZN6thrust24THRUST_300001_SM_1000_NS8cuda_cub4core6detail5shmemE+104];
	ld.shared.u64 	%rd93, [_ZN6thrust24THRUST_300001_SM_1000_NS8cuda_cub4core6detail5shmemE+112];
	cvt.s16.s8 	%rs309, %rs368;
	setp.lt.s16 	%p204, %rs309, %rs88;
	mov.u16 	%rs369, %rs368;
	mov.u64 	%rd433, %rd432;
	@%p204 bra 	$L__BB8_107;
	setp.lt.s16 	%p205, %rs88, %rs309;
	mov.u16 	%rs369, %rs88;
	mov.u64 	%rd433, %rd93;
	@%p205 bra 	$L__BB8_107;
	setp.lt.s64 	%p206, %rd432, %rd93;
	selp.b16 	%rs369, %rs368, %rs88, %p206;
	min.s64 	%rd433, %rd432, %rd93;
$L__BB8_107:
	setp.lt.s32 	%p207, %r29, 225;
	mov.u16 	%rs414, %rs369;
	mov.u64 	%rd486, %rd433;
	@%p207 bra 	$L__BB8_236;
	ld.shared.s8 	%rs91, [_ZN6thrust24THRUST_300001_SM_1000_NS8cuda_cub4core6detail5shmemE+120];
	ld.shared.u64 	%rd96, [_ZN6thrust24THRUST_300001_SM_1000_NS8cuda_cub4core6detail5shmemE+128];
	cvt.s16.s8 	%rs311, %rs369;
	setp.lt.s16 	%p208, %rs311, %rs91;
	mov.u16 	%rs414, %rs369;
	mov.u64 	%rd486, %rd433;
	@%p208 bra 	$L__BB8_236;
	setp.lt.s16 	%p209, %rs91, %rs311;
	mov.u16 	%rs414, %rs91;
	mov.u64 	%rd486, %rd96;
	@%p209 bra 	$L__BB8_236;
	setp.lt.s64 	%p210, %rd433, %rd96;
	selp.b16 	%rs414, %rs369, %rs91, %p210;
	min.s64 	%rd486, %rd433, %rd96;
	bra.uni 	$L__BB8_236;
$L__BB8_111:
	ld.param.u64 	%rd391, [_ZN6thrust24THRUST_300001_SM_1000_NS8cuda_cub4core6detail13_kernel_agentINS1_8__reduce11ReduceAgentIPN4cuda3std3__45tupleIJblEEESC_SB_lNS1_9__extrema9arg_min_fIblNS9_4lessIbEEEEEEJSC_SC_iSH_EEEvDpT0__param_0];
	mov.u32 	%r16, %tid.x;
	cvt.u64.u32 	%rd98, %r16;
	mul.wide.u32 	%rd258, %r16, 16;
	add.s64 	%rd239, %rd391, %rd258;
	// begin inline asm
	ld.global.nc.u64 %rd238, [%rd239];
	// end inline asm
	add.s64 	%rd241, %rd239, 8;
	// begin inline asm
	ld.global.nc.u64 %rd240, [%rd241];
	// end inline asm
	cvt.s8.s64 	%rs93, %rd238;
	add.s64 	%rd243, %rd239, 4096;
	// begin inline asm
	ld.global.nc.u64 %rd242, [%rd243];
	// end inline asm
	add.s64 	%rd245, %rd239, 4104;
	// begin inline asm
	ld.global.nc.u64 %rd244, [%rd245];
	// end inline asm
	cvt.s8.s64 	%rs94, %rd242;
	add.s64 	%rd247, %rd239, 8192;
	// begin inline asm
	ld.global.nc.u64 %rd246, [%rd247];
	// end inline asm
	add.s64 	%rd249, %rd239, 8200;
	// begin inline asm
	ld.global.nc.u64 %rd248, [%rd249];
	// end inline asm
	cvt.s8.s64 	%rs95, %rd246;
	add.s64 	%rd251, %rd239, 12288;
	// begin inline asm
	ld.global.nc.u64 %rd250, [%rd251];
	// end inline asm
	add.s64 	%rd253, %rd239, 12296;
	// begin inline asm
	ld.global.nc.u64 %rd252, [%rd253];
	// end inline asm
	cvt.s8.s64 	%rs96, %rd250;
	add.s64 	%rd255, %rd239, 16384;
	// begin inline asm
	ld.global.nc.u64 %rd254, [%rd255];
	// end inline asm
	add.s64 	%rd257, %rd239, 16392;
	// begin inline asm
	ld.global.nc.u64 %rd256, [%rd257];
	// end inline asm
	cvt.s8.s64 	%rs97, %rd254;
	setp.lt.s16 	%p3, %rs93, %rs94;
	mov.u16 	%rs370, %rs93;
	mov.u64 	%rd434, %rd240;
	@%p3 bra 	$L__BB8_114;
	setp.lt.s16 	%p4, %rs94, %rs93;
	mov.u16 	%rs370, %rs94;
	mov.u64 	%rd434, %rd244;
	@%p4 bra 	$L__BB8_114;
	setp.lt.s64 	%p5, %rd240, %rd244;
	selp.b16 	%rs370, %rs93, %rs94, %p5;
	min.s64 	%rd434, %rd240, %rd244;
$L__BB8_114:
	setp.lt.s16 	%p6, %rs370, %rs95;
	mov.u16 	%rs371, %rs370;
	mov.u64 	%rd435, %rd434;
	@%p6 bra 	$L__BB8_117;
	setp.gt.s16 	%p7, %rs370, %rs95;
	mov.u16 	%rs371, %rs95;
	mov.u64 	%rd435, %rd248;
	@%p7 bra 	$L__BB8_117;
	setp.lt.s64 	%p8, %rd434, %rd248;
	selp.b16 	%rs371, %rs370, %rs95, %p8;
	min.s64 	%rd435, %rd434, %rd248;
$L__BB8_117:
	setp.lt.s16 	%p9, %rs371, %rs96;
	mov.u16 	%rs372, %rs371;
	mov.u64 	%rd436, %rd435;
	@%p9 bra 	$L__BB8_120;
	setp.gt.s16 	%p10, %rs371, %rs96;
	mov.u16 	%rs372, %rs96;
	mov.u64 	%rd436, %rd252;
	@%p10 bra 	$L__BB8_120;
	setp.lt.s64 	%p11, %rd435, %rd252;
	selp.b16 	%rs372, %rs371, %rs96, %p11;
	min.s64 	%rd436, %rd435, %rd252;
$L__BB8_120:
	setp.lt.s16 	%p12, %rs372, %rs97;
	mov.u16 	%rs401, %rs372;
	mov.u64 	%rd473, %rd436;
	@%p12 bra 	$L__BB8_123;
	setp.gt.s16 	%p13, %rs372, %rs97;
	mov.u16 	%rs401, %rs97;
	mov.u64 	%rd473, %rd256;
	@%p13 bra 	$L__BB8_123;
	setp.lt.s64 	%p14, %rd436, %rd256;
	selp.b16 	%rs401, %rs372, %rs97, %p14;
	min.s64 	%rd473, %rd436, %rd256;
$L__BB8_123:
	setp.lt.u32 	%p15, %r29, 2560;
	mov.b64 	%rd452, 1280;
	@%p15 bra 	$L__BB8_174;
	add.s64 	%rd262, %rd1, -2560;
	mul.hi.u64 	%rd263, %rd262, -3689348814741910323;
	shr.u64 	%rd112, %rd263, 10;
	setp.lt.u64 	%p16, %rd262, 1280;
	mov.b64 	%rd452, 1280;
	@%p16 bra 	$L__BB8_157;
	ld.param.u64 	%rd392, [_ZN6thrust24THRUST_300001_SM_1000_NS8cuda_cub4core6detail13_kernel_agentINS1_8__reduce11ReduceAgentIPN4cuda3std3__45tupleIJblEEESC_SB_lNS1_9__extrema9arg_min_fIblNS9_4lessIbEEEEEEJSC_SC_iSH_EEEvDpT0__param_0];
	add.s64 	%rd265, %rd112, 1;
	and.b64  	%rd438, %rd265, 36028797018963966;
	shl.b64 	%rd266, %rd98, 4;
	add.s64 	%rd267, %rd266, %rd392;
	add.s64 	%rd439, %rd267, 57352;
	mov.b64 	%rd452, 1280;
$L__BB8_126:
	add.s64 	%rd269, %rd439, -36872;
	// begin inline asm
	ld.global.nc.u64 %rd268, [%rd269];
	// end inline asm
	add.s64 	%rd271, %rd439, -36864;
	// begin inline asm
	ld.global.nc.u64 %rd270, [%rd271];
	// end inline asm
	cvt.s8.s64 	%rs107, %rd268;
	add.s64 	%rd273, %rd439, -32776;
	// begin inline asm
	ld.global.nc.u64 %rd272, [%rd273];
	// end inline asm
	add.s64 	%rd275, %rd439, -32768;
	// begin inline asm
	ld.global.nc.u64 %rd274, [%rd275];
	// end inline asm
	cvt.s8.s64 	%rs108, %rd272;
	add.s64 	%rd277, %rd439, -28680;
	// begin inline asm
	ld.global.nc.u64 %rd276, [%rd277];
	// end inline asm
	add.s64 	%rd279, %rd439, -28672;
	// begin inline asm
	ld.global.nc.u64 %rd278, [%rd279];
	// end inline asm
	cvt.s8.s64 	%rs109, %rd276;
	add.s64 	%rd281, %rd439, -24584;
	// begin inline asm
	ld.global.nc.u64 %rd280, [%rd281];
	// end inline asm
	add.s64 	%rd283, %rd439, -24576;
	// begin inline asm
	ld.global.nc.u64 %rd282, [%rd283];
	// end inline asm
	cvt.s8.s64 	%rs110, %rd280;
	add.s64 	%rd285, %rd439, -20488;
	// begin inline asm
	ld.global.nc.u64 %rd284, [%rd285];
	// end inline asm
	add.s64 	%rd287, %rd439, -20480;
	// begin inline asm
	ld.global.nc.u64 %rd286, [%rd287];
	// end inline asm
	cvt.s8.s64 	%rs111, %rd284;
	cvt.s16.s8 	%rs212, %rs401;
	setp.lt.s16 	%p17, %rs212, %rs107;
	mov.u16 	%rs375, %rs401;
	mov.u64 	%rd442, %rd473;
	@%p17 bra 	$L__BB8_129;
	setp.gt.s16 	%p18, %rs212, %rs107;
	mov.u16 	%rs375, %rs107;
	mov.u64 	%rd442, %rd270;
	@%p18 bra 	$L__BB8_129;
	setp.lt.s64 	%p19, %rd473, %rd270;
	selp.b16 	%rs375, %rs401, %rs107, %p19;
	min.s64 	%rd442, %rd473, %rd270;
$L__BB8_129:
	cvt.s16.s8 	%rs214, %rs375;
	setp.lt.s16 	%p20, %rs214, %rs108;
	mov.u16 	%rs376, %rs375;
	mov.u64 	%rd443, %rd442;
	@%p20 bra 	$L__BB8_132;
	setp.gt.s16 	%p21, %rs214, %rs108;
	mov.u16 	%rs376, %rs108;
	mov.u64 	%rd443, %rd274;
	@%p21 bra 	$L__BB8_132;
	setp.lt.s64 	%p22, %rd442, %rd274;
	selp.b16 	%rs376, %rs375, %rs108, %p22;
	min.s64 	%rd443, %rd442, %rd274;
$L__BB8_132:
	cvt.s16.s8 	%rs216, %rs376;
	setp.lt.s16 	%p23, %rs216, %rs109;
	mov.u16 	%rs377, %rs376;
	mov.u64 	%rd444, %rd443;
	@%p23 bra 	$L__BB8_135;
	setp.gt.s16 	%p24, %rs216, %rs109;
	mov.u16 	%rs377, %rs109;
	mov.u64 	%rd444, %rd278;
	@%p24 bra 	$L__BB8_135;
	setp.lt.s64 	%p25, %rd443, %rd278;
	selp.b16 	%rs377, %rs376, %rs109, %p25;
	min.s64 	%rd444, %rd443, %rd278;
$L__BB8_135:
	cvt.s16.s8 	%rs218, %rs377;
	setp.lt.s16 	%p26, %rs218, %rs110;
	mov.u16 	%rs378, %rs377;
	mov.u64 	%rd445, %rd444;
	@%p26 bra 	$L__BB8_138;
	setp.gt.s16 	%p27, %rs218, %rs110;
	mov.u16 	%rs378, %rs110;
	mov.u64 	%rd445, %rd282;
	@%p27 bra 	$L__BB8_138;
	setp.lt.s64 	%p28, %rd444, %rd282;
	selp.b16 	%rs378, %rs377, %rs110, %p28;
	min.s64 	%rd445, %rd444, %rd282;
$L__BB8_138:
	cvt.s16.s8 	%rs220, %rs378;
	setp.lt.s16 	%p29, %rs220, %rs111;
	mov.u16 	%rs379, %rs378;
	mov.u64 	%rd446, %rd445;
	@%p29 bra 	$L__BB8_141;
	setp.gt.s16 	%p30, %rs220, %rs111;
	mov.u16 	%rs379, %rs111;
	mov.u64 	%rd446, %rd286;
	@%p30 bra 	$L__BB8_141;
	setp.lt.s64 	%p31, %rd445, %rd286;
	selp.b16 	%rs379, %rs378, %rs111, %p31;
	min.s64 	%rd446, %rd445, %rd286;
$L__BB8_141:
	add.s64 	%rd289, %rd439, -16392;
	// begin inline asm
	ld.global.nc.u64 %rd288, [%rd289];
	// end inline asm
	add.s64 	%rd291, %rd439, -16384;
	// begin inline asm
	ld.global.nc.u64 %rd290, [%rd291];
	// end inline asm
	cvt.s8.s64 	%rs122, %rd288;
	add.s64 	%rd293, %rd439, -12296;
	// begin inline asm
	ld.global.nc.u64 %rd292, [%rd293];
	// end inline asm
	add.s64 	%rd295, %rd439, -12288;
	// begin inline asm
	ld.global.nc.u64 %rd294, [%rd295];
	// end inline asm
	cvt.s8.s64 	%rs123, %rd292;
	add.s64 	%rd297, %rd439, -8200;
	// begin inline asm
	ld.global.nc.u64 %rd296, [%rd297];
	// end inline asm
	add.s64 	%rd299, %rd439, -8192;
	// begin inline asm
	ld.global.nc.u64 %rd298, [%rd299];
	// end inline asm
	cvt.s8.s64 	%rs124, %rd296;
	add.s64 	%rd301, %rd439, -4104;
	// begin inline asm
	ld.global.nc.u64 %rd300, [%rd301];
	// end inline asm
	add.s64 	%rd303, %rd439, -4096;
	// begin inline asm
	ld.global.nc.u64 %rd302, [%rd303];
	// end inline asm
	cvt.s8.s64 	%rs125, %rd300;
	add.s64 	%rd305, %rd439, -8;
	// begin inline asm
	ld.global.nc.u64 %rd304, [%rd305];
	// end inline asm
	// begin inline asm
	ld.global.nc.u64 %rd306, [%rd439];
	// end inline asm
	cvt.s8.s64 	%rs126, %rd304;
	cvt.s16.s8 	%rs222, %rs379;
	setp.lt.s16 	%p32, %rs222, %rs122;
	mov.u16 	%rs380, %rs379;
	mov.u64 	%rd447, %rd446;
	@%p32 bra 	$L__BB8_144;
	setp.gt.s16 	%p33, %rs222, %rs122;
	mov.u16 	%rs380, %rs122;
	mov.u64 	%rd447, %rd290;
	@%p33 bra 	$L__BB8_144;
	setp.lt.s64 	%p34, %rd446, %rd290;
	selp.b16 	%rs380, %rs379, %rs122, %p34;
	min.s64 	%rd447, %rd446, %rd290;
$L__BB8_144:
	cvt.s16.s8 	%rs224, %rs380;
	setp.lt.s16 	%p35, %rs224, %rs123;
	mov.u16 	%rs381, %rs380;
	mov.u64 	%rd448, %rd447;
	@%p35 bra 	$L__BB8_147;
	setp.gt.s16 	%p36, %rs224, %rs123;
	mov.u16 	%rs381, %rs123;
	mov.u64 	%rd448, %rd294;
	@%p36 bra 	$L__BB8_147;
	setp.lt.s64 	%p37, %rd447, %rd294;
	selp.b16 	%rs381, %rs380, %rs123, %p37;
	min.s64 	%rd448, %rd447, %rd294;
$L__BB8_147:
	cvt.s16.s8 	%rs226, %rs381;
	setp.lt.s16 	%p38, %rs226, %rs124;
	mov.u16 	%rs382, %rs381;
	mov.u64 	%rd449, %rd448;
	@%p38 bra 	$L__BB8_150;
	setp.gt.s16 	%p39, %rs226, %rs124;
	mov.u16 	%rs382, %rs124;
	mov.u64 	%rd449, %rd298;
	@%p39 bra 	$L__BB8_150;
	setp.lt.s64 	%p40, %rd448, %rd298;
	selp.b16 	%rs382, %rs381, %rs124, %p40;
	min.s64 	%rd449, %rd448, %rd298;
$L__BB8_150:
	cvt.s16.s8 	%rs228, %rs382;
	setp.lt.s16 	%p41, %rs228, %rs125;
	mov.u16 	%rs383, %rs382;
	mov.u64 	%rd450, %rd449;
	@%p41 bra 	$L__BB8_153;
	setp.gt.s16 	%p42, %rs228, %rs125;
	mov.u16 	%rs383, %rs125;
	mov.u64 	%rd450, %rd302;
	@%p42 bra 	$L__BB8_153;
	setp.lt.s64 	%p43, %rd449, %rd302;
	selp.b16 	%rs383, %rs382, %rs125, %p43;
	min.s64 	%rd450, %rd449, %rd302;
$L__BB8_153:
	cvt.s16.s8 	%rs230, %rs383;
	setp.lt.s16 	%p44, %rs230, %rs126;
	mov.u16 	%rs401, %rs383;
	mov.u64 	%rd473, %rd450;
	@%p44 bra 	$L__BB8_156;
	setp.gt.s16 	%p45, %rs230, %rs126;
	mov.u16 	%rs401, %rs126;
	mov.u64 	%rd473, %rd306;
	@%p45 bra 	$L__BB8_156;
	setp.lt.s64 	%p46, %rd450, %rd306;
	selp.b16 	%rs401, %rs383, %rs126, %p46;
	min.s64 	%rd473, %rd450, %rd306;
$L__BB8_156:
	add.s64 	%rd452, %rd452, 2560;
	add.s64 	%rd439, %rd439, 40960;
	add.s64 	%rd438, %rd438, -2;
	setp.ne.s64 	%p47, %rd438, 0;
	@%p47 bra 	$L__BB8_126;
$L__BB8_157:
	and.b64  	%rd308, %rd112, 1;
	setp.eq.b64 	%p48, %rd308, 1;
	@%p48 bra 	$L__BB8_174;
	ld.param.u64 	%rd393, [_ZN6thrust24THRUST_300001_SM_1000_NS8cuda_cub4core6detail13_kernel_agentINS1_8__reduce11ReduceAgentIPN4cuda3std3__45tupleIJblEEESC_SB_lNS1_9__extrema9arg_min_fIblNS9_4lessIbEEEEEEJSC_SC_iSH_EEEvDpT0__param_0];
	shl.b64 	%rd329, %rd452, 4;
	add.s64 	%rd331, %rd393, %rd258;
	add.s64 	%rd310, %rd331, %rd329;
	// begin inline asm
	ld.global.nc.u64 %rd309, [%rd310];
	// end inline asm
	add.s64 	%rd312, %rd310, 8;
	// begin inline asm
	ld.global.nc.u64 %rd311, [%rd312];
	// end inline asm
	cvt.s8.s64 	%rs139, %rd309;
	add.s64 	%rd314, %rd310, 4096;
	// begin inline asm
	ld.global.nc.u64 %rd313, [%rd314];
	// end inline asm
	add.s64 	%rd316, %rd310, 4104;
	// begin inline asm
	ld.global.nc.u64 %rd315, [%rd316];
	// end inline asm
	cvt.s8.s64 	%rs140, %rd313;
	add.s64 	%rd318, %rd310, 8192;
	// begin inline asm
	ld.global.nc.u64 %rd317, [%rd318];
	// end inline asm
	add.s64 	%rd320, %rd310, 8200;
	// begin inline asm
	ld.global.nc.u64 %rd319, [%rd320];
	// end inline asm
	cvt.s8.s64 	%rs141, %rd317;
	add.s64 	%rd322, %rd310, 12288;
	// begin inline asm
	ld.global.nc.u64 %rd321, [%rd322];
	// end inline asm
	add.s64 	%rd324, %rd310, 12296;
	// begin inline asm
	ld.global.nc.u64 %rd323, [%rd324];
	// end inline asm
	cvt.s8.s64 	%rs142, %rd321;
	add.s64 	%rd326, %rd310, 16384;
	// begin inline asm
	ld.global.nc.u64 %rd325, [%rd326];
	// end inline asm
	add.s64 	%rd328, %rd310, 16392;
	// begin inline asm
	ld.global.nc.u64 %rd327, [%rd328];
	// end inline asm
	cvt.s8.s64 	%rs143, %rd325;
	cvt.s16.s8 	%rs232, %rs401;
	setp.lt.s16 	%p49, %rs232, %rs139;
	mov.u16 	%rs387, %rs401;
	mov.u64 	%rd456, %rd473;
	@%p49 bra 	$L__BB8_161;
	setp.gt.s16 	%p50, %rs232, %rs139;
	mov.u16 	%rs387, %rs139;
	mov.u64 	%rd456, %rd311;
	@%p50 bra 	$L__BB8_161;
	setp.lt.s64 	%p51, %rd473, %rd311;
	selp.b16 	%rs387, %rs401, %rs139, %p51;
	min.s64 	%rd456, %rd473, %rd311;
$L__BB8_161:
	cvt.s16.s8 	%rs234, %rs387;
	setp.lt.s16 	%p52, %rs234, %rs140;
	mov.u16 	%rs388, %rs387;
	mov.u64 	%rd457, %rd456;
	@%p52 bra 	$L__BB8_164;
	setp.gt.s16 	%p53, %rs234, %rs140;
	mov.u16 	%rs388, %rs140;
	mov.u64 	%rd457, %rd315;
	@%p53 bra 	$L__BB8_164;
	setp.lt.s64 	%p54, %rd456, %rd315;
	selp.b16 	%rs388, %rs387, %rs140, %p54;
	min.s64 	%rd457, %rd456, %rd315;
$L__BB8_164:
	cvt.s16.s8 	%rs236, %rs388;
	setp.lt.s16 	%p55, %rs236, %rs141;
	mov.u16 	%rs389, %rs388;
	mov.u64 	%rd458, %rd457;
	@%p55 bra 	$L__BB8_167;
	setp.gt.s16 	%p56, %rs236, %rs141;
	mov.u16 	%rs389, %rs141;
	mov.u64 	%rd458, %rd319;
	@%p56 bra 	$L__BB8_167;
	setp.lt.s64 	%p57, %rd457, %rd319;
	selp.b16 	%rs389, %rs388, %rs141, %p57;
	min.s64 	%rd458, %rd457, %rd319;
$L__BB8_167:
	cvt.s16.s8 	%rs238, %rs389;
	setp.lt.s16 	%p58, %rs238, %rs142;
	mov.u16 	%rs390, %rs389;
	mov.u64 	%rd459, %rd458;
	@%p58 bra 	$L__BB8_170;
	setp.gt.s16 	%p59, %rs238, %rs142;
	mov.u16 	%rs390, %rs142;
	mov.u64 	%rd459, %rd323;
	@%p59 bra 	$L__BB8_170;
	setp.lt.s64 	%p60, %rd458, %rd323;
	selp.b16 	%rs390, %rs389, %rs142, %p60;
	min.s64 	%rd459, %rd458, %rd323;
$L__BB8_170:
	cvt.s16.s8 	%rs240, %rs390;
	setp.lt.s16 	%p61, %rs240, %rs143;
	mov.u16 	%rs401, %rs390;
	mov.u64 	%rd473, %rd459;
	@%p61 bra 	$L__BB8_173;
	setp.gt.s16 	%p62, %rs240, %rs143;
	mov.u16 	%rs401, %rs143;
	mov.u64 	%rd473, %rd327;
	@%p62 bra 	$L__BB8_173;
	setp.lt.s64 	%p63, %rd459, %rd327;
	selp.b16 	%rs401, %rs390, %rs143, %p63;
	min.s64 	%rd473, %rd459, %rd327;
$L__BB8_173:
	add.s64 	%rd452, %rd452, 1280;
$L__BB8_174:
	cvt.s64.s32 	%rd332, %r29;
	setp.ge.s64 	%p64, %rd452, %rd332;
	@%p64 bra 	$L__BB8_197;
	cvt.u32.u64 	%r17, %rd452;
	sub.s32 	%r18, %r29, %r17;
	setp.ge.s32 	%p65, %r16, %r18;
	@%p65 bra 	$L__BB8_197;
	not.b32 	%r30, %r16;
	add.s32 	%r31, %r29, %r30;
	sub.s32 	%r19, %r31, %r17;
	and.b32  	%r32, %r19, 768;
	setp.eq.s32 	%p66, %r32, 768;
	mov.u32 	%r387, %r16;
	@%p66 bra 	$L__BB8_182;
	ld.param.u64 	%rd394, [_ZN6thrust24THRUST_300001_SM_1000_NS8cuda_cub4core6detail13_kernel_agentINS1_8__reduce11ReduceAgentIPN4cuda3std3__45tupleIJblEEESC_SB_lNS1_9__extrema9arg_min_fIblNS9_4lessIbEEEEEEJSC_SC_iSH_EEEvDpT0__param_0];
	cvt.u64.u32 	%rd334, %r16;
	add.s64 	%rd335, %rd452, %rd334;
	shl.b64 	%rd336, %rd335, 4;
	add.s64 	%rd463, %rd394, %rd336;
	shr.u32 	%r33, %r19, 8;
	add.s32 	%r34, %r33, 1;
	and.b32  	%r35, %r34, 3;
	neg.s32 	%r385, %r35;
	mov.u32 	%r387, %r16;
$L__BB8_178:
	.pragma "nounroll";
	mov.u64 	%rd176, %rd473;
	mov.u16 	%rs155, %rs401;
	// begin inline asm
	ld.global.nc.u64 %rd337, [%rd463];
	// end inline asm
	add.s64 	%rd340, %rd463, 8;
	// begin inline asm
	ld.global.nc.u64 %rd339, [%rd340];
	// end inline asm
	cvt.s8.s64 	%rs156, %rd337;
	cvt.s16.s8 	%rs243, %rs155;
	setp.lt.s16 	%p67, %rs243, %rs156;
	@%p67 bra 	$L__BB8_181;
	setp.gt.s16 	%p68, %rs243, %rs156;
	mov.u16 	%rs401, %rs156;
	mov.u64 	%rd473, %rd339;
	@%p68 bra 	$L__BB8_181;
	setp.lt.s64 	%p69, %rd176, %rd339;
	selp.b16 	%rs401, %rs155, %rs156, %p69;
	min.s64 	%rd473, %rd176, %rd339;
$L__BB8_181:
	add.s32 	%r387, %r387, 256;
	add.s64 	%rd463, %rd463, 4096;
	add.s32 	%r385, %r385, 1;
	setp.ne.s32 	%p70, %r385, 0;
	@%p70 bra 	$L__BB8_178;
$L__BB8_182:
	setp.lt.u32 	%p71, %r19, 768;
	@%p71 bra 	$L__BB8_197;
	ld.param.u64 	%rd395, [_ZN6thrust24THRUST_300001_SM_1000_NS8cuda_cub4core6detail13_kernel_agentINS1_8__reduce11ReduceAgentIPN4cuda3std3__45tupleIJblEEESC_SB_lNS1_9__extrema9arg_min_fIblNS9_4lessIbEEEEEEJSC_SC_iSH_EEEvDpT0__param_0];
	cvt.u64.u32 	%rd341, %r387;
	add.s64 	%rd342, %rd452, %rd341;
	shl.b64 	%rd343, %rd342, 4;
	add.s64 	%rd344, %rd343, %rd395;
	add.s64 	%rd468, %rd344, 12296;
$L__BB8_184:
	add.s64 	%rd346, %rd468, -12296;
	// begin inline asm
	ld.global.nc.u64 %rd345, [%rd346];
	// end inline asm
	add.s64 	%rd348, %rd468, -12288;
	// begin inline asm
	ld.global.nc.u64 %rd347, [%rd348];
	// end inline asm
	cvt.s8.s64 	%rs162, %rd345;
	cvt.s16.s8 	%rs245, %rs401;
	setp.lt.s16 	%p72, %rs245, %rs162;
	mov.u16 	%rs398, %rs401;
	mov.u64 	%rd470, %rd473;
	@%p72 bra 	$L__BB8_187;
	setp.gt.s16 	%p73, %rs245, %rs162;
	mov.u16 	%rs398, %rs162;
	mov.u64 	%rd470, %rd347;
	@%p73 bra 	$L__BB8_187;
	setp.lt.s64 	%p74, %rd473, %rd347;
	selp.b16 	%rs398, %rs401, %rs162, %p74;
	min.s64 	%rd470, %rd473, %rd347;
$L__BB8_187:
	add.s64 	%rd350, %rd468, -8200;
	// begin inline asm
	ld.global.nc.u64 %rd349, [%rd350];
	// end inline asm
	add.s64 	%rd352, %rd468, -8192;
	// begin inline asm
	ld.global.nc.u64 %rd351, [%rd352];
	// end inline asm
	cvt.s8.s64 	%rs165, %rd349;
	cvt.s16.s8 	%rs247, %rs398;
	setp.lt.s16 	%p75, %rs247, %rs165;
	mov.u16 	%rs399, %rs398;
	mov.u64 	%rd471, %rd470;
	@%p75 bra 	$L__BB8_190;
	setp.gt.s16 	%p76, %rs247, %rs165;
	mov.u16 	%rs399, %rs165;
	mov.u64 	%rd471, %rd351;
	@%p76 bra 	$L__BB8_190;
	setp.lt.s64 	%p77, %rd470, %rd351;
	selp.b16 	%rs399, %rs398, %rs165, %p77;
	min.s64 	%rd471, %rd470, %rd351;
$L__BB8_190:
	add.s64 	%rd354, %rd468, -4104;
	// begin inline asm
	ld.global.nc.u64 %rd353, [%rd354];
	// end inline asm
	add.s64 	%rd356, %rd468, -4096;
	// begin inline asm
	ld.global.nc.u64 %rd355, [%rd356];
	// end inline asm
	cvt.s8.s64 	%rs168, %rd353;
	cvt.s16.s8 	%rs249, %rs399;
	setp.lt.s16 	%p78, %rs249, %rs168;
	mov.u16 	%rs400, %rs399;
	mov.u64 	%rd472, %rd471;
	@%p78 bra 	$L__BB8_193;
	setp.gt.s16 	%p79, %rs249, %rs168;
	mov.u16 	%rs400, %rs168;
	mov.u64 	%rd472, %rd355;
	@%p79 bra 	$L__BB8_193;
	setp.lt.s64 	%p80, %rd471, %rd355;
	selp.b16 	%rs400, %rs399, %rs168, %p80;
	min.s64 	%rd472, %rd471, %rd355;
$L__BB8_193:
	add.s64 	%rd358, %rd468, -8;
	// begin inline asm
	ld.global.nc.u64 %rd357, [%rd358];
	// end inline asm
	// begin inline asm
	ld.global.nc.u64 %rd359, [%rd468];
	// end inline asm
	cvt.s8.s64 	%rs171, %rd357;
	cvt.s16.s8 	%rs251, %rs400;
	setp.lt.s16 	%p81, %rs251, %rs171;
	mov.u16 	%rs401, %rs400;
	mov.u64 	%rd473, %rd472;
	@%p81 bra 	$L__BB8_196;
	setp.gt.s16 	%p82, %rs251, %rs171;
	mov.u16 	%rs401, %rs171;
	mov.u64 	%rd473, %rd359;
	@%p82 bra 	$L__BB8_196;
	setp.lt.s64 	%p83, %rd472, %rd359;
	selp.b16 	%rs401, %rs400, %rs171, %p83;
	min.s64 	%rd473, %rd472, %rd359;
$L__BB8_196:
	add.s32 	%r387, %r387, 1024;
	add.s64 	%rd468, %rd468, 16384;
	setp.lt.s32 	%p84, %r387, %r18;
	@%p84 bra 	$L__BB8_184;
$L__BB8_197:
	// begin inline asm
	mov.u32 %r36, %laneid;
	// end inline asm
	cvt.s16.s8 	%rs253, %rs401;
	cvt.u32.u16 	%r57, %rs401;
	and.b32  	%r38, %r57, 255;
	mov.b32 	%r54, 1;
	mov.b32 	%r55, 31;
	mov.b32 	%r56, -1;
	// begin inline asm
	shfl.sync.down.b32 %r37, %r38, %r54, %r55, %r56;
	// end inline asm
	// begin inline asm
	shfl.sync.down.b32 %r42, %r43, %r54, %r55, %r56;
	// end inline asm
	mov.b64 	{%r48, %r53}, %rd473;
	// begin inline asm
	shfl.sync.down.b32 %r47, %r48, %r54, %r55, %r56;
	// end inline asm
	// begin inline asm
	shfl.sync.down.b32 %r52, %r53, %r54, %r55, %r56;
	// end inline asm
	mov.b64 	%rd200, {%r47, %r52};
	cvt.s8.s32 	%rs175, %r37;
	setp.gt.s32 	%p85, %r36, 30;
	setp.lt.s16 	%p86, %rs253, %rs175;
	or.pred  	%p87, %p85, %p86;
	mov.u16 	%rs403, %rs401;
	mov.u64 	%rd475, %rd473;
	@%p87 bra 	$L__BB8_200;
	setp.gt.s16 	%p88, %rs253, %rs175;
	mov.u16 	%rs403, %rs175;
	mov.u64 	%rd475, %rd200;
	@%p88 bra 	$L__BB8_200;
	setp.lt.s64 	%p89, %rd473, %rd200;
	selp.b16 	%rs403, %rs401, %rs175, %p89;
	min.s64 	%rd475, %rd473, %rd200;
$L__BB8_200:
	cvt.s16.s8 	%rs255, %rs403;
	cvt.u32.u16 	%r78, %rs403;
	and.b32  	%r59, %r78, 255;
	mov.b32 	%r75, 2;
	mov.b32 	%r76, 31;
	mov.b32 	%r77, -1;
	// begin inline asm
	shfl.sync.down.b32 %r58, %r59, %r75, %r76, %r77;
	// end inline asm
	// begin inline asm
	shfl.sync.down.b32 %r63, %r64, %r75, %r76, %r77;
	// end inline asm
	mov.b64 	{%r69, %r74}, %rd475;
	// begin inline asm
	shfl.sync.down.b32 %r68, %r69, %r75, %r76, %r77;
	// end inline asm
	// begin inline asm
	shfl.sync.down.b32 %r73, %r74, %r75, %r76, %r77;
	// end inline asm
	mov.b64 	%rd203, {%r68, %r73};
	cvt.s8.s32 	%rs178, %r58;
	setp.gt.s32 	%p90, %r36, 29;
	setp.lt.s16 	%p91, %rs255, %rs178;
	or.pred  	%p92, %p90, %p91;
	mov.u16 	%rs404, %rs403;
	mov.u64 	%rd476, %rd475;
	@%p92 bra 	$L__BB8_203;
	setp.gt.s16 	%p93, %rs255, %rs178;
	mov.u16 	%rs404, %rs178;
	mov.u64 	%rd476, %rd203;
	@%p93 bra 	$L__BB8_203;
	setp.lt.s64 	%p94, %rd475, %rd203;
	selp.b16 	%rs404, %rs403, %rs178, %p94;
	min.s64 	%rd476, %rd475, %rd203;
$L__BB8_203:
	cvt.s16.s8 	%rs257, %rs404;
	cvt.u32.u16 	%r99, %rs404;
	and.b32  	%r80, %r99, 255;
	mov.b32 	%r96, 4;
	mov.b32 	%r97, 31;
	mov.b32 	%r98, -1;
	// begin inline asm
	shfl.sync.down.b32 %r79, %r80, %r96, %r97, %r98;
	// end inline asm
	// begin inline asm
	shfl.sync.down.b32 %r84, %r85, %r96, %r97, %r98;
	// end inline asm
	mov.b64 	{%r90, %r95}, %rd476;
	// begin inline asm
	shfl.sync.down.b32 %r89, %r90, %r96, %r97, %r98;
	// end inline asm
	// begin inline asm
	shfl.sync.down.b32 %r94, %r95, %r96, %r97, %r98;
	// end inline asm
	mov.b64 	%rd206, {%r89, %r94};
	cvt.s8.s32 	%rs181, %r79;
	setp.gt.s32 	%p95, %r36, 27;
	setp.lt.s16 	%p96, %rs257, %rs181;
	or.pred  	%p97, %p95, %p96;
	mov.u16 	%rs405, %rs404;
	mov.u64 	%rd477, %rd476;
	@%p97 bra 	$L__BB8_206;
	setp.gt.s16 	%p98, %rs257, %rs181;
	mov.u16 	%rs405, %rs181;
	mov.u64 	%rd477, %rd206;
	@%p98 bra 	$L__BB8_206;
	setp.lt.s64 	%p99, %rd476, %rd206;
	selp.b16 	%rs405, %rs404, %rs181, %p99;
	min.s64 	%rd477, %rd476, %rd206;
$L__BB8_206:
	cvt.s16.s8 	%rs259, %rs405;
	cvt.u32.u16 	%r120, %rs405;
	and.b32  	%r101, %r120, 255;
	mov.b32 	%r117, 8;
	mov.b32 	%r118, 31;
	mov.b32 	%r119, -1;
	// begin inline asm
	shfl.sync.down.b32 %r100, %r101, %r117, %r118, %r119;
	// end inline asm
	// begin inline asm
	shfl.sync.down.b32 %r105, %r106, %r117, %r118, %r119;
	// end inline asm
	mov.b64 	{%r111, %r116}, %rd477;
	// begin inline asm
	shfl.sync.down.b32 %r110, %r111, %r117, %r118, %r119;
	// end inline asm
	// begin inline asm
	shfl.sync.down.b32 %r115, %r116, %r117, %r118, %r119;
	// end inline asm
	mov.b64 	%rd209, {%r110, %r115};
	cvt.s8.s32 	%rs184, %r100;
	setp.gt.s32 	%p100, %r36, 23;
	setp.lt.s16 	%p101, %rs259, %rs184;
	or.pred  	%p102, %p100, %p101;
	mov.u16 	%rs406, %rs405;
	mov.u64 	%rd478, %rd477;
	@%p102 bra 	$L__BB8_209;
	setp.gt.s16 	%p103, %rs259, %rs184;
	mov.u16 	%rs406, %rs184;
	mov.u64 	%rd478, %rd209;
	@%p103 bra 	$L__BB8_209;
	setp.lt.s64 	%p104, %rd477, %rd209;
	selp.b16 	%rs406, %rs405, %rs184, %p104;
	min.s64 	%rd478, %rd477, %rd209;
$L__BB8_209:
	cvt.s16.s8 	%rs261, %rs406;
	cvt.u32.u16 	%r141, %rs406;
	and.b32  	%r122, %r141, 255;
	mov.b32 	%r138, 16;
	mov.b32 	%r139, 31;
	mov.b32 	%r140, -1;
	// begin inline asm
	shfl.sync.down.b32 %r121, %r122, %r138, %r139, %r140;
	// end inline asm
	// begin inline asm
	shfl.sync.down.b32 %r126, %r127, %r138, %r139, %r140;
	// end inline asm
	mov.b64 	{%r132, %r137}, %rd478;
	// begin inline asm
	shfl.sync.down.b32 %r131, %r132, %r138, %r139, %r140;
	// end inline asm
	// begin inline asm
	shfl.sync.down.b32 %r136, %r137, %r138, %r139, %r140;
	// end inline asm
	mov.b64 	%rd212, {%r131, %r136};
	cvt.s8.s32 	%rs187, %r121;
	setp.gt.s32 	%p105, %r36, 15;
	setp.lt.s16 	%p106, %rs261, %rs187;
	or.pred  	%p107, %p105, %p106;
	mov.u16 	%rs414, %rs406;
	mov.u64 	%rd486, %rd478;
	@%p107 bra 	$L__BB8_212;
	setp.gt.s16 	%p108, %rs261, %rs187;
	mov.u16 	%rs414, %rs187;
	mov.u64 	%rd486, %rd212;
	@%p108 bra 	$L__BB8_212;
	setp.lt.s64 	%p109, %rd478, %rd212;
	selp.b16 	%rs414, %rs406, %rs187, %p109;
	min.s64 	%rd486, %rd478, %rd212;
$L__BB8_212:
	setp.ne.s32 	%p110, %r36, 0;
	@%p110 bra 	$L__BB8_214;
	shr.u32 	%r142, %r16, 1;
	and.b32  	%r143, %r142, 496;
	mov.u32 	%r144, _ZN6thrust24THRUST_300001_SM_1000_NS8cuda_cub4core6detail5shmemE;
	add.s32 	%r145, %r144, %r143;
	st.shared.u8 	[%r145+8], %rs414;
	st.shared.u64 	[%r145+16], %rd486;
$L__BB8_214:
	bar.sync 	0;
	setp.ne.s32 	%p111, %r16, 0;
	@%p111 bra 	$L__BB8_236;
	ld.shared.s8 	%rs190, [_ZN6thrust24THRUST_300001_SM_1000_NS8cuda_cub4core6detail5shmemE+24];
	ld.shared.u64 	%rd215, [_ZN6thrust24THRUST_300001_SM_1000_NS8cuda_cub4core6detail5shmemE+32];
	cvt.s16.s8 	%rs263, %rs414;
	setp.lt.s16 	%p112, %rs263, %rs190;
	mov.u16 	%rs408, %rs414;
	mov.u64 	%rd480, %rd486;
	@%p112 bra 	$L__BB8_218;
	setp.lt.s16 	%p113, %rs190, %rs263;
	mov.u16 	%rs408, %rs190;
	mov.u64 	%rd480, %rd215;
	@%p113 bra 	$L__BB8_218;
	setp.lt.s64 	%p114, %rd486, %rd215;
	selp.b16 	%rs408, %rs414, %rs190, %p114;
	min.s64 	%rd480, %rd486, %rd215;
$L__BB8_218:
	ld.shared.s8 	%rs193, [_ZN6thrust24THRUST_300001_SM_1000_NS8cuda_cub4core6detail5shmemE+40];
	ld.shared.u64 	%rd218, [_ZN6thrust24THRUST_300001_SM_1000_NS8cuda_cub4core6detail5shmemE+48];
	cvt.s16.s8 	%rs265, %rs408;
	setp.lt.s16 	%p115, %rs265, %rs193;
	mov.u16 	%rs409, %rs408;
	mov.u64 	%rd481, %rd480;
	@%p115 bra 	$L__BB8_221;
	setp.lt.s16 	%p116, %rs193, %rs265;
	mov.u16 	%rs409, %rs193;
	mov.u64 	%rd481, %rd218;
	@%p116 bra 	$L__BB8_221;
	setp.lt.s64 	%p117, %rd480, %rd218;
	selp.b16 	%rs409, %rs408, %rs193, %p117;
	min.s64 	%rd481, %rd480, %rd218;
$L__BB8_221:
	ld.shared.s8 	%rs196, [_ZN6thrust24THRUST_300001_SM_1000_NS8cuda_cub4core6detail5shmemE+56];
	ld.shared.u64 	%rd221, [_ZN6thrust24THRUST_300001_SM_1000_NS8cuda_cub4core6detail5shmemE+64];
	cvt.s16.s8 	%rs267, %rs409;
	setp.lt.s16 	%p118, %rs267, %rs196;
	mov.u16 	%rs410, %rs409;
	mov.u64 	%rd482, %rd481;
	@%p118 bra 	$L__BB8_224;
	setp.lt.s16 	%p119, %rs196, %rs267;
	mov.u16 	%rs410, %rs196;
	mov.u64 	%rd482, %rd221;
	@%p119 bra 	$L__BB8_224;
	setp.lt.s64 	%p120, %rd481, %rd221;
	selp.b16 	%rs410, %rs409, %rs196, %p120;
	min.s64 	%rd482, %rd481, %rd221;
$L__BB8_224:
	ld.shared.s8 	%rs199, [_ZN6thrust24THRUST_300001_SM_1000_NS8cuda_cub4core6detail5shmemE+72];
	ld.shared.u64 	%rd224, [_ZN6thrust24THRUST_300001_SM_1000_NS8cuda_cub4core6detail5shmemE+80];
	cvt.s16.s8 	%rs269, %rs410;
	setp.lt.s16 	%p121, %rs269, %rs199;
	mov.u16 	%rs411, %rs410;
	mov.u64 	%rd483, %rd482;
	@%p121 bra 	$L__BB8_227;
	setp.lt.s16 	%p122, %rs199, %rs269;
	mov.u16 	%rs411, %rs199;
	mov.u64 	%rd483, %rd224;
	@%p122 bra 	$L__BB8_227;
	setp.lt.s64 	%p123, %rd482, %rd224;
	selp.b16 	%rs411, %rs410, %rs199, %p123;
	min.s64 	%rd483, %rd482, %rd224;
$L__BB8_227:
	ld.shared.s8 	%rs202, [_ZN6thrust24THRUST_300001_SM_1000_NS8cuda_cub4core6detail5shmemE+88];
	ld.shared.u64 	%rd227, [_ZN6thrust24THRUST_300001_SM_1000_NS8cuda_cub4core6detail5shmemE+96];
	cvt.s16.s8 	%rs271, %rs411;
	setp.lt.s16 	%p124, %rs271, %rs202;
	mov.u16 	%rs412, %rs411;
	mov.u64 	%rd484, %rd483;
	@%p124 bra 	$L__BB8_230;
	setp.lt.s16 	%p125, %rs202, %rs271;
	mov.u16 	%rs412, %rs202;
	mov.u64 	%rd484, %rd227;
	@%p125 bra 	$L__BB8_230;
	setp.lt.s64 	%p126, %rd483, %rd227;
	selp.b16 	%rs412, %rs411, %rs202, %p126;
	min.s64 	%rd484, %rd483, %rd227;
$L__BB8_230:
	ld.shared.s8 	%rs205, [_ZN6thrust24THRUST_300001_SM_1000_NS8cuda_cub4core6detail5shmemE+104];
	ld.shared.u64 	%rd230, [_ZN6thrust24THRUST_300001_SM_1000_NS8cuda_cub4core6detail5shmemE+112];
	cvt.s16.s8 	%rs273, %rs412;
	setp.lt.s16 	%p127, %rs273, %rs205;
	mov.u16 	%rs413, %rs412;
	mov.u64 	%rd485, %rd484;
	@%p127 bra 	$L__BB8_233;
	setp.lt.s16 	%p128, %rs205, %rs273;
	mov.u16 	%rs413, %rs205;
	mov.u64 	%rd485, %rd230;
	@%p128 bra 	$L__BB8_233;
	setp.lt.s64 	%p129, %rd484, %rd230;
	selp.b16 	%rs413, %rs412, %rs205, %p129;
	min.s64 	%rd485, %rd484, %rd230;
$L__BB8_233:
	ld.shared.s8 	%rs208, [_ZN6thrust24THRUST_300001_SM_1000_NS8cuda_cub4core6detail5shmemE+120];
	ld.shared.u64 	%rd233, [_ZN6thrust24THRUST_300001_SM_1000_NS8cuda_cub4core6detail5shmemE+128];
	cvt.s16.s8 	%rs275, %rs413;
	setp.lt.s16 	%p130, %rs275, %rs208;
	mov.u16 	%rs414, %rs413;
	mov.u64 	%rd486, %rd485;
	@%p130 bra 	$L__BB8_236;
	setp.lt.s16 	%p131, %rs208, %rs275;
	mov.u16 	%rs414, %rs208;
	mov.u64 	%rd486, %rd233;
	@%p131 bra 	$L__BB8_236;
	setp.lt.s64 	%p132, %rd485, %rd233;
	selp.b16 	%rs414, %rs413, %rs208, %p132;
	min.s64 	%rd486, %rd485, %rd233;
$L__BB8_236:
	mov.u32 	%r379, %tid.x;
	setp.ne.s32 	%p259, %r379, 0;
	@%p259 bra 	$L__BB8_238;
	ld.param.u64 	%rd399, [_ZN6thrust24THRUST_300001_SM_1000_NS8cuda_cub4core6detail13_kernel_agentINS1_8__reduce11ReduceAgentIPN4cuda3std3__45tupleIJblEEESC_SB_lNS1_9__extrema9arg_min_fIblNS9_4lessIbEEEEEEJSC_SC_iSH_EEEvDpT0__param_1];
	cvta.to.global.u64 	%rd390, %rd399;
	st.global.u8 	[%rd390], %rs414;
	st.global.u64 	[%rd390+8], %rd486;
$L__BB8_238:
	ret;

}
	// .globl	_ZN3cub18CUB_300001_SM_10006detail11EmptyKernelIvEEvv
.visible .entry _ZN3cub18CUB_300001_SM_10006detail11EmptyKernelIvEEvv()
{


	ret;

}


// ===== COMPILED SASS (sm_100) =====

	.target	sm_100

	.elftype	@"ET_EXEC"


//--------------------- .note.nv.tkinfo           --------------------------
	.section	.note.nv.tkinfo,"",@"SHT_NOTE"
	.sectionflags	@"SHF_NOTE_NV_TKINFO"
	.tkinfo
        /*0018*/ 	.word	0x00000002
        /*0030*/ 	.string	""
        /*0030*/ 	.string	"ptxas"
        /*0030*/ 	.string	"Cuda compilation tools, release 13.0, V13.0.88"
        /*0030*/ 	.string	"Build cuda_13.0.r13.0/compiler.36424714_0"
        /*0030*/ 	.string	"-arch sm_100 -m 64 "



//--------------------- .note.nv.cuinfo           --------------------------
	.section	.note.nv.cuinfo,"",@"SHT_NOTE"
	.sectionflags	@"SHF_NOTE_NV_CUINFO"
        /*0018*/ 	.short	0x0002
        /*001a*/ 	.short	0x0064
        /*001c*/ 	.short	0x0082
	.zero		2


//--------------------- .nv.info                  --------------------------
	.section	.nv.info,"",@"SHT_CUDA_INFO"
	.align	4


	//----- nvinfo : EIATTR_REGCOUNT
	.align		4
        /*0000*/ 	.byte	0x04, 0x2f
        /*0002*/ 	.short	(.L_46 - .L_45)
	.align		4
.L_45:
        /*0004*/ 	.word	index@(_Z5checkPciPb)
        /*0008*/ 	.word	0x0000000e


	//----- nvinfo : EIATTR_FRAME_SIZE
	.align		4
.L_46:
        /*000c*/ 	.byte	0x04, 0x11
        /*000e*/ 	.short	(.L_48 - .L_47)
	.align		4
.L_47:
        /*0010*/ 	.word	index@(_Z5checkPciPb)
        /*0014*/ 	.word	0x00000028


	//----- nvinfo : EIATTR_REGCOUNT
	.align		4
.L_48:
        /*0018*/ 	.byte	0x04, 0x2f
        /*001a*/ 	.short	(.L_50 - .L_49)
	.align		4
.L_49:
        /*001c*/ 	.word	index@(_ZN6thrust24THRUST_300001_SM_1000_NS8cuda_cub4core6detail13_kernel_agentINS1_8__reduce11ReduceAgentINS0_12zip_iteratorIN4cuda3std3__45tupleIJNS0_10device_ptrIbEENS0_17counting_iteratorIlNS0_11use_defaultESF_SF_EEEEEEEPNSB_IJblEEESJ_iNS1_9__extrema9arg_min_fIblNSA_4lessIbEEEEEEJSI_SK_iSP_EEEvDpT0_)
        /*0020*/ 	.word	0x0000001b


	//----- nvinfo : EIATTR_FRAME_SIZE
	.align		4
.L_50:
        /*0024*/ 	.byte	0x04, 0x11
        /*0026*/ 	.short	(.L_52 - .L_51)
	.align		4
.L_51:
        /*0028*/ 	.word	index@(_ZN6thrust24THRUST_300001_SM_1000_NS8cuda_cub4core6detail13_kernel_agentINS1_8__reduce11ReduceAgentINS0_12zip_iteratorIN4cuda3std3__45tupleIJNS0_10device_ptrIbEENS0_17counting_iteratorIlNS0_11use_defaultESF_SF_EEEEEEEPNSB_IJblEEESJ_iNS1_9__extrema9arg_min_fIblNSA_4lessIbEEEEEEJSI_SK_iSP_EEEvDpT0_)
        /*002c*/ 	.word	0x00000000


	//----- nvinfo : EIATTR_REGCOUNT
	.align		4
.L_52:
        /*0030*/ 	.byte	0x04, 0x2f
        /*0032*/ 	.short	(.L_54 - .L_53)
	.align		4
.L_53:
        /*0034*/ 	.word	index@(_ZN6thrust24THRUST_300001_SM_1000_NS8cuda_cub4core6detail13_kernel_agentINS1_8__reduce11ReduceAgentINS0_12zip_iteratorIN4cuda3std3__45tupleIJNS0_10device_ptrIbEENS0_17counting_iteratorIlNS0_11use_defaultESF_SF_EEEEEEEPNSB_IJblEEESJ_iNS1_9__extrema9arg_min_fIblNSA_4lessIbEEEEEEJSI_SK_iN3cub18CUB_300001_SM_100013GridEvenShareIiEENSS_9GridQueueIjEESP_EEEvDpT0_)
        /*0038*/ 	.word	0x0000001c


	//----- nvinfo : EIATTR_FRAME_SIZE
	.align		4
.L_54:
        /*003c*/ 	.byte	0x04, 0x11
        /*003e*/ 	.short	(.L_56 - .L_55)
	.align		4
.L_55:
        /*0040*/ 	.word	index@(_ZN6thrust24THRUST_300001_SM_1000_NS8cuda_cub4core6detail13_kernel_agentINS1_8__reduce11ReduceAgentINS0_12zip_iteratorIN4cuda3std3__45tupleIJNS0_10device_ptrIbEENS0_17counting_iteratorIlNS0_11use_defaultESF_SF_EEEEEEEPNSB_IJblEEESJ_iNS1_9__extrema9arg_min_fIblNSA_4lessIbEEEEEEJSI_SK_iN3cub18CUB_300001_SM_100013GridEvenShareIiEENSS_9GridQueueIjEESP_EEEvDpT0_)
        /*0044*/ 	.word	0x00000000


	//----- nvinfo : EIATTR_REGCOUNT
	.align		4
.L_56:
        /*0048*/ 	.byte	0x04, 0x2f
        /*004a*/ 	.short	(.L_58 - .L_57)
	.align		4
.L_57:
        /*004c*/ 	.word	index@(_ZN6thrust24THRUST_300001_SM_1000_NS8cuda_cub4core6detail13_kernel_agentINS1_8__reduce10DrainAgentIiEEJN3cub18CUB_300001_SM_10009GridQueueIjEEiEEEvDpT0_)
        /*0050*/ 	.word	0x00000008


	//----- nvinfo : EIATTR_FRAME_SIZE
	.align		4
.L_58:
        /*0054*/ 	.byte	0x04, 0x11
        /*0056*/ 	.short	(.L_60 - .L_59)
	.align		4
.L_59:
        /*0058*/ 	.word	index@(_ZN6thrust24THRUST_300001_SM_1000_NS8cuda_cub4core6detail13_kernel_agentINS1_8__reduce10DrainAgentIiEEJN3cub18CUB_300001_SM_10009GridQueueIjEEiEEEvDpT0_)
        /*005c*/ 	.word	0x00000000


	//----- nvinfo : EIATTR_REGCOUNT
	.align		4
.L_60:
        /*0060*/ 	.byte	0x04, 0x2f
        /*0062*/ 	.short	(.L_62 - .L_61)
	.align		4
.L_61:
        /*0064*/ 	.word	index@(_ZN6thrust24THRUST_300001_SM_1000_NS8cuda_cub4core6detail13_kernel_agentINS1_8__reduce11ReduceAgentIPN4cuda3std3__45tupleIJblEEESC_SB_iNS1_9__extrema9arg_min_fIblNS9_4lessIbEEEEEEJSC_SC_iSH_EEEvDpT0_)
        /*0068*/ 	.word	0x0000001c


	//----- nvinfo : EIATTR_FRAME_SIZE
	.align		4
.L_62:
        /*006c*/ 	.byte	0x04, 0x11
        /*006e*/ 	.short	(.L_64 - .L_63)
	.align		4
.L_63:
        /*0070*/ 	.word	index@(_ZN6thrust24THRUST_300001_SM_1000_NS8cuda_cub4core6detail13_kernel_agentINS1_8__reduce11ReduceAgentIPN4cuda3std3__45tupleIJblEEESC_SB_iNS1_9__extrema9arg_min_fIblNS9_4lessIbEEEEEEJSC_SC_iSH_EEEvDpT0_)
        /*0074*/ 	.word	0x00000000


	//----- nvinfo : EIATTR_REGCOUNT
	.align		4
.L_64:
        /*0078*/ 	.byte	0x04, 0x2f
        /*007a*/ 	.short	(.L_66 - .L_65)
	.align		4
.L_65:
        /*007c*/ 	.word	index@(_ZN6thrust24THRUST_300001_SM_1000_NS8cuda_cub4core6detail13_kernel_agentINS1_8__reduce11ReduceAgentINS0_12zip_iteratorIN4cuda3std3__45tupleIJNS0_10device_ptrIbEENS0_17counting_iteratorIlNS0_11use_defaultESF_SF_EEEEEEEPNSB_IJblEEESJ_lNS1_9__extrema9arg_min_fIblNSA_4lessIbEEEEEEJSI_SK_lSP_EEEvDpT0_)
        /*0080*/ 	.word	0x0000001d


	//----- nvinfo : EIATTR_FRAME_SIZE
	.align		4
.L_66:
        /*0084*/ 	.byte	0x04, 0x11
        /*0086*/ 	.short	(.L_68 - .L_67)
	.align		4
.L_67:
        /*0088*/ 	.word	index@(_ZN6thrust24THRUST_300001_SM_1000_NS8cuda_cub4core6detail13_kernel_agentINS1_8__reduce11ReduceAgentINS0_12zip_iteratorIN4cuda3std3__45tupleIJNS0_10device_ptrIbEENS0_17counting_iteratorIlNS0_11use_defaultESF_SF_EEEEEEEPNSB_IJblEEESJ_lNS1_9__extrema9arg_min_fIblNSA_4lessIbEEEEEEJSI_SK_lSP_EEEvDpT0_)
        /*008c*/ 	.word	0x00000000


	//----- nvinfo : EIATTR_REGCOUNT
	.align		4
.L_68:
        /*0090*/ 	.byte	0x04, 0x2f
        /*0092*/ 	.short	(.L_70 - .L_69)
	.align		4
.L_69:
        /*0094*/ 	.word	index@(_ZN6thrust24THRUST_300001_SM_1000_NS8cuda_cub4core6detail13_kernel_agentINS1_8__reduce11ReduceAgentINS0_12zip_iteratorIN4cuda3std3__45tupleIJNS0_10device_ptrIbEENS0_17counting_iteratorIlNS0_11use_defaultESF_SF_EEEEEEEPNSB_IJblEEESJ_lNS1_9__extrema9arg_min_fIblNSA_4lessIbEEEEEEJSI_SK_lN3cub18CUB_300001_SM_100013GridEvenShareIlEENSS_9GridQueueIyEESP_EEEvDpT0_)
        /*0098*/ 	.word	0x0000001e


	//----- nvinfo : EIATTR_FRAME_SIZE
	.align		4
.L_70:
        /*009c*/ 	.byte	0x04, 0x11
        /*009e*/ 	.short	(.L_72 - .L_71)
	.align		4
.L_71:
        /*00a0*/ 	.word	index@(_ZN6thrust24THRUST_300001_SM_1000_NS8cuda_cub4core6detail13_kernel_agentINS1_8__reduce11ReduceAgentINS0_12zip_iteratorIN4cuda3std3__45tupleIJNS0_10device_ptrIbEENS0_17counting_iteratorIlNS0_11use_defaultESF_SF_EEEEEEEPNSB_IJblEEESJ_lNS1_9__extrema9arg_min_fIblNSA_4lessIbEEEEEEJSI_SK_lN3cub18CUB_300001_SM_100013GridEvenShareIlEENSS_9GridQueueIyEESP_EEEvDpT0_)
        /*00a4*/ 	.word	0x00000000


	//----- nvinfo : EIATTR_REGCOUNT
	.align		4
.L_72:
        /*00a8*/ 	.byte	0x04, 0x2f
        /*00aa*/ 	.short	(.L_74 - .L_73)
	.align		4
.L_73:
        /*00ac*/ 	.word	index@(_ZN6thrust24THRUST_300001_SM_1000_NS8cuda_cub4core6detail13_kernel_agentINS1_8__reduce10DrainAgentIlEEJN3cub18CUB_300001_SM_10009GridQueueIyEElEEEvDpT0_)
        /*00b0*/ 	.word	0x00000008


	//----- nvinfo : EIATTR_FRAME_SIZE
	.align		4
.L_74:
        /*00b4*/ 	.byte	0x04, 0x11
        /*00b6*/ 	.short	(.L_76 - .L_75)
	.align		4
.L_75:
        /*00b8*/ 	.word	index@(_ZN6thrust24THRUST_300001_SM_1000_NS8cuda_cub4core6detail13_kernel_agentINS1_8__reduce10DrainAgentIlEEJN3cub18CUB_300001_SM_10009GridQueueIyEElEEEvDpT0_)
        /*00bc*/ 	.word	0x00000000


	//----- nvinfo : EIATTR_REGCOUNT
	.align		4
.L_76:
        /*00c0*/ 	.byte	0x04, 0x2f
        /*00c2*/ 	.short	(.L_78 - .L_77)
	.align		4
.L_77:
        /*00c4*/ 	.word	index@(_ZN6thrust24THRUST_300001_SM_1000_NS8cuda_cub4core6detail13_kernel_agentINS1_8__reduce11ReduceAgentIPN4cuda3std3__45tupleIJblEEESC_SB_lNS1_9__extrema9arg_min_fIblNS9_4lessIbEEEEEEJSC_SC_iSH_EEEvDpT0_)
        /*00c8*/ 	.word	0x0000001e


	//----- nvinfo : EIATTR_FRAME_SIZE
	.align		4
.L_78:
        /*00cc*/ 	.byte	0x04, 0x11
        /*00ce*/ 	.short	(.L_80 - .L_79)
	.align		4
.L_79:
        /*00d0*/ 	.word	index@(_ZN6thrust24THRUST_300001_SM_1000_NS8cuda_cub4core6detail13_kernel_agentINS1_8__reduce11ReduceAgentIPN4cuda3std3__45tupleIJblEEESC_SB_lNS1_9__extrema9arg_min_fIblNS9_4lessIbEEEEEEJSC_SC_iSH_EEEvDpT0_)
        /*00d4*/ 	.word	0x00000000


	//----- nvinfo : EIATTR_REGCOUNT
	.align		4
.L_80:
        /*00d8*/ 	.byte	0x04, 0x2f
        /*00da*/ 	.short	(.L_82 - .L_81)
	.align		4
.L_81:
        /*00dc*/ 	.word	index@(_ZN3cub18CUB_300001_SM_10006detail11EmptyKernelIvEEvv)
        /*00e0*/ 	.word	0x00000004


	//----- nvinfo : EIATTR_FRAME_SIZE
	.align		4
.L_82:
        /*00e4*/ 	.byte	0x04, 0x11
        /*00e6*/ 	.short	(.L_84 - .L_83)
	.align		4
.L_83:
        /*00e8*/ 	.word	index@(_ZN3cub18CUB_300001_SM_10006detail11EmptyKernelIvEEvv)
        /*00ec*/ 	.word	0x00000000


	//----- nvinfo : EIATTR_MIN_STACK_SIZE
	.align		4
.L_84:
        /*00f0*/ 	.byte	0x04, 0x12
        /*00f2*/ 	.short	(.L_86 - .L_85)
	.align		4
.L_85:
        /*00f4*/ 	.word	index@(_ZN3cub18CUB_300001_SM_10006detail11EmptyKernelIvEEvv)
        /*00f8*/ 	.word	0x00000000


	//----- nvinfo : EIATTR_MIN_STACK_SIZE
	.align		4
.L_86:
        /*00fc*/ 	.byte	0x04, 0x12
        /*00fe*/ 	.short	(.L_88 - .L_87)
	.align		4
.L_87:
        /*0100*/ 	.word	index@(_ZN6thrust24THRUST_300001_SM_1000_NS8cuda_cub4core6detail13_kernel_agentINS1_8__reduce11ReduceAgentIPN4cuda3std3__45tupleIJblEEESC_SB_lNS1_9__extrema9arg_min_fIblNS9_4lessIbEEEEEEJSC_SC_iSH_EEEvDpT0_)
        /*0104*/ 	.word	0x00000000


	//----- nvinfo : EIATTR_MIN_STACK_SIZE
	.align		4
.L_88:
        /*0108*/ 	.byte	0x04, 0x12
        /*010a*/ 	.short	(.L_90 - .L_89)
	.align		4
.L_89:
        /*010c*/ 	.word	index@(_ZN6thrust24THRUST_300001_SM_1000_NS8cuda_cub4core6detail13_kernel_agentINS1_8__reduce10DrainAgentIlEEJN3cub18CUB_300001_SM_10009GridQueueIyEElEEEvDpT0_)
        /*0110*/ 	.word	0x00000000


	//----- nvinfo : EIATTR_MIN_STACK_SIZE
	.align		4
.L_90:
        /*0114*/ 	.byte	0x04, 0x12
        /*0116*/ 	.short	(.L_92 - .L_91)
	.align		4
.L_91:
        /*0118*/ 	.word	index@(_ZN6thrust24THRUST_300001_SM_1000_NS8cuda_cub4core6detail13_kernel_agentINS1_8__reduce11ReduceAgentINS0_12zip_iteratorIN4cuda3std3__45tupleIJNS0_10device_ptrIbEENS0_17counting_iteratorIlNS0_11use_defaultESF_SF_EEEEEEEPNSB_IJblEEESJ_lNS1_9__extrema9arg_min_fIblNSA_4lessIbEEEEEEJSI_SK_lN3cub18CUB_300001_SM_100013GridEvenShareIlEENSS_9GridQueueIyEESP_EEEvDpT0_)
        /*011c*/ 	.word	0x00000000


	//----- nvinfo : EIATTR_MIN_STACK_SIZE
	.align		4
.L_92:
        /*0120*/ 	.byte	0x04, 0x12
        /*0122*/ 	.short	(.L_94 - .L_93)
	.align		4
.L_93:
        /*0124*/ 	.word	index@(_ZN6thrust24THRUST_300001_SM_1000_NS8cuda_cub4core6detail13_kernel_agentINS1_8__reduce11ReduceAgentINS0_12zip_iteratorIN4cuda3std3__45tupleIJNS0_10device_ptrIbEENS0_17counting_iteratorIlNS0_11use_defaultESF_SF_EEEEEEEPNSB_IJblEEESJ_lNS1_9__extrema9arg_min_fIblNSA_4lessIbEEEEEEJSI_SK_lSP_EEEvDpT0_)
        /*0128*/ 	.word	0x00000000


	//----- nvinfo : EIATTR_MIN_STACK_SIZE
	.align		4
.L_94:
        /*012c*/ 	.byte	0x04, 0x12
        /*012e*/ 	.short	(.L_96 - .L_95)
	.align		4
.L_95:
        /*0130*/ 	.word	index@(_ZN6thrust24THRUST_300001_SM_1000_NS8cuda_cub4core6detail13_kernel_agentINS1_8__reduce11ReduceAgentIPN4cuda3std3__45tupleIJblEEESC_SB_iNS1_9__extrema9arg_min_fIblNS9_4lessIbEEEEEEJSC_SC_iSH_EEEvDpT0_)
        /*0134*/ 	.word	0x00000000


	//----- nvinfo : EIATTR_MIN_STACK_SIZE
	.align		4
.L_96:
        /*0138*/ 	.byte	0x04, 0x12
        /*013a*/ 	.short	(.L_98 - .L_97)
	.align		4
.L_97:
        /*013c*/ 	.word	index@(_ZN6thrust24THRUST_300001_SM_1000_NS8cuda_cub4core6detail13_kernel_agentINS1_8__reduce10DrainAgentIiEEJN3cub18CUB_300001_SM_10009GridQueueIjEEiEEEvDpT0_)
        /*0140*/ 	.word	0x00000000


	//----- nvinfo : EIATTR_MIN_STACK_SIZE
	.align		4
.L_98:
        /*0144*/ 	.byte	0x04, 0x12
        /*0146*/ 	.short	(.L_100 - .L_99)
	.align		4
.L_99:
        /*0148*/ 	.word	index@(_ZN6thrust24THRUST_300001_SM_1000_NS8cuda_cub4core6detail13_kernel_agentINS1_8__reduce11ReduceAgentINS0_12zip_iteratorIN4cuda3std3__45tupleIJNS0_10device_ptrIbEENS0_17counting_iteratorIlNS0_11use_defaultESF_SF_EEEEEEEPNSB_IJblEEESJ_iNS1_9__extrema9arg_min_fIblNSA_4lessIbEEEEEEJSI_SK_iN3cub18CUB_300001_SM_100013GridEvenShareIiEENSS_9GridQueueIjEESP_EEEvDpT0_)
        /*014c*/ 	.word	0x00000000


	//----- nvinfo : EIATTR_MIN_STACK_SIZE
	.align		4
.L_100:
        /*0150*/ 	.byte	0x04, 0x12
        /*0152*/ 	.short	(.L_102 - .L_101)
	.align		4
.L_101:
        /*0154*/ 	.word	index@(_ZN6thrust24THRUST_300001_SM_1000_NS8cuda_cub4core6detail13_kernel_agentINS1_8__reduce11ReduceAgentINS0_12zip_iteratorIN4cuda3std3__45tupleIJNS0_10device_ptrIbEENS0_17counting_iteratorIlNS0_11use_defaultESF_SF_EEEEEEEPNSB_IJblEEESJ_iNS1_9__extrema9arg_min_fIblNSA_4lessIbEEEEEEJSI_SK_iSP_EEEvDpT0_)
        /*0158*/ 	.word	0x00000000


	//----- nvinfo : EIATTR_MIN_STACK_SIZE
	.align		4
.L_102:
        /*015c*/ 	.byte	0x04, 0x12
        /*015e*/ 	.short	(.L_104 - .L_103)
	.align		4
.L_103:
        /*0160*/ 	.word	index@(_Z5checkPciPb)
        /*0164*/ 	.word	0x00000028
.L_104:


//--------------------- .nv.compat                --------------------------
	.section	.nv.compat,"",@"SHT_CUDA_COMPAT_INFO"
	.align	4
        /*0000*/ 	.byte	0x02, 0x09, 0x00, 0x00, 0x02, 0x02, 0x01, 0x00, 0x02, 0x05, 0x05, 0x00, 0x03, 0x07, 0x01, 0x01
        /*0010*/ 	.byte	0x02, 0x03, 0x00, 0x00, 0x02, 0x06, 0x01, 0x00, 0x04, 0x0b, 0x08, 0x00, 0x09, 0x00, 0x00, 0x00
        /*0020*/ 	.byte	0x00, 0x00, 0x00, 0x00


//--------------------- .nv.info._ZN3cub18CUB_300001_SM_10006detail11EmptyKernelIvEEvv --------------------------
	.section	.nv.info._ZN3cub18CUB_300001_SM_10006detail11EmptyKernelIvEEvv,"",@"SHT_CUDA_INFO"
	.sectionflags	@""
	.align	4


	//----- nvinfo : EIATTR_CUDA_API_VERSION
	.align		4
        /*0000*/ 	.byte	0x04, 0x37
        /*0002*/ 	.short	(.L_106 - .L_105)
.L_105:
        /*0004*/ 	.word	0x00000082


	//----- nvinfo : EIATTR_SPARSE_MMA_MASK
	.align		4
.L_106:
        /*0008*/ 	.byte	0x03, 0x50
        /*000a*/ 	.short	0x0000


	//----- nvinfo : EIATTR_MAXREG_COUNT
	.align		4
        /*000c*/ 	.byte	0x03, 0x1b
        /*000e*/ 	.short	0x00ff


	//----- nvinfo : EIATTR_MERCURY_ISA_VERSION
	.align		4
        /*0010*/ 	.byte	0x03, 0x5f
        /*0012*/ 	.short	0x0101


	//----- nvinfo : EIATTR_VRC_CTA_INIT_COUNT
	.align		4
        /*0014*/ 	.byte	0x02, 0x4a
	.zero		1
	.zero		1


	//----- nvinfo : EIATTR_EXIT_INSTR_OFFSETS
	.align		4
        /*0018*/ 	.byte	0x04, 0x1c
        /*001a*/ 	.short	(.L_108 - .L_107)


	//   ....[0]....
.L_107:
        /*001c*/ 	.word	0x00000010


	//----- nvinfo : EIATTR_SW_WAR
	.align		4
.L_108:
        /*0020*/ 	.byte	0x04, 0x36
        /*0022*/ 	.short	(.L_110 - .L_109)
.L_109:
        /*0024*/ 	.word	0x00000008
.L_110:


//--------------------- .nv.info._ZN6thrust24THRUST_300001_SM_1000_NS8cuda_cub4core6detail13_kernel_agentINS1_8__reduce11ReduceAgentIPN4cuda3std3__45tupleIJblEEESC_SB_lNS1_9__extrema9arg_min_fIblNS9_4lessIbEEEEEEJSC_SC_iSH_EEEvDpT0_ --------------------------
	.section	.nv.info._ZN6thrust24THRUST_300001_SM_1000_NS8cuda_cub4core6detail13_kernel_agentINS1_8__reduce11ReduceAgentIPN4cuda3std3__45tupleIJblEEESC_SB_lNS1_9__extrema9arg_min_fIblNS9_4lessIbEEEEEEJSC_SC_iSH_EEEvDpT0_,"",@"SHT_CUDA_INFO"
	.sectionflags	@""
	.align	4


	//----- nvinfo : EIATTR_CUDA_API_VERSION
	.align		4
        /*0000*/ 	.byte	0x04, 0x37
        /*0002*/ 	.short	(.L_112 - .L_111)
.L_111:
        /*0004*/ 	.word	0x00000082


	//----- nvinfo : EIATTR_KPARAM_INFO
	.align		4
.L_112:
        /*0008*/ 	.byte	0x04, 0x17
        /*000a*/ 	.short	(.L_114 - .L_113)
.L_113:
        /*000c*/ 	.word	0x00000000
        /*0010*/ 	.short	0x0003
        /*0012*/ 	.short	0x0014
        /*0014*/ 	.byte	0x00, 0xf0, 0x05, 0x00


	//----- nvinfo : EIATTR_KPARAM_INFO
	.align		4
.L_114:
        /*0018*/ 	.byte	0x04, 0x17
        /*001a*/ 	.short	(.L_116 - .L_115)
.L_115:
        /*001c*/ 	.word	0x00000000
        /*0020*/ 	.short	0x0002
        /*0022*/ 	.short	0x0010
        /*0024*/ 	.byte	0x00, 0xf0, 0x11, 0x00


	//----- nvinfo : EIATTR_KPARAM_INFO
	.align		4
.L_116:
        /*0028*/ 	.byte	0x04, 0x17
        /*002a*/ 	.short	(.L_118 - .L_117)
.L_117:
        /*002c*/ 	.word	0x00000000
        /*0030*/ 	.short	0x0001
        /*0032*/ 	.short	0x0008
        /*0034*/ 	.byte	0x00, 0xf5, 0x21, 0x00


	//----- nvinfo : EIATTR_KPARAM_INFO
	.align		4
.L_118:
        /*0038*/ 	.byte	0x04, 0x17
        /*003a*/ 	.short	(.L_120 - .L_119)
.L_119:
        /*003c*/ 	.word	0x00000000
        /*0040*/ 	.short	0x0000
        /*0042*/ 	.short	0x0000
        /*0044*/ 	.byte	0x00, 0xf5, 0x21, 0x00


	//----- nvinfo : EIATTR_SPARSE_MMA_MASK
	.align		4
.L_120:
        /*0048*/ 	.byte	0x03, 0x50
        /*004a*/ 	.short	0x0000


	//----- nvinfo : EIATTR_MAXREG_COUNT
	.align		4
        /*004c*/ 	.byte	0x03, 0x1b
        /*004e*/ 	.short	0x00ff


	//----- nvinfo : EIATTR_NUM_BARRIERS
	.align		4
        /*0050*/ 	.byte	0x02, 0x4c
        /*0052*/ 	.byte	0x01
	.zero		1


	//----- nvinfo : EIATTR_MERCURY_ISA_VERSION
	.align		4
        /*0054*/ 	.byte	0x03, 0x5f
        /*0056*/ 	.short	0x0101


	//----- nvinfo : EIATTR_COOP_GROUP_MASK_REGIDS
	.align		4
        /*0058*/ 	.byte	0x04, 0x29
        /*005a*/ 	.short	(.L_122 - .L_121)


	//   ....[0]....
.L_121:
        /*005c*/ 	.word	0xffffffff


	//   ....[1]....
        /*0060*/ 	.word	0xffffffff


	//   ....[2]....
        /*0064*/ 	.word	0xffffffff


	//   ....[3]....
        /*0068*/ 	.word	0xffffffff


	//   ....[4]....
        /*006c*/ 	.word	0xffffffff


	//   ....[5]....
        /*0070*/ 	.word	0xffffffff


	//   ....[6]....
        /*0074*/ 	.word	0xffffffff


	//   ....[7]....
        /*0078*/ 	.word	0xffffffff


	//   ....[8]....
        /*007c*/ 	.word	0xffffffff


	//   ....[9]....
        /*0080*/ 	.word	0xffffffff


	//   ....[10]....
        /*0084*/ 	.word	0xffffffff


	//   ....[11]....
        /*0088*/ 	.word	0xffffffff


	//   ....[12]....
        /*008c*/ 	.word	0xffffffff


	//   ....[13]....
        /*0090*/ 	.word	0xffffffff


	//   ....[14]....
        /*0094*/ 	.word	0xffffffff


	//   ....[15]....
        /*0098*/ 	.word	0xffffffff


	//   ....[16]....
        /*009c*/ 	.word	0xffffffff


	//   ....[17]....
        /*00a0*/ 	.word	0xffffffff


	//   ....[18]....
        /*00a4*/ 	.word	0xffffffff


	//   ....[19]....
        /*00a8*/ 	.word	0xffffffff


	//   ....[20]....
        /*00ac*/ 	.word	0xffffffff


	//   ....[21]....
        /*00b0*/ 	.word	0xffffffff


	//   ....[22]....
        /*00b4*/ 	.word	0xffffffff


	//   ....[23]....
        /*00b8*/ 	.word	0xffffffff


	//   ....[24]....
        /*00bc*/ 	.word	0xffffffff


	//   ....[25]....
        /*00c0*/ 	.word	0xffffffff


	//   ....[26]....
        /*00c4*/ 	.word	0xffffffff


	//   ....[27]....
        /*00c8*/ 	.word	0xffffffff


	//   ....[28]....
        /*00cc*/ 	.word	0xffffffff


	//   ....[29]....
        /*00d0*/ 	.word	0xffffffff


	//   ....[30]....
        /*00d4*/ 	.word	0xffffffff


	//   ....[31]....
        /*00d8*/ 	.word	0xffffffff


	//   ....[32]....
        /*00dc*/ 	.word	0xffffffff


	//   ....[33]....
        /*00e0*/ 	.word	0xffffffff


	//   ....[34]....
        /*00e4*/ 	.word	0xffffffff


	//   ....[35]....
        /*00e8*/ 	.word	0xffffffff


	//   ....[36]....
        /*00ec*/ 	.word	0xffffffff


	//   ....[37]....
        /*00f0*/ 	.word	0xffffffff


	//   ....[38]....
        /*00f4*/ 	.word	0xffffffff


	//   ....[39]....
        /*00f8*/ 	.word	0xffffffff


	//   ....[40]....
        /*00fc*/ 	.word	0xffffffff


	//   ....[41]....
        /*0100*/ 	.word	0xffffffff


	//   ....[42]....
        /*0104*/ 	.word	0xffffffff


	//   ....[43]....
        /*0108*/ 	.word	0xffffffff


	//   ....[44]....
        /*010c*/ 	.word	0xffffffff


	//----- nvinfo : EIATTR_COOP_GROUP_INSTR_OFFSETS
	.align		4
.L_122:
        /*0110*/ 	.byte	0x04, 0x28
        /*0112*/ 	.short	(.L_124 - .L_123)


	//   ....[0]....
.L_123:
        /*0114*/ 	.word	0x00000c00


	//   ....[1]....
        /*0118*/ 	.word	0x00000c20


	//   ....[2]....
        /*011c*/ 	.word	0x00000c30


	//   ....[3]....
        /*0120*/ 	.word	0x00000d80


	//   ....[4]....
        /*0124*/ 	.word	0x00000dc0


	//   ....[5]....
        /*0128*/ 	.word	0x00000de0


	//   ....[6]....
        /*012c*/ 	.word	0x00000f30


	//   ....[7]....
        /*0130*/ 	.word	0x00000f70


	//   ....[8]....
        /*0134*/ 	.word	0x00000f90


	//   ....[9]....
        /*0138*/ 	.word	0x000010e0


	//   ....[10]....
        /*013c*/ 	.word	0x00001120


	//   ....[11]....
        /*0140*/ 	.word	0x00001150


	//   ....[12]....
        /*0144*/ 	.word	0x000012a0


	//   ....[13]....
        /*0148*/ 	.word	0x000012e0


	//   ....[14]....
        /*014c*/ 	.word	0x00001300


	//   ....[15]....
        /*0150*/ 	.word	0x00002010


	//   ....[16]....
        /*0154*/ 	.word	0x00002020


	//   ....[17]....
        /*0158*/ 	.word	0x00002030


	//   ....[18]....
        /*015c*/ 	.word	0x00002190


	//   ....[19]....
        /*0160*/ 	.word	0x000021c0


	//   ....[20]....
        /*0164*/ 	.word	0x000021d0


	//   ....[21]....
        /*0168*/ 	.word	0x00002360


	//   ....[22]....
        /*016c*/ 	.word	0x00002390


	//   ....[23]....
        /*0170*/ 	.word	0x000023a0


	//   ....[24]....
        /*0174*/ 	.word	0x00002530


	//   ....[25]....
        /*0178*/ 	.word	0x00002570


	//   ....[26]....
        /*017c*/ 	.word	0x00002580


	//   ....[27]....
        /*0180*/ 	.word	0x00002700


	//   ....[28]....
        /*0184*/ 	.word	0x00002740


	//   ....[29]....
        /*0188*/ 	.word	0x00002760


	//   ....[30]....
        /*018c*/ 	.word	0x00006400


	//   ....[31]....
        /*0190*/ 	.word	0x00006430


	//   ....[32]....
        /*0194*/ 	.word	0x00006440


	//   ....[33]....
        /*0198*/ 	.word	0x00006590


	//   ....[34]....
        /*019c*/ 	.word	0x000065d0


	//   ....[35]....
        /*01a0*/ 	.word	0x00006600


	//   ....[36]....
        /*01a4*/ 	.word	0x00006740


	//   ....[37]....
        /*01a8*/ 	.word	0x00006780


	//   ....[38]....
        /*01ac*/ 	.word	0x000067b0


	//   ....[39]....
        /*01b0*/ 	.word	0x000068f0


	//   ....[40]....
        /*01b4*/ 	.word	0x00006930


	//   ....[41]....
        /*01b8*/ 	.word	0x00006960


	//   ....[42]....
        /*01bc*/ 	.word	0x00006aa0


	//   ....[43]....
        /*01c0*/ 	.word	0x00006ae0


	//   ....[44]....
        /*01c4*/ 	.word	0x00006b10


	//----- nvinfo : EIATTR_VRC_CTA_INIT_COUNT
	.align		4
.L_124:
        /*01c8*/ 	.byte	0x02, 0x4a
	.zero		1
	.zero		1


	//----- nvinfo : EIATTR_EXIT_INSTR_OFFSETS
	.align		4
        /*01cc*/ 	.byte	0x04, 0x1c
        /*01ce*/ 	.short	(.L_126 - .L_125)


	//   ....[0]....
.L_125:
        /*01d0*/ 	.word	0x00000030


	//   ....[1]....
        /*01d4*/ 	.word	0x00007730


	//   ....[2]....
        /*01d8*/ 	.word	0x000077a0


	//----- nvinfo : EIATTR_MAX_THREADS
	.align		4
.L_126:
        /*01dc*/ 	.byte	0x04, 0x05
        /*01de*/ 	.short	(.L_128 - .L_127)
.L_127:
        /*01e0*/ 	.word	0x00000100
        /*01e4*/ 	.word	0x00000001
        /*01e8*/ 	.word	0x00000001


	//----- nvinfo : EIATTR_CRS_STACK_SIZE
	.align		4
.L_128:
        /*01ec*/ 	.byte	0x04, 0x1e
        /*01ee*/ 	.short	(.L_130 - .L_129)
.L_129:
        /*01f0*/ 	.word	0x00000000


	//----- nvinfo : EIATTR_CBANK_PARAM_SIZE
	.align		4
.L_130:
        /*01f4*/ 	.byte	0x03, 0x19
        /*01f6*/ 	.short	0x0015


	//----- nvinfo : EIATTR_PARAM_CBANK
	.align		4
        /*01f8*/ 	.byte	0x04, 0x0a
        /*01fa*/ 	.short	(.L_132 - .L_131)
	.align		4
.L_131:
        /*01fc*/ 	.word	index@(.nv.constant0._ZN6thrust24THRUST_300001_SM_1000_NS8cuda_cub4core6detail13_kernel_agentINS1_8__reduce11ReduceAgentIPN4cuda3std3__45tupleIJblEEESC_SB_lNS1_9__extrema9arg_min_fIblNS9_4lessIbEEEEEEJSC_SC_iSH_EEEvDpT0_)
        /*0200*/ 	.short	0x0380
        /*0202*/ 	.short	0x0015


	//----- nvinfo : EIATTR_SW_WAR
	.align		4
.L_132:
        /*0204*/ 	.byte	0x04, 0x36
        /*0206*/ 	.short	(.L_134 - .L_133)
.L_133:
        /*0208*/ 	.word	0x00000008
.L_134:


//--------------------- .nv.info._ZN6thrust24THRUST_300001_SM_1000_NS8cuda_cub4core6detail13_kernel_agentINS1_8__reduce10DrainAgentIlEEJN3cub18CUB_300001_SM_10009GridQueueIyEElEEEvDpT0_ --------------------------
	.section	.nv.info._ZN6thrust24THRUST_300001_SM_1000_NS8cuda_cub4core6detail13_kernel_agentINS1_8__reduce10DrainAgentIlEEJN3cub18CUB_300001_SM_10009GridQueueIyEElEEEvDpT0_,"",@"SHT_CUDA_INFO"
	.sectionflags	@""
	.align	4


	//----- nvinfo : EIATTR_CUDA_API_VERSION
	.align		4
        /*0000*/ 	.byte	0x04, 0x37
        /*0002*/ 	.short	(.L_136 - .L_135)
.L_135:
        /*0004*/ 	.word	0x00000082


	//----- nvinfo : EIATTR_KPARAM_INFO
	.align		4
.L_136:
        /*0008*/ 	.byte	0x04, 0x17
        /*000a*/ 	.short	(.L_138 - .L_137)
.L_137:
        /*000c*/ 	.word	0x00000000
        /*0010*/ 	.short	0x0001
        /*0012*/ 	.short	0x0008
        /*0014*/ 	.byte	0x00, 0xf0, 0x21, 0x00


	//----- nvinfo : EIATTR_KPARAM_INFO
	.align		4
.L_138:
        /*0018*/ 	.byte	0x04, 0x17
        /*001a*/ 	.short	(.L_140 - .L_139)
.L_139:
        /*001c*/ 	.word	0x00000000
        /*0020*/ 	.short	0x0000
        /*0022*/ 	.short	0x0000
        /*0024*/ 	.byte	0x00, 0xf0, 0x21, 0x00


	//----- nvinfo : EIATTR_SPARSE_MMA_MASK
	.align		4
.L_140:
        /*0028*/ 	.byte	0x03, 0x50
        /*002a*/ 	.short	0x0000


	//----- nvinfo : EIATTR_MAXREG_COUNT
	.align		4
        /*002c*/ 	.byte	0x03, 0x1b
        /*002e*/ 	.short	0x00ff


	//----- nvinfo : EIATTR_MERCURY_ISA_VERSION
	.align		4
        /*0030*/ 	.byte	0x03, 0x5f
        /*0032*/ 	.short	0x0101


	//----- nvinfo : EIATTR_VRC_CTA_INIT_COUNT
	.align		4
        /*0034*/ 	.byte	0x02, 0x4a
	.zero		1
	.zero		1


	//----- nvinfo : EIATTR_EXIT_INSTR_OFFSETS
	.align		4
        /*0038*/ 	.byte	0x04, 0x1c
        /*003a*/ 	.short	(.L_142 - .L_141)


	//   ....[0]....
.L_141:
        /*003c*/ 	.word	0x00000060


	//----- nvinfo : EIATTR_MAX_THREADS
	.align		4
.L_142:
        /*0040*/ 	.byte	0x04, 0x05
        /*0042*/ 	.short	(.L_144 - .L_143)
.L_143:
        /*0044*/ 	.word	0x00000001
        /*0048*/ 	.word	0x00000001
        /*004c*/ 	.word	0x00000001


	//----- nvinfo : EIATTR_CBANK_PARAM_SIZE
	.align		4
.L_144:
        /*0050*/ 	.byte	0x03, 0x19
        /*0052*/ 	.short	0x0010


	//----- nvinfo : EIATTR_PARAM_CBANK
	.align		4
        /*0054*/ 	.byte	0x04, 0x0a
        /*0056*/ 	.short	(.L_146 - .L_145)
	.align		4
.L_145:
        /*0058*/ 	.word	index@(.nv.constant0._ZN6thrust24THRUST_300001_SM_1000_NS8cuda_cub4core6detail13_kernel_agentINS1_8__reduce10DrainAgentIlEEJN3cub18CUB_300001_SM_10009GridQueueIyEElEEEvDpT0_)
        /*005c*/ 	.short	0x0380
        /*005e*/ 	.short	0x0010


	//----- nvinfo : EIATTR_SW_WAR
	.align		4
.L_146:
        /*0060*/ 	.byte	0x04, 0x36
        /*0062*/ 	.short	(.L_148 - .L_147)
.L_147:
        /*0064*/ 	.word	0x00000008
.L_148:


//--------------------- .nv.info._ZN6thrust24THRUST_300001_SM_1000_NS8cuda_cub4core6detail13_kernel_agentINS1_8__reduce11ReduceAgentINS0_12zip_iteratorIN4cuda3std3__45tupleIJNS0_10device_ptrIbEENS0_17counting_iteratorIlNS0_11use_defaultESF_SF_EEEEEEEPNSB_IJblEEESJ_lNS1_9__extrema9arg_min_fIblNSA_4lessIbEEEEEEJSI_SK_lN3cub18CUB_300001_SM_100013GridEvenShareIlEENSS_9GridQueueIyEESP_EEEvDpT0_ --------------------------
	.section	.nv.info._ZN6thrust24THRUST_300001_SM_1000_NS8cuda_cub4core6detail13_kernel_agentINS1_8__reduce11ReduceAgentINS0_12zip_iteratorIN4cuda3std3__45tupleIJNS0_10device_ptrIbEENS0_17counting_iteratorIlNS0_11use_defaultESF_SF_EEEEEEEPNSB_IJblEEESJ_lNS1_9__extrema9arg_min_fIblNSA_4lessIbEEEEEEJSI_SK_lN3cub18CUB_300001_SM_100013GridEvenShareIlEENSS_9GridQueueIyEESP_EEEvDpT0_,"",@"SHT_CUDA_INFO"
	.sectionflags	@""
	.align	4


	//----- nvinfo : EIATTR_CUDA_API_VERSION
	.align		4
        /*0000*/ 	.byte	0x04, 0x37
        /*0002*/ 	.short	(.L_150 - .L_149)
.L_149:
        /*0004*/ 	.word	0x00000082


	//----- nvinfo : EIATTR_KPARAM_INFO
	.align		4
.L_150:
        /*0008*/ 	.byte	0x04, 0x17
        /*000a*/ 	.short	(.L_152 - .L_151)
.L_151:
        /*000c*/ 	.word	0x00000000
        /*0010*/ 	.short	0x0005
        /*0012*/ 	.short	0x0070
        /*0014*/ 	.byte	0x00, 0xf0, 0x05, 0x00


	//----- nvinfo : EIATTR_KPARAM_INFO
	.align		4
.L_152:
        /*0018*/ 	.byte	0x04, 0x17
        /*001a*/ 	.short	(.L_154 - .L_153)
.L_153:
        /*001c*/ 	.word	0x00000000
        /*0020*/ 	.short	0x0004
        /*0022*/ 	.short	0x0068
        /*0024*/ 	.byte	0x00, 0xf0, 0x21, 0x00


	//----- nvinfo : EIATTR_KPARAM_INFO
	.align		4
.L_154:
        /*0028*/ 	.byte	0x04, 0x17
        /*002a*/ 	.short	(.L_156 - .L_155)
.L_155:
        /*002c*/ 	.word	0x00000000
        /*0030*/ 	.short	0x0003
        /*0032*/ 	.short	0x0020
        /*0034*/ 	.byte	0x00, 0xf0, 0x21, 0x01


	//----- nvinfo : EIATTR_KPARAM_INFO
	.align		4
.L_156:
        /*0038*/ 	.byte	0x04, 0x17
        /*003a*/ 	.short	(.L_158 - .L_157)
.L_157:
        /*003c*/ 	.word	0x00000000
        /*0040*/ 	.short	0x0002
        /*0042*/ 	.short	0x0018
        /*0044*/ 	.byte	0x00, 0xf0, 0x21, 0x00


	//----- nvinfo : EIATTR_KPARAM_INFO
	.align		4
.L_158:
        /*0048*/ 	.byte	0x04, 0x17
        /*004a*/ 	.short	(.L_160 - .L_159)
.L_159:
        /*004c*/ 	.word	0x00000000
        /*0050*/ 	.short	0x0001
        /*0052*/ 	.short	0x0010
        /*0054*/ 	.byte	0x00, 0xf5, 0x21, 0x00


	//----- nvinfo : EIATTR_KPARAM_INFO
	.align		4
.L_160:
        /*0058*/ 	.byte	0x04, 0x17
        /*005a*/ 	.short	(.L_162 - .L_161)
.L_161:
        /*005c*/ 	.word	0x00000000
        /*0060*/ 	.short	0x0000
        /*0062*/ 	.short	0x0000
        /*0064*/ 	.byte	0x00, 0xf0, 0x41, 0x00


	//----- nvinfo : EIATTR_SPARSE_MMA_MASK
	.align		4
.L_162:
        /*0068*/ 	.byte	0x03, 0x50
        /*006a*/ 	.short	0x0000


	//----- nvinfo : EIATTR_MAXREG_COUNT
	.align		4
        /*006c*/ 	.byte	0x03, 0x1b
        /*006e*/ 	.short	0x00ff


	//----- nvinfo : EIATTR_NUM_BARRIERS
	.align		4
        /*0070*/ 	.byte	0x02, 0x4c
        /*0072*/ 	.byte	0x01
	.zero		1


	//----- nvinfo : EIATTR_MERCURY_ISA_VERSION
	.align		4
        /*0074*/ 	.byte	0x03, 0x5f
        /*0076*/ 	.short	0x0101


	//----- nvinfo : EIATTR_COOP_GROUP_MASK_REGIDS
	.align		4
        /*0078*/ 	.byte	0x04, 0x29
        /*007a*/ 	.short	(.L_164 - .L_163)


	//   ....[0]....
.L_163:
        /*007c*/ 	.word	0xffffffff


	//   ....[1]....
        /*0080*/ 	.word	0xffffffff


	//   ....[2]....
        /*0084*/ 	.word	0xffffffff


	//   ....[3]....
        /*0088*/ 	.word	0xffffffff


	//   ....[4]....
        /*008c*/ 	.word	0xffffffff


	//   ....[5]....
        /*0090*/ 	.word	0xffffffff


	//   ....[6]....
        /*0094*/ 	.word	0xffffffff


	//   ....[7]....
        /*0098*/ 	.word	0xffffffff


	//   ....[8]....
        /*009c*/ 	.word	0xffffffff


	//   ....[9]....
        /*00a0*/ 	.word	0xffffffff


	//   ....[10]....
        /*00a4*/ 	.word	0xffffffff


	//   ....[11]....
        /*00a8*/ 	.word	0xffffffff


	//   ....[12]....
        /*00ac*/ 	.word	0xffffffff


	//   ....[13]....
        /*00b0*/ 	.word	0xffffffff


	//   ....[14]....
        /*00b4*/ 	.word	0xffffffff


	//   ....[15]....
        /*00b8*/ 	.word	0xffffffff


	//   ....[16]....
        /*00bc*/ 	.word	0xffffffff


	//   ....[17]....
        /*00c0*/ 	.word	0xffffffff


	//   ....[18]....
        /*00c4*/ 	.word	0xffffffff


	//   ....[19]....
        /*00c8*/ 	.word	0xffffffff


	//   ....[20]....
        /*00cc*/ 	.word	0xffffffff


	//   ....[21]....
        /*00d0*/ 	.word	0xffffffff


	//   ....[22]....
        /*00d4*/ 	.word	0xffffffff


	//   ....[23]....
        /*00d8*/ 	.word	0xffffffff


	//   ....[24]....
        /*00dc*/ 	.word	0xffffffff


	//   ....[25]....
        /*00e0*/ 	.word	0xffffffff


	//   ....[26]....
        /*00e4*/ 	.word	0xffffffff


	//   ....[27]....
        /*00e8*/ 	.word	0xffffffff


	//   ....[28]....
        /*00ec*/ 	.word	0xffffffff


	//   ....[29]....
        /*00f0*/ 	.word	0xffffffff


	//   ....[30]....
        /*00f4*/ 	.word	0xffffffff


	//   ....[31]....
        /*00f8*/ 	.word	0xffffffff


	//   ....[32]....
        /*00fc*/ 	.word	0xffffffff


	//   ....[33]....
        /*0100*/ 	.word	0xffffffff


	//   ....[34]....
        /*0104*/ 	.word	0xffffffff


	//   ....[35]....
        /*0108*/ 	.word	0xffffffff


	//   ....[36]....
        /*010c*/ 	.word	0xffffffff


	//   ....[37]....
        /*0110*/ 	.word	0xffffffff


	//   ....[38]....
        /*0114*/ 	.word	0xffffffff


	//   ....[39]....
        /*0118*/ 	.word	0xffffffff


	//   ....[40]....
        /*011c*/ 	.word	0xffffffff


	//   ....[41]....
        /*0120*/ 	.word	0xffffffff


	//   ....[42]....
        /*0124*/ 	.word	0xffffffff


	//   ....[43]....
        /*0128*/ 	.word	0xffffffff


	//   ....[44]....
        /*012c*/ 	.word	0xffffffff


	//----- nvinfo : EIATTR_COOP_GROUP_INSTR_OFFSETS
	.align		4
.L_164:
        /*0130*/ 	.byte	0x04, 0x28
        /*0132*/ 	.short	(.L_166 - .L_165)


	//   ....[0]....
.L_165:
        /*0134*/ 	.word	0x00000cd0


	//   ....[1]....
        /*0138*/ 	.word	0x00000cf0


	//   ....[2]....
        /*013c*/ 	.word	0x00000d00


	//   ....[3]....
        /*0140*/ 	.word	0x00000e50


	//   ....[4]....
        /*0144*/ 	.word	0x00000e90


	//   ....[5]....
        /*0148*/ 	.word	0x00000eb0


	//   ....[6]....
        /*014c*/ 	.word	0x00001000


	//   ....[7]....
        /*0150*/ 	.word	0x00001040


	//   ....[8]....
        /*0154*/ 	.word	0x00001060


	//   ....[9]....
        /*0158*/ 	.word	0x000011b0


	//   ....[10]....
        /*015c*/ 	.word	0x000011f0


	//   ....[11]....
        /*0160*/ 	.word	0x00001210


	//   ....[12]....
        /*0164*/ 	.word	0x00001360


	//   ....[13]....
        /*0168*/ 	.word	0x000013a0


	//   ....[14]....
        /*016c*/ 	.word	0x000013c0


	//   ....[15]....
        /*0170*/ 	.word	0x000020d0


	//   ....[16]....
        /*0174*/ 	.word	0x000020e0


	//   ....[17]....
        /*0178*/ 	.word	0x000020f0


	//   ....[18]....
        /*017c*/ 	.word	0x00002250


	//   ....[19]....
        /*0180*/ 	.word	0x00002280


	//   ....[20]....
        /*0184*/ 	.word	0x00002290


	//   ....[21]....
        /*0188*/ 	.word	0x00002420


	//   ....[22]....
        /*018c*/ 	.word	0x00002450


	//   ....[23]....
        /*0190*/ 	.word	0x00002460


	//   ....[24]....
        /*0194*/ 	.word	0x000025f0


	//   ....[25]....
        /*0198*/ 	.word	0x00002620


	//   ....[26]....
        /*019c*/ 	.word	0x00002630


	//   ....[27]....
        /*01a0*/ 	.word	0x000027c0


	//   ....[28]....
        /*01a4*/ 	.word	0x00002800


	//   ....[29]....
        /*01a8*/ 	.word	0x00002830


	//   ....[30]....
        /*01ac*/ 	.word	0x00005150


	//   ....[31]....
        /*01b0*/ 	.word	0x00005170


	//   ....[32]....
        /*01b4*/ 	.word	0x00005180


	//   ....[33]....
        /*01b8*/ 	.word	0x000052d0


	//   ....[34]....
        /*01bc*/ 	.word	0x00005310


	//   ....[35]....
        /*01c0*/ 	.word	0x00005330


	//   ....[36]....
        /*01c4*/ 	.word	0x00005490


	//   ....[37]....
        /*01c8*/ 	.word	0x000054d0


	//   ....[38]....
        /*01cc*/ 	.word	0x000054f0


	//   ....[39]....
        /*01d0*/ 	.word	0x00005640


	//   ....[40]....
        /*01d4*/ 	.word	0x00005680


	//   ....[41]....
        /*01d8*/ 	.word	0x000056b0


	//   ....[42]....
        /*01dc*/ 	.word	0x000057f0


	//   ....[43]....
        /*01e0*/ 	.word	0x00005830


	//   ....[44]....
        /*01e4*/ 	.word	0x00005860


	//----- nvinfo : EIATTR_VRC_CTA_INIT_COUNT
	.align		4
.L_166:
        /*01e8*/ 	.byte	0x02, 0x4a
	.zero		1
	.zero		1


	//----- nvinfo : EIATTR_EXIT_INSTR_OFFSETS
	.align		4
        /*01ec*/ 	.byte	0x04, 0x1c
        /*01ee*/ 	.short	(.L_168 - .L_167)


	//   ....[0]....
.L_167:
        /*01f0*/ 	.word	0x00006480


	//   ....[1]....
        /*01f4*/ 	.word	0x000064f0


	//----- nvinfo : EIATTR_MAX_THREADS
	.align		4
.L_168:
        /*01f8*/ 	.byte	0x04, 0x05
        /*01fa*/ 	.short	(.L_170 - .L_169)
.L_169:
        /*01fc*/ 	.word	0x00000100
        /*0200*/ 	.word	0x00000001
        /*0204*/ 	.word	0x00000001


	//----- nvinfo : EIATTR_CRS_STACK_SIZE
	.align		4
.L_170:
        /*0208*/ 	.byte	0x04, 0x1e
        /*020a*/ 	.short	(.L_172 - .L_171)
.L_171:
        /*020c*/ 	.word	0x00000000


	//----- nvinfo : EIATTR_CBANK_PARAM_SIZE
	.align		4
.L_172:
        /*0210*/ 	.byte	0x03, 0x19
        /*0212*/ 	.short	0x0071


	//----- nvinfo : EIATTR_PARAM_CBANK
	.align		4
        /*0214*/ 	.byte	0x04, 0x0a
        /*0216*/ 	.short	(.L_174 - .L_173)
	.align		4
.L_173:
        /*0218*/ 	.word	index@(.nv.constant0._ZN6thrust24THRUST_300001_SM_1000_NS8cuda_cub4core6detail13_kernel_agentINS1_8__reduce11ReduceAgentINS0_12zip_iteratorIN4cuda3std3__45tupleIJNS0_10device_ptrIbEENS0_17counting_iteratorIlNS0_11use_defaultESF_SF_EEEEEEEPNSB_IJblEEESJ_lNS1_9__extrema9arg_min_fIblNSA_4lessIbEEEEEEJSI_SK_lN3cub18CUB_300001_SM_100013GridEvenShareIlEENSS_9GridQueueIyEESP_EEEvDpT0_)
        /*021c*/ 	.short	0x0380
        /*021e*/ 	.short	0x0071


	//----- nvinfo : EIATTR_SW_WAR
	.align		4
.L_174:
        /*0220*/ 	.byte	0x04, 0x36
        /*0222*/ 	.short	(.L_176 - .L_175)
.L_175:
        /*0224*/ 	.word	0x00000008
.L_176:


//--------------------- .nv.info._ZN6thrust24THRUST_300001_SM_1000_NS8cuda_cub4core6detail13_kernel_agentINS1_8__reduce11ReduceAgentINS0_12zip_iteratorIN4cuda3std3__45tupleIJNS0_10device_ptrIbEENS0_17counting_iteratorIlNS0_11use_defaultESF_SF_EEEEEEEPNSB_IJblEEESJ_lNS1_9__extrema9arg_min_fIblNSA_4lessIbEEEEEEJSI_SK_lSP_EEEvDpT0_ --------------------------
	.section	.nv.info._ZN6thrust24THRUST_300001_SM_1000_NS8cuda_cub4core6detail13_kernel_agentINS1_8__reduce11ReduceAgentINS0_12zip_iteratorIN4cuda3std3__45tupleIJNS0_10device_ptrIbEENS0_17counting_iteratorIlNS0_11use_defaultESF_SF_EEEEEEEPNSB_IJblEEESJ_lNS1_9__extrema9arg_min_fIblNSA_4lessIbEEEEEEJSI_SK_lSP_EEEvDpT0_,"",@"SHT_CUDA_INFO"
	.sectionflags	@""
	.align	4


	//----- nvinfo : EIATTR_CUDA_API_VERSION
	.align		4
        /*0000*/ 	.byte	0x04, 0x37
        /*0002*/ 	.short	(.L_178 - .L_177)
.L_177:
        /*0004*/ 	.word	0x00000082


	//----- nvinfo : EIATTR_KPARAM_INFO
	.align		4
.L_178:
        /*0008*/ 	.byte	0x04, 0x17
        /*000a*/ 	.short	(.L_180 - .L_179)
.L_179:
        /*000c*/ 	.word	0x00000000
        /*0010*/ 	.short	0x0003
        /*0012*/ 	.short	0x0020
        /*0014*/ 	.byte	0x00, 0xf0, 0x05, 0x00


	//----- nvinfo : EIATTR_KPARAM_INFO
	.align		4
.L_180:
        /*0018*/ 	.byte	0x04, 0x17
        /*001a*/ 	.short	(.L_182 - .L_181)
.L_181:
        /*001c*/ 	.word	0x00000000
        /*0020*/ 	.short	0x0002
        /*0022*/ 	.short	0x0018
        /*0024*/ 	.byte	0x00, 0xf0, 0x21, 0x00


	//----- nvinfo : EIATTR_KPARAM_INFO
	.align		4
.L_182:
        /*0028*/ 	.byte	0x04, 0x17
        /*002a*/ 	.short	(.L_184 - .L_183)
.L_183:
        /*002c*/ 	.word	0x00000000
        /*0030*/ 	.short	0x0001
        /*0032*/ 	.short	0x0010
        /*0034*/ 	.byte	0x00, 0xf5, 0x21, 0x00


	//----- nvinfo : EIATTR_KPARAM_INFO
	.align		4
.L_184:
        /*0038*/ 	.byte	0x04, 0x17
        /*003a*/ 	.short	(.L_186 - .L_185)
.L_185:
        /*003c*/ 	.word	0x00000000
        /*0040*/ 	.short	0x0000
        /*0042*/ 	.short	0x0000
        /*0044*/ 	.byte	0x00, 0xf0, 0x41, 0x00


	//----- nvinfo : EIATTR_SPARSE_MMA_MASK
	.align		4
.L_186:
        /*0048*/ 	.byte	0x03, 0x50
        /*004a*/ 	.short	0x0000


	//----- nvinfo : EIATTR_MAXREG_COUNT
	.align		4
        /*004c*/ 	.byte	0x03, 0x1b
        /*004e*/ 	.short	0x00ff


	//----- nvinfo : EIATTR_NUM_BARRIERS
	.align		4
        /*0050*/ 	.byte	0x02, 0x4c
        /*0052*/ 	.byte	0x01
	.zero		1


	//----- nvinfo : EIATTR_MERCURY_ISA_VERSION
	.align		4
        /*0054*/ 	.byte	0x03, 0x5f
        /*0056*/ 	.short	0x0101


	//----- nvinfo : EIATTR_COOP_GROUP_MASK_REGIDS
	.align		4
        /*0058*/ 	.byte	0x04, 0x29
        /*005a*/ 	.short	(.L_188 - .L_187)


	//   ....[0]....
.L_187:
        /*005c*/ 	.word	0xffffffff


	//   ....[1]....
        /*0060*/ 	.word	0xffffffff


	//   ....[2]....
        /*0064*/ 	.word	0xffffffff


	//   ....[3]....
        /*0068*/ 	.word	0xffffffff


	//   ....[4]....
        /*006c*/ 	.word	0xffffffff


	//   ....[5]....
        /*0070*/ 	.word	0xffffffff


	//   ....[6]....
        /*0074*/ 	.word	0xffffffff


	//   ....[7]....
        /*0078*/ 	.word	0xffffffff


	//   ....[8]....
        /*007c*/ 	.word	0xffffffff


	//   ....[9]....
        /*0080*/ 	.word	0xffffffff


	//   ....[10]....
        /*0084*/ 	.word	0xffffffff


	//   ....[11]....
        /*0088*/ 	.word	0xffffffff


	//   ....[12]....
        /*008c*/ 	.word	0xffffffff


	//   ....[13]....
        /*0090*/ 	.word	0xffffffff


	//   ....[14]....
        /*0094*/ 	.word	0xffffffff


	//   ....[15]....
        /*0098*/ 	.word	0xffffffff


	//   ....[16]....
        /*009c*/ 	.word	0xffffffff


	//   ....[17]....
        /*00a0*/ 	.word	0xffffffff


	//   ....[18]....
        /*00a4*/ 	.word	0xffffffff


	//   ....[19]....
        /*00a8*/ 	.word	0xffffffff


	//   ....[20]....
        /*00ac*/ 	.word	0xffffffff


	//   ....[21]....
        /*00b0*/ 	.word	0xffffffff


	//   ....[22]....
        /*00b4*/ 	.word	0xffffffff


	//   ....[23]....
        /*00b8*/ 	.word	0xffffffff


	//   ....[24]....
        /*00bc*/ 	.word	0xffffffff


	//   ....[25]....
        /*00c0*/ 	.word	0xffffffff


	//   ....[26]....
        /*00c4*/ 	.word	0xffffffff


	//   ....[27]....
        /*00c8*/ 	.word	0xffffffff


	//   ....[28]....
        /*00cc*/ 	.word	0xffffffff


	//   ....[29]....
        /*00d0*/ 	.word	0xffffffff


	//   ....[30]....
        /*00d4*/ 	.word	0xffffffff


	//   ....[31]....
        /*00d8*/ 	.word	0xffffffff


	//   ....[32]....
        /*00dc*/ 	.word	0xffffffff


	//   ....[33]....
        /*00e0*/ 	.word	0xffffffff


	//   ....[34]....
        /*00e4*/ 	.word	0xffffffff


	//   ....[35]....
        /*00e8*/ 	.word	0xffffffff


	//   ....[36]....
        /*00ec*/ 	.word	0xffffffff


	//   ....[37]....
        /*00f0*/ 	.word	0xffffffff


	//   ....[38]....
        /*00f4*/ 	.word	0xffffffff


	//   ....[39]....
        /*00f8*/ 	.word	0xffffffff


	//   ....[40]....
        /*00fc*/ 	.word	0xffffffff


	//   ....[41]....
        /*0100*/ 	.word	0xffffffff


	//   ....[42]....
        /*0104*/ 	.word	0xffffffff


	//   ....[43]....
        /*0108*/ 	.word	0xffffffff


	//   ....[44]....
        /*010c*/ 	.word	0xffffffff


	//----- nvinfo : EIATTR_COOP_GROUP_INSTR_OFFSETS
	.align		4
.L_188:
        /*0110*/ 	.byte	0x04, 0x28
        /*0112*/ 	.short	(.L_190 - .L_189)


	//   ....[0]....
.L_189:
        /*0114*/ 	.word	0x00000c10


	//   ....[1]....
        /*0118*/ 	.word	0x00000c30


	//   ....[2]....
        /*011c*/ 	.word	0x00000c40


	//   ....[3]....
        /*0120*/ 	.word	0x00000da0


	//   ....[4]....
        /*0124*/ 	.word	0x00000de0


	//   ....[5]....
        /*0128*/ 	.word	0x00000e00


	//   ....[6]....
        /*012c*/ 	.word	0x00000f60


	//   ....[7]....
        /*0130*/ 	.word	0x00000fa0


	//   ....[8]....
        /*0134*/ 	.word	0x00000fc0


	//   ....[9]....
        /*0138*/ 	.word	0x00001110


	//   ....[10]....
        /*013c*/ 	.word	0x00001150


	//   ....[11]....
        /*0140*/ 	.word	0x00001180


	//   ....[12]....
        /*0144*/ 	.word	0x000012c0


	//   ....[13]....
        /*0148*/ 	.word	0x00001300


	//   ....[14]....
        /*014c*/ 	.word	0x00001370


	//   ....[15]....
        /*0150*/ 	.word	0x00002040


	//   ....[16]....
        /*0154*/ 	.word	0x00002050


	//   ....[17]....
        /*0158*/ 	.word	0x00002060


	//   ....[18]....
        /*015c*/ 	.word	0x000021c0


	//   ....[19]....
        /*0160*/ 	.word	0x000021f0


	//   ....[20]....
        /*0164*/ 	.word	0x00002200


	//   ....[21]....
        /*0168*/ 	.word	0x00002390


	//   ....[22]....
        /*016c*/ 	.word	0x000023c0


	//   ....[23]....
        /*0170*/ 	.word	0x000023d0


	//   ....[24]....
        /*0174*/ 	.word	0x00002560


	//   ....[25]....
        /*0178*/ 	.word	0x000025a0


	//   ....[26]....
        /*017c*/ 	.word	0x000025c0


	//   ....[27]....
        /*0180*/ 	.word	0x00002730


	//   ....[28]....
        /*0184*/ 	.word	0x00002770


	//   ....[29]....
        /*0188*/ 	.word	0x00002780


	//   ....[30]....
        /*018c*/ 	.word	0x00004cf0


	//   ....[31]....
        /*0190*/ 	.word	0x00004d20


	//   ....[32]....
        /*0194*/ 	.word	0x00004d30


	//   ....[33]....
        /*0198*/ 	.word	0x00004e80


	//   ....[34]....
        /*019c*/ 	.word	0x00004ec0


	//   ....[35]....
        /*01a0*/ 	.word	0x00004ef0


	//   ....[36]....
        /*01a4*/ 	.word	0x00005030


	//   ....[37]....
        /*01a8*/ 	.word	0x00005070


	//   ....[38]....
        /*01ac*/ 	.word	0x000050a0


	//   ....[39]....
        /*01b0*/ 	.word	0x000051e0


	//   ....[40]....
        /*01b4*/ 	.word	0x00005220


	//   ....[41]....
        /*01b8*/ 	.word	0x00005250


	//   ....[42]....
        /*01bc*/ 	.word	0x00005390


	//   ....[43]....
        /*01c0*/ 	.word	0x000053d0


	//   ....[44]....
        /*01c4*/ 	.word	0x000053f0


	//----- nvinfo : EIATTR_VRC_CTA_INIT_COUNT
	.align		4
.L_190:
        /*01c8*/ 	.byte	0x02, 0x4a
	.zero		1
	.zero		1


	//----- nvinfo : EIATTR_EXIT_INSTR_OFFSETS
	.align		4
        /*01cc*/ 	.byte	0x04, 0x1c
        /*01ce*/ 	.short	(.L_192 - .L_191)


	//   ....[0]....
.L_191:
        /*01d0*/ 	.word	0x00000040


	//   ....[1]....
        /*01d4*/ 	.word	0x00006020


	//   ....[2]....
        /*01d8*/ 	.word	0x00006090


	//----- nvinfo : EIATTR_MAX_THREADS
	.align		4
.L_192:
        /*01dc*/ 	.byte	0x04, 0x05
        /*01de*/ 	.short	(.L_194 - .L_193)
.L_193:
        /*01e0*/ 	.word	0x00000100
        /*01e4*/ 	.word	0x00000001
        /*01e8*/ 	.word	0x00000001


	//----- nvinfo : EIATTR_CRS_STACK_SIZE
	.align		4
.L_194:
        /*01ec*/ 	.byte	0x04, 0x1e
        /*01ee*/ 	.short	(.L_196 - .L_195)
.L_195:
        /*01f0*/ 	.word	0x00000000


	//----- nvinfo : EIATTR_CBANK_PARAM_SIZE
	.align		4
.L_196:
        /*01f4*/ 	.byte	0x03, 0x19
        /*01f6*/ 	.short	0x0021


	//----- nvinfo : EIATTR_PARAM_CBANK
	.align		4
        /*01f8*/ 	.byte	0x04, 0x0a
        /*01fa*/ 	.short	(.L_198 - .L_197)
	.align		4
.L_197:
        /*01fc*/ 	.word	index@(.nv.constant0._ZN6thrust24THRUST_300001_SM_1000_NS8cuda_cub4core6detail13_kernel_agentINS1_8__reduce11ReduceAgentINS0_12zip_iteratorIN4cuda3std3__45tupleIJNS0_10device_ptrIbEENS0_17counting_iteratorIlNS0_11use_defaultESF_SF_EEEEEEEPNSB_IJblEEESJ_lNS1_9__extrema9arg_min_fIblNSA_4lessIbEEEEEEJSI_SK_lSP_EEEvDpT0_)
        /*0200*/ 	.short	0x0380
        /*0202*/ 	.short	0x0021


	//----- nvinfo : EIATTR_SW_WAR
	.align		4
.L_198:
        /*0204*/ 	.byte	0x04, 0x36
        /*0206*/ 	.short	(.L_200 - .L_199)
.L_199:
        /*0208*/ 	.word	0x00000008
.L_200:


//--------------------- .nv.info._ZN6thrust24THRUST_300001_SM_1000_NS8cuda_cub4core6detail13_kernel_agentINS1_8__reduce11ReduceAgentIPN4cuda3std3__45tupleIJblEEESC_SB_iNS1_9__extrema9arg_min_fIblNS9_4lessIbEEEEEEJSC_SC_iSH_EEEvDpT0_ --------------------------
	.section	.nv.info._ZN6thrust24THRUST_300001_SM_1000_NS8cuda_cub4core6detail13_kernel_agentINS1_8__reduce11ReduceAgentIPN4cuda3std3__45tupleIJblEEESC_SB_iNS1_9__extrema9arg_min_fIblNS9_4lessIbEEEEEEJSC_SC_iSH_EEEvDpT0_,"",@"SHT_CUDA_INFO"
	.sectionflags	@""
	.align	4


	//----- nvinfo : EIATTR_CUDA_API_VERSION
	.align		4
        /*0000*/ 	.byte	0x04, 0x37
        /*0002*/ 	.short	(.L_202 - .L_201)
.L_201:
        /*0004*/ 	.word	0x00000082


	//----- nvinfo : EIATTR_KPARAM_INFO
	.align		4
.L_202:
        /*0008*/ 	.byte	0x04, 0x17
        /*000a*/ 	.short	(.L_204 - .L_203)
.L_203:
        /*000c*/ 	.word	0x00000000
        /*0010*/ 	.short	0x0003
        /*0012*/ 	.short	0x0014
        /*0014*/ 	.byte	0x00, 0xf0, 0x05, 0x00


	//----- nvinfo : EIATTR_KPARAM_INFO
	.align		4
.L_204:
        /*0018*/ 	.byte	0x04, 0x17
        /*001a*/ 	.short	(.L_206 - .L_205)
.L_205:
        /*001c*/ 	.word	0x00000000
        /*0020*/ 	.short	0x0002
        /*0022*/ 	.short	0x0010
        /*0024*/ 	.byte	0x00, 0xf0, 0x11, 0x00


	//----- nvinfo : EIATTR_KPARAM_INFO
	.align		4
.L_206:
        /*0028*/ 	.byte	0x04, 0x17
        /*002a*/ 	.short	(.L_208 - .L_207)
.L_207:
        /*002c*/ 	.word	0x00000000
        /*0030*/ 	.short	0x0001
        /*0032*/ 	.short	0x0008
        /*0034*/ 	.byte	0x00, 0xf5, 0x21, 0x00


	//----- nvinfo : EIATTR_KPARAM_INFO
	.align		4
.L_208:
        /*0038*/ 	.byte	0x04, 0x17
        /*003a*/ 	.short	(.L_210 - .L_209)
.L_209:
        /*003c*/ 	.word	0x00000000
        /*0040*/ 	.short	0x0000
        /*0042*/ 	.short	0x0000
        /*0044*/ 	.byte	0x00, 0xf5, 0x21, 0x00


	//----- nvinfo : EIATTR_SPARSE_MMA_MASK
	.align		4
.L_210:
        /*0048*/ 	.byte	0x03, 0x50
        /*004a*/ 	.short	0x0000


	//----- nvinfo : EIATTR_MAXREG_COUNT
	.align		4
        /*004c*/ 	.byte	0x03, 0x1b
        /*004e*/ 	.short	0x00ff


	//----- nvinfo : EIATTR_NUM_BARRIERS
	.align		4
        /*0050*/ 	.byte	0x02, 0x4c
        /*0052*/ 	.byte	0x01
	.zero		1


	//----- nvinfo : EIATTR_MERCURY_ISA_VERSION
	.align		4
        /*0054*/ 	.byte	0x03, 0x5f
        /*0056*/ 	.short	0x0101


	//----- nvinfo : EIATTR_COOP_GROUP_MASK_REGIDS
	.align		4
        /*0058*/ 	.byte	0x04, 0x29
        /*005a*/ 	.short	(.L_212 - .L_211)


	//   ....[0]....
.L_211:
        /*005c*/ 	.word	0xffffffff


	//   ....[1]....
        /*0060*/ 	.word	0xffffffff


	//   ....[2]....
        /*0064*/ 	.word	0xffffffff


	//   ....[3]....
        /*0068*/ 	.word	0xffffffff


	//   ....[4]....
        /*006c*/ 	.word	0xffffffff


	//   ....[5]....
        /*0070*/ 	.word	0xffffffff


	//   ....[6]....
        /*0074*/ 	.word	0xffffffff


	//   ....[7]....
        /*0078*/ 	.word	0xffffffff


	//   ....[8]....
        /*007c*/ 	.word	0xffffffff


	//   ....[9]....
        /*0080*/ 	.word	0xffffffff


	//   ....[10]....
        /*0084*/ 	.word	0xffffffff


	//   ....[11]....
        /*0088*/ 	.word	0xffffffff


	//   ....[12]....
        /*008c*/ 	.word	0xffffffff


	//   ....[13]....
        /*0090*/ 	.word	0xffffffff


	//   ....[14]....
        /*0094*/ 	.word	0xffffffff


	//   ....[15]....
        /*0098*/ 	.word	0xffffffff


	//   ....[16]....
        /*009c*/ 	.word	0xffffffff


	//   ....[17]....
        /*00a0*/ 	.word	0xffffffff


	//   ....[18]....
        /*00a4*/ 	.word	0xffffffff


	//   ....[19]....
        /*00a8*/ 	.word	0xffffffff


	//   ....[20]....
        /*00ac*/ 	.word	0xffffffff


	//   ....[21]....
        /*00b0*/ 	.word	0xffffffff


	//   ....[22]....
        /*00b4*/ 	.word	0xffffffff


	//   ....[23]....
        /*00b8*/ 	.word	0xffffffff


	//   ....[24]....
        /*00bc*/ 	.word	0xffffffff


	//   ....[25]....
        /*00c0*/ 	.word	0xffffffff


	//   ....[26]....
        /*00c4*/ 	.word	0xffffffff


	//   ....[27]....
        /*00c8*/ 	.word	0xffffffff


	//   ....[28]....
        /*00cc*/ 	.word	0xffffffff


	//   ....[29]....
        /*00d0*/ 	.word	0xffffffff


	//   ....[30]....
        /*00d4*/ 	.word	0xffffffff


	//   ....[31]....
        /*00d8*/ 	.word	0xffffffff


	//   ....[32]....
        /*00dc*/ 	.word	0xffffffff


	//   ....[33]....
        /*00e0*/ 	.word	0xffffffff


	//   ....[34]....
        /*00e4*/ 	.word	0xffffffff


	//   ....[35]....
        /*00e8*/ 	.word	0xffffffff


	//   ....[36]....
        /*00ec*/ 	.word	0xffffffff


	//   ....[37]....
        /*00f0*/ 	.word	0xffffffff


	//   ....[38]....
        /*00f4*/ 	.word	0xffffffff


	//   ....[39]....
        /*00f8*/ 	.word	0xffffffff


	//   ....[40]....
        /*00fc*/ 	.word	0xffffffff


	//   ....[41]....
        /*0100*/ 	.word	0xffffffff


	//   ....[42]....
        /*0104*/ 	.word	0xffffffff


	//   ....[43]....
        /*0108*/ 	.word	0xffffffff


	//   ....[44]....
        /*010c*/ 	.word	0xffffffff


	//----- nvinfo : EIATTR_COOP_GROUP_INSTR_OFFSETS
	.align		4
.L_212:
        /*0110*/ 	.byte	0x04, 0x28
        /*0112*/ 	.short	(.L_214 - .L_213)


	//   ....[0]....
.L_213:
        /*0114*/ 	.word	0x00000c00


	//   ....[1]....
        /*0118*/ 	.word	0x00000c20


	//   ....[2]....
        /*011c*/ 	.word	0x00000c30


	//   ....[3]....
        /*0120*/ 	.word	0x00000d80


	//   ....[4]....
        /*0124*/ 	.word	0x00000dc0


	//   ....[5]....
        /*0128*/ 	.word	0x00000de0


	//   ....[6]....
        /*012c*/ 	.word	0x00000f30


	//   ....[7]....
        /*0130*/ 	.word	0x00000f70


	//   ....[8]....
        /*0134*/ 	.word	0x00000f90


	//   ....[9]....
        /*0138*/ 	.word	0x000010e0


	//   ....[10]....
        /*013c*/ 	.word	0x00001120


	//   ....[11]....
        /*0140*/ 	.word	0x00001150


	//   ....[12]....
        /*0144*/ 	.word	0x000012a0


	//   ....[13]....
        /*0148*/ 	.word	0x000012e0


	//   ....[14]....
        /*014c*/ 	.word	0x00001300


	//   ....[15]....
        /*0150*/ 	.word	0x00002010


	//   ....[16]....
        /*0154*/ 	.word	0x00002020


	//   ....[17]....
        /*0158*/ 	.word	0x00002030


	//   ....[18]....
        /*015c*/ 	.word	0x00002190


	//   ....[19]....
        /*0160*/ 	.word	0x000021c0


	//   ....[20]....
        /*0164*/ 	.word	0x000021d0


	//   ....[21]....
        /*0168*/ 	.word	0x00002360


	//   ....[22]....
        /*016c*/ 	.word	0x00002390


	//   ....[23]....
        /*0170*/ 	.word	0x000023a0


	//   ....[24]....
        /*0174*/ 	.word	0x00002530


	//   ....[25]....
        /*0178*/ 	.word	0x00002570


	//   ....[26]....
        /*017c*/ 	.word	0x00002580


	//   ....[27]....
        /*0180*/ 	.word	0x00002700


	//   ....[28]....
        /*0184*/ 	.word	0x00002740


	//   ....[29]....
        /*0188*/ 	.word	0x00002760


	//   ....[30]....
        /*018c*/ 	.word	0x00005170


	//   ....[31]....
        /*0190*/ 	.word	0x000051a0


	//   ....[32]....
        /*0194*/ 	.word	0x000051b0


	//   ....[33]....
        /*0198*/ 	.word	0x000052f0


	//   ....[34]....
        /*019c*/ 	.word	0x00005330


	//   ....[35]....
        /*01a0*/ 	.word	0x00005360


	//   ....[36]....
        /*01a4*/ 	.word	0x000054a0


	//   ....[37]....
        /*01a8*/ 	.word	0x000054e0


	//   ....[38]....
        /*01ac*/ 	.word	0x00005510


	//   ....[39]....
        /*01b0*/ 	.word	0x00005650


	//   ....[40]....
        /*01b4*/ 	.word	0x00005690


	//   ....[41]....
        /*01b8*/ 	.word	0x000056c0


	//   ....[42]....
        /*01bc*/ 	.word	0x00005800


	//   ....[43]....
        /*01c0*/ 	.word	0x00005840


	//   ....[44]....
        /*01c4*/ 	.word	0x00005860


	//----- nvinfo : EIATTR_VRC_CTA_INIT_COUNT
	.align		4
.L_214:
        /*01c8*/ 	.byte	0x02, 0x4a
	.zero		1
	.zero		1


	//----- nvinfo : EIATTR_EXIT_INSTR_OFFSETS
	.align		4
        /*01cc*/ 	.byte	0x04, 0x1c
        /*01ce*/ 	.short	(.L_216 - .L_215)


	//   ....[0]....
.L_215:
        /*01d0*/ 	.word	0x00000030


	//   ....[1]....
        /*01d4*/ 	.word	0x000064a0


	//   ....[2]....
        /*01d8*/ 	.word	0x00006510


	//----- nvinfo : EIATTR_MAX_THREADS
	.align		4
.L_216:
        /*01dc*/ 	.byte	0x04, 0x05
        /*01de*/ 	.short	(.L_218 - .L_217)
.L_217:
        /*01e0*/ 	.word	0x00000100
        /*01e4*/ 	.word	0x00000001
        /*01e8*/ 	.word	0x00000001


	//----- nvinfo : EIATTR_CRS_STACK_SIZE
	.align		4
.L_218:
        /*01ec*/ 	.byte	0x04, 0x1e
        /*01ee*/ 	.short	(.L_220 - .L_219)
.L_219:
        /*01f0*/ 	.word	0x00000000


	//----- nvinfo : EIATTR_CBANK_PARAM_SIZE
	.align		4
.L_220:
        /*01f4*/ 	.byte	0x03, 0x19
        /*01f6*/ 	.short	0x0015


	//----- nvinfo : EIATTR_PARAM_CBANK
	.align		4
        /*01f8*/ 	.byte	0x04, 0x0a
        /*01fa*/ 	.short	(.L_222 - .L_221)
	.align		4
.L_221:
        /*01fc*/ 	.word	index@(.nv.constant0._ZN6thrust24THRUST_300001_SM_1000_NS8cuda_cub4core6detail13_kernel_agentINS1_8__reduce11ReduceAgentIPN4cuda3std3__45tupleIJblEEESC_SB_iNS1_9__extrema9arg_min_fIblNS9_4lessIbEEEEEEJSC_SC_iSH_EEEvDpT0_)
        /*0200*/ 	.short	0x0380
        /*0202*/ 	.short	0x0015


	//----- nvinfo : EIATTR_SW_WAR
	.align		4
.L_222:
        /*0204*/ 	.byte	0x04, 0x36
        /*0206*/ 	.short	(.L_224 - .L_223)
.L_223:
        /*0208*/ 	.word	0x00000008
.L_224:


//--------------------- .nv.info._ZN6thrust24THRUST_300001_SM_1000_NS8cuda_cub4core6detail13_kernel_agentINS1_8__reduce10DrainAgentIiEEJN3cub18CUB_300001_SM_10009GridQueueIjEEiEEEvDpT0_ --------------------------
	.section	.nv.info._ZN6thrust24THRUST_300001_SM_1000_NS8cuda_cub4core6detail13_kernel_agentINS1_8__reduce10DrainAgentIiEEJN3cub18CUB_300001_SM_10009GridQueueIjEEiEEEvDpT0_,"",@"SHT_CUDA_INFO"
	.sectionflags	@""
	.align	4


	//----- nvinfo : EIATTR_CUDA_API_VERSION
	.align		4
        /*0000*/ 	.byte	0x04, 0x37
        /*0002*/ 	.short	(.L_226 - .L_225)
.L_225:
        /*0004*/ 	.word	0x00000082


	//----- nvinfo : EIATTR_KPARAM_INFO
	.align		4
.L_226:
        /*0008*/ 	.byte	0x04, 0x17
        /*000a*/ 	.short	(.L_228 - .L_227)
.L_227:
        /*000c*/ 	.word	0x00000000
        /*0010*/ 	.short	0x0001
        /*0012*/ 	.short	0x0008
        /*0014*/ 	.byte	0x00, 0xf0, 0x11, 0x00


	//----- nvinfo : EIATTR_KPARAM_INFO
	.align		4
.L_228:
        /*0018*/ 	.byte	0x04, 0x17
        /*001a*/ 	.short	(.L_230 - .L_229)
.L_229:
        /*001c*/ 	.word	0x00000000
        /*0020*/ 	.short	0x0000
        /*0022*/ 	.short	0x0000
        /*0024*/ 	.byte	0x00, 0xf0, 0x21, 0x00


	//----- nvinfo : EIATTR_SPARSE_MMA_MASK
	.align		4
.L_230:
        /*0028*/ 	.byte	0x03, 0x50
        /*002a*/ 	.short	0x0000


	//----- nvinfo : EIATTR_MAXREG_COUNT
	.align		4
        /*002c*/ 	.byte	0x03, 0x1b
        /*002e*/ 	.short	0x00ff


	//----- nvinfo : EIATTR_MERCURY_ISA_VERSION
	.align		4
        /*0030*/ 	.byte	0x03, 0x5f
        /*0032*/ 	.short	0x0101


	//----- nvinfo : EIATTR_VRC_CTA_INIT_COUNT
	.align		4
        /*0034*/ 	.byte	0x02, 0x4a
	.zero		1
	.zero		1


	//----- nvinfo : EIATTR_EXIT_INSTR_OFFSETS
	.align		4
        /*0038*/ 	.byte	0x04, 0x1c
        /*003a*/ 	.short	(.L_232 - .L_231)


	//   ....[0]....
.L_231:
        /*003c*/ 	.word	0x00000060


	//----- nvinfo : EIATTR_MAX_THREADS
	.align		4
.L_232:
        /*0040*/ 	.byte	0x04, 0x05
        /*0042*/ 	.short	(.L_234 - .L_233)
.L_233:
        /*0044*/ 	.word	0x00000001
        /*0048*/ 	.word	0x00000001
        /*004c*/ 	.word	0x00000001


	//----- nvinfo : EIATTR_CBANK_PARAM_SIZE
	.align		4
.L_234:
        /*0050*/ 	.byte	0x03, 0x19
        /*0052*/ 	.short	0x000c


	//----- nvinfo : EIATTR_PARAM_CBANK
	.align		4
        /*0054*/ 	.byte	0x04, 0x0a
        /*0056*/ 	.short	(.L_236 - .L_235)
	.align		4
.L_235:
        /*0058*/ 	.word	index@(.nv.constant0._ZN6thrust24THRUST_300001_SM_1000_NS8cuda_cub4core6detail13_kernel_agentINS1_8__reduce10DrainAgentIiEEJN3cub18CUB_300001_SM_10009GridQueueIjEEiEEEvDpT0_)
        /*005c*/ 	.short	0x0380
        /*005e*/ 	.short	0x000c


	//----- nvinfo : EIATTR_SW_WAR
	.align		4
.L_236:
        /*0060*/ 	.byte	0x04, 0x36
        /*0062*/ 	.short	(.L_238 - .L_237)
.L_237:
        /*0064*/ 	.word	0x00000008
.L_238:


//--------------------- .nv.info._ZN6thrust24THRUST_300001_SM_1000_NS8cuda_cub4core6detail13_kernel_agentINS1_8__reduce11ReduceAgentINS0_12zip_iteratorIN4cuda3std3__45tupleIJNS0_10device_ptrIbEENS0_17counting_iteratorIlNS0_11use_defaultESF_SF_EEEEEEEPNSB_IJblEEESJ_iNS1_9__extrema9arg_min_fIblNSA_4lessIbEEEEEEJSI_SK_iN3cub18CUB_300001_SM_100013GridEvenShareIiEENSS_9GridQueueIjEESP_EEEvDpT0_ --------------------------
	.section	.nv.info._ZN6thrust24THRUST_300001_SM_1000_NS8cuda_cub4core6detail13_kernel_agentINS1_8__reduce11ReduceAgentINS0_12zip_iteratorIN4cuda3std3__45tupleIJNS0_10device_ptrIbEENS0_17counting_iteratorIlNS0_11use_defaultESF_SF_EEEEEEEPNSB_IJblEEESJ_iNS1_9__extrema9arg_min_fIblNSA_4lessIbEEEEEEJSI_SK_iN3cub18CUB_300001_SM_100013GridEvenShareIiEENSS_9GridQueueIjEESP_EEEvDpT0_,"",@"SHT_CUDA_INFO"
	.sectionflags	@""
	.align	4


	//----- nvinfo : EIATTR_CUDA_API_VERSION
	.align		4
        /*0000*/ 	.byte	0x04, 0x37
        /*0002*/ 	.short	(.L_240 - .L_239)
.L_239:
        /*0004*/ 	.word	0x00000082


	//----- nvinfo : EIATTR_KPARAM_INFO
	.align		4
.L_240:
        /*0008*/ 	.byte	0x04, 0x17
        /*000a*/ 	.short	(.L_242 - .L_241)
.L_241:
        /*000c*/ 	.word	0x00000000
        /*0010*/ 	.short	0x0005
        /*0012*/ 	.short	0x0050
        /*0014*/ 	.byte	0x00, 0xf0, 0x05, 0x00


	//----- nvinfo : EIATTR_KPARAM_INFO
	.align		4
.L_242:
        /*0018*/ 	.byte	0x04, 0x17
        /*001a*/ 	.short	(.L_244 - .L_243)
.L_243:
        /*001c*/ 	.word	0x00000000
        /*0020*/ 	.short	0x0004
        /*0022*/ 	.short	0x0048
        /*0024*/ 	.byte	0x00, 0xf0, 0x21, 0x00


	//----- nvinfo : EIATTR_KPARAM_INFO
	.align		4
.L_244:
        /*0028*/ 	.byte	0x04, 0x17
        /*002a*/ 	.short	(.L_246 - .L_245)
.L_245:
        /*002c*/ 	.word	0x00000000
        /*0030*/ 	.short	0x0003
        /*0032*/ 	.short	0x001c
        /*0034*/ 	.byte	0x00, 0xf0, 0xa1, 0x00


	//----- nvinfo : EIATTR_KPARAM_INFO
	.align		4
.L_246:
        /*0038*/ 	.byte	0x04, 0x17
        /*003a*/ 	.short	(.L_248 - .L_247)
.L_247:
        /*003c*/ 	.word	0x00000000
        /*0040*/ 	.short	0x0002
        /*0042*/ 	.short	0x0018
        /*0044*/ 	.byte	0x00, 0xf0, 0x11, 0x00


	//----- nvinfo : EIATTR_KPARAM_INFO
	.align		4
.L_248:
        /*0048*/ 	.byte	0x04, 0x17
        /*004a*/ 	.short	(.L_250 - .L_249)
.L_249:
        /*004c*/ 	.word	0x00000000
        /*0050*/ 	.short	0x0001
        /*0052*/ 	.short	0x0010
        /*0054*/ 	.byte	0x00, 0xf5, 0x21, 0x00


	//----- nvinfo : EIATTR_KPARAM_INFO
	.align		4
.L_250:
        /*0058*/ 	.byte	0x04, 0x17
        /*005a*/ 	.short	(.L_252 - .L_251)
.L_251:
        /*005c*/ 	.word	0x00000000
        /*0060*/ 	.short	0x0000
        /*0062*/ 	.short	0x0000
        /*0064*/ 	.byte	0x00, 0xf0, 0x41, 0x00


	//----- nvinfo : EIATTR_SPARSE_MMA_MASK
	.align		4
.L_252:
        /*0068*/ 	.byte	0x03, 0x50
        /*006a*/ 	.short	0x0000


	//----- nvinfo : EIATTR_MAXREG_COUNT
	.align		4
        /*006c*/ 	.byte	0x03, 0x1b
        /*006e*/ 	.short	0x00ff


	//----- nvinfo : EIATTR_NUM_BARRIERS
	.align		4
        /*0070*/ 	.byte	0x02, 0x4c
        /*0072*/ 	.byte	0x01
	.zero		1


	//----- nvinfo : EIATTR_MERCURY_ISA_VERSION
	.align		4
        /*0074*/ 	.byte	0x03, 0x5f
        /*0076*/ 	.short	0x0101


	//----- nvinfo : EIATTR_COOP_GROUP_MASK_REGIDS
	.align		4
        /*0078*/ 	.byte	0x04, 0x29
        /*007a*/ 	.short	(.L_254 - .L_253)


	//   ....[0]....
.L_253:
        /*007c*/ 	.word	0xffffffff


	//   ....[1]....
        /*0080*/ 	.word	0xffffffff


	//   ....[2]....
        /*0084*/ 	.word	0xffffffff


	//   ....[3]....
        /*0088*/ 	.word	0xffffffff


	//   ....[4]....
        /*008c*/ 	.word	0xffffffff


	//   ....[5]....
        /*0090*/ 	.word	0xffffffff


	//   ....[6]....
        /*0094*/ 	.word	0xffffffff


	//   ....[7]....
        /*0098*/ 	.word	0xffffffff


	//   ....[8]....
        /*009c*/ 	.word	0xffffffff


	//   ....[9]....
        /*00a0*/ 	.word	0xffffffff


	//   ....[10]....
        /*00a4*/ 	.word	0xffffffff


	//   ....[11]....
        /*00a8*/ 	.word	0xffffffff


	//   ....[12]....
        /*00ac*/ 	.word	0xffffffff


	//   ....[13]....
        /*00b0*/ 	.word	0xffffffff


	//   ....[14]....
        /*00b4*/ 	.word	0xffffffff


	//   ....[15]....
        /*00b8*/ 	.word	0xffffffff


	//   ....[16]....
        /*00bc*/ 	.word	0xffffffff


	//   ....[17]....
        /*00c0*/ 	.word	0xffffffff


	//   ....[18]....
        /*00c4*/ 	.word	0xffffffff


	//   ....[19]....
        /*00c8*/ 	.word	0xffffffff


	//   ....[20]....
        /*00cc*/ 	.word	0xffffffff


	//   ....[21]....
        /*00d0*/ 	.word	0xffffffff


	//   ....[22]....
        /*00d4*/ 	.word	0xffffffff


	//   ....[23]....
        /*00d8*/ 	.word	0xffffffff


	//   ....[24]....
        /*00dc*/ 	.word	0xffffffff


	//   ....[25]....
        /*00e0*/ 	.word	0xffffffff


	//   ....[26]....
        /*00e4*/ 	.word	0xffffffff


	//   ....[27]....
        /*00e8*/ 	.word	0xffffffff


	//   ....[28]....
        /*00ec*/ 	.word	0xffffffff


	//   ....[29]....
        /*00f0*/ 	.word	0xffffffff


	//   ....[30]....
        /*00f4*/ 	.word	0xffffffff


	//   ....[31]....
        /*00f8*/ 	.word	0xffffffff


	//   ....[32]....
        /*00fc*/ 	.word	0xffffffff


	//   ....[33]....
        /*0100*/ 	.word	0xffffffff


	//   ....[34]....
        /*0104*/ 	.word	0xffffffff


	//   ....[35]....
        /*0108*/ 	.word	0xffffffff


	//   ....[36]....
        /*010c*/ 	.word	0xffffffff


	//   ....[37]....
        /*0110*/ 	.word	0xffffffff


	//   ....[38]....
        /*0114*/ 	.word	0xffffffff


	//   ....[39]....
        /*0118*/ 	.word	0xffffffff


	//   ....[40]....
        /*011c*/ 	.word	0xffffffff


	//   ....[41]....
        /*0120*/ 	.word	0xffffffff


	//   ....[42]....
        /*0124*/ 	.word	0xffffffff


	//   ....[43]....
        /*0128*/ 	.word	0xffffffff


	//   ....[44]....
        /*012c*/ 	.word	0xffffffff


	//----- nvinfo : EIATTR_COOP_GROUP_INSTR_OFFSETS
	.align		4
.L_254:
        /*0130*/ 	.byte	0x04, 0x28
        /*0132*/ 	.short	(.L_256 - .L_255)


	//   ....[0]....
.L_255:
        /*0134*/ 	.word	0x00000c50


	//   ....[1]....
        /*0138*/ 	.word	0x00000c70


	//   ....[2]....
        /*013c*/ 	.word	0x00000c80


	//   ....[3]....
        /*0140*/ 	.word	0x00000dd0


	//   ....[4]....
        /*0144*/ 	.word	0x00000e10


	//   ....[5]....
        /*0148*/ 	.word	0x00000e30


	//   ....[6]....
        /*014c*/ 	.word	0x00000f80


	//   ....[7]....
        /*0150*/ 	.word	0x00000fc0


	//   ....[8]....
        /*0154*/ 	.word	0x00000ff0


	//   ....[9]....
        /*0158*/ 	.word	0x00001140


	//   ....[10]....
        /*015c*/ 	.word	0x00001180


	//   ....[11]....
        /*0160*/ 	.word	0x000011b0


	//   ....[12]....
        /*0164*/ 	.word	0x000012f0


	//   ....[13]....
        /*0168*/ 	.word	0x00001340


	//   ....[14]....
        /*016c*/ 	.word	0x000013a0


	//   ....[15]....
        /*0170*/ 	.word	0x00002080


	//   ....[16]....
        /*0174*/ 	.word	0x00002090


	//   ....[17]....
        /*0178*/ 	.word	0x000020a0


	//   ....[18]....
        /*017c*/ 	.word	0x00002210


	//   ....[19]....
        /*0180*/ 	.word	0x00002240


	//   ....[20]....
        /*0184*/ 	.word	0x00002250


	//   ....[21]....
        /*0188*/ 	.word	0x000023e0


	//   ....[22]....
        /*018c*/ 	.word	0x00002410


	//   ....[23]....
        /*0190*/ 	.word	0x00002420


	//   ....[24]....
        /*0194*/ 	.word	0x000025b0


	//   ....[25]....
        /*0198*/ 	.word	0x000025f0


	//   ....[26]....
        /*019c*/ 	.word	0x00002600


	//   ....[27]....
        /*01a0*/ 	.word	0x00002780


	//   ....[28]....
        /*01a4*/ 	.word	0x000027c0


	//   ....[29]....
        /*01a8*/ 	.word	0x000027e0


	//   ....[30]....
        /*01ac*/ 	.word	0x00004fc0


	//   ....[31]....
        /*01b0*/ 	.word	0x00004fe0


	//   ....[32]....
        /*01b4*/ 	.word	0x00004ff0


	//   ....[33]....
        /*01b8*/ 	.word	0x00005150


	//   ....[34]....
        /*01bc*/ 	.word	0x00005190


	//   ....[35]....
        /*01c0*/ 	.word	0x000051b0


	//   ....[36]....
        /*01c4*/ 	.word	0x00005300


	//   ....[37]....
        /*01c8*/ 	.word	0x00005340


	//   ....[38]....
        /*01cc*/ 	.word	0x00005360


	//   ....[39]....
        /*01d0*/ 	.word	0x000054b0


	//   ....[40]....
        /*01d4*/ 	.word	0x000054f0


	//   ....[41]....
        /*01d8*/ 	.word	0x00005520


	//   ....[42]....
        /*01dc*/ 	.word	0x00005660


	//   ....[43]....
        /*01e0*/ 	.word	0x000056a0


	//   ....[44]....
        /*01e4*/ 	.word	0x00005710


	//----- nvinfo : EIATTR_VRC_CTA_INIT_COUNT
	.align		4
.L_256:
        /*01e8*/ 	.byte	0x02, 0x4a
	.zero		1
	.zero		1


	//----- nvinfo : EIATTR_EXIT_INSTR_OFFSETS
	.align		4
        /*01ec*/ 	.byte	0x04, 0x1c
        /*01ee*/ 	.short	(.L_258 - .L_257)


	//   ....[0]....
.L_257:
        /*01f0*/ 	.word	0x000062f0


	//   ....[1]....
        /*01f4*/ 	.word	0x00006360


	//----- nvinfo : EIATTR_MAX_THREADS
	.align		4
.L_258:
        /*01f8*/ 	.byte	0x04, 0x05
        /*01fa*/ 	.short	(.L_260 - .L_259)
.L_259:
        /*01fc*/ 	.word	0x00000100
        /*0200*/ 	.word	0x00000001
        /*0204*/ 	.word	0x00000001


	//----- nvinfo : EIATTR_CRS_STACK_SIZE
	.align		4
.L_260:
        /*0208*/ 	.byte	0x04, 0x1e
        /*020a*/ 	.short	(.L_262 - .L_261)
.L_261:
        /*020c*/ 	.word	0x00000000


	//----- nvinfo : EIATTR_CBANK_PARAM_SIZE
	.align		4
.L_262:
        /*0210*/ 	.byte	0x03, 0x19
        /*0212*/ 	.short	0x0051


	//----- nvinfo : EIATTR_PARAM_CBANK
	.align		4
        /*0214*/ 	.byte	0x04, 0x0a
        /*0216*/ 	.short	(.L_264 - .L_263)
	.align		4
.L_263:
        /*0218*/ 	.word	index@(.nv.constant0._ZN6thrust24THRUST_300001_SM_1000_NS8cuda_cub4core6detail13_kernel_agentINS1_8__reduce11ReduceAgentINS0_12zip_iteratorIN4cuda3std3__45tupleIJNS0_10device_ptrIbEENS0_17counting_iteratorIlNS0_11use_defaultESF_SF_EEEEEEEPNSB_IJblEEESJ_iNS1_9__extrema9arg_min_fIblNSA_4lessIbEEEEEEJSI_SK_iN3cub18CUB_300001_SM_100013GridEvenShareIiEENSS_9GridQueueIjEESP_EEEvDpT0_)
        /*021c*/ 	.short	0x0380
        /*021e*/ 	.short	0x0051


	//----- nvinfo : EIATTR_SW_WAR
	.align		4
.L_264:
        /*0220*/ 	.byte	0x04, 0x36
        /*0222*/ 	.short	(.L_266 - .L_265)
.L_265:
        /*0224*/ 	.word	0x00000008
.L_266:


//--------------------- .nv.info._ZN6thrust24THRUST_300001_SM_1000_NS8cuda_cub4core6detail13_kernel_agentINS1_8__reduce11ReduceAgentINS0_12zip_iteratorIN4cuda3std3__45tupleIJNS0_10device_ptrIbEENS0_17counting_iteratorIlNS0_11use_defaultESF_SF_EEEEEEEPNSB_IJblEEESJ_iNS1_9__extrema9arg_min_fIblNSA_4lessIbEEEEEEJSI_SK_iSP_EEEvDpT0_ --------------------------
	.section	.nv.info._ZN6thrust24THRUST_300001_SM_1000_NS8cuda_cub4core6detail13_kernel_agentINS1_8__reduce11ReduceAgentINS0_12zip_iteratorIN4cuda3std3__45tupleIJNS0_10device_ptrIbEENS0_17counting_iteratorIlNS0_11use_defaultESF_SF_EEEEEEEPNSB_IJblEEESJ_iNS1_9__extrema9arg_min_fIblNSA_4lessIbEEEEEEJSI_SK_iSP_EEEvDpT0_,"",@"SHT_CUDA_INFO"
	.sectionflags	@""
	.align	4


	//----- nvinfo : EIATTR_CUDA_API_VERSION
	.align		4
        /*0000*/ 	.byte	0x04, 0x37
        /*0002*/ 	.short	(.L_268 - .L_267)
.L_267:
        /*0004*/ 	.word	0x00000082


	//----- nvinfo : EIATTR_KPARAM_INFO
	.align		4
.L_268:
        /*0008*/ 	.byte	0x04, 0x17
        /*000a*/ 	.short	(.L_270 - .L_269)
.L_269:
        /*000c*/ 	.word	0x00000000
        /*0010*/ 	.short	0x0003
        /*0012*/ 	.short	0x001c
        /*0014*/ 	.byte	0x00, 0xf0, 0x05, 0x00


	//----- nvinfo : EIATTR_KPARAM_INFO
	.align		4
.L_270:
        /*0018*/ 	.byte	0x04, 0x17
        /*001a*/ 	.short	(.L_272 - .L_271)
.L_271:
        /*001c*/ 	.word	0x00000000
        /*0020*/ 	.short	0x0002
        /*0022*/ 	.short	0x0018
        /*0024*/ 	.byte	0x00, 0xf0, 0x11, 0x00


	//----- nvinfo : EIATTR_KPARAM_INFO
	.align		4
.L_272:
        /*0028*/ 	.byte	0x04, 0x17
        /*002a*/ 	.short	(.L_274 - .L_273)
.L_273:
        /*002c*/ 	.word	0x00000000
        /*0030*/ 	.short	0x0001
        /*0032*/ 	.short	0x0010
        /*0034*/ 	.byte	0x00, 0xf5, 0x21, 0x00


	//----- nvinfo : EIATTR_KPARAM_INFO
	.align		4
.L_274:
        /*0038*/ 	.byte	0x04, 0x17
        /*003a*/ 	.short	(.L_276 - .L_275)
.L_275:
        /*003c*/ 	.word	0x00000000
        /*0040*/ 	.short	0x0000
        /*0042*/ 	.short	0x0000
        /*0044*/ 	.byte	0x00, 0xf0, 0x41, 0x00


	//----- nvinfo : EIATTR_SPARSE_MMA_MASK
	.align		4
.L_276:
        /*0048*/ 	.byte	0x03, 0x50
        /*004a*/ 	.short	0x0000


	//----- nvinfo : EIATTR_MAXREG_COUNT
	.align		4
        /*004c*/ 	.byte	0x03, 0x1b
        /*004e*/ 	.short	0x00ff


	//----- nvinfo : EIATTR_NUM_BARRIERS
	.align		4
        /*0050*/ 	.byte	0x02, 0x4c
        /*0052*/ 	.byte	0x01
	.zero		1


	//----- nvinfo : EIATTR_MERCURY_ISA_VERSION
	.align		4
        /*0054*/ 	.byte	0x03, 0x5f
        /*0056*/ 	.short	0x0101


	//----- nvinfo : EIATTR_COOP_GROUP_MASK_REGIDS
	.align		4
        /*0058*/ 	.byte	0x04, 0x29
        /*005a*/ 	.short	(.L_278 - .L_277)


	//   ....[0]....
.L_277:
        /*005c*/ 	.word	0xffffffff


	//   ....[1]....
        /*0060*/ 	.word	0xffffffff


	//   ....[2]....
        /*0064*/ 	.word	0xffffffff


	//   ....[3]....
        /*0068*/ 	.word	0xffffffff


	//   ....[4]....
        /*006c*/ 	.word	0xffffffff


	//   ....[5]....
        /*0070*/ 	.word	0xffffffff


	//   ....[6]....
        /*0074*/ 	.word	0xffffffff


	//   ....[7]....
        /*0078*/ 	.word	0xffffffff


	//   ....[8]....
        /*007c*/ 	.word	0xffffffff


	//   ....[9]....
        /*0080*/ 	.word	0xffffffff


	//   ....[10]....
        /*0084*/ 	.word	0xffffffff


	//   ....[11]....
        /*0088*/ 	.word	0xffffffff


	//   ....[12]....
        /*008c*/ 	.word	0xffffffff


	//   ....[13]....
        /*0090*/ 	.word	0xffffffff


	//   ....[14]....
        /*0094*/ 	.word	0xffffffff


	//   ....[15]....
        /*0098*/ 	.word	0xffffffff


	//   ....[16]....
        /*009c*/ 	.word	0xffffffff


	//   ....[17]....
        /*00a0*/ 	.word	0xffffffff


	//   ....[18]....
        /*00a4*/ 	.word	0xffffffff


	//   ....[19]....
        /*00a8*/ 	.word	0xffffffff


	//   ....[20]....
        /*00ac*/ 	.word	0xffffffff


	//   ....[21]....
        /*00b0*/ 	.word	0xffffffff


	//   ....[22]....
        /*00b4*/ 	.word	0xffffffff


	//   ....[23]....
        /*00b8*/ 	.word	0xffffffff


	//   ....[24]....
        /*00bc*/ 	.word	0xffffffff


	//   ....[25]....
        /*00c0*/ 	.word	0xffffffff


	//   ....[26]....
        /*00c4*/ 	.word	0xffffffff


	//   ....[27]....
        /*00c8*/ 	.word	0xffffffff


	//   ....[28]....
        /*00cc*/ 	.word	0xffffffff


	//   ....[29]....
        /*00d0*/ 	.word	0xffffffff


	//   ....[30]....
        /*00d4*/ 	.word	0xffffffff


	//   ....[31]....
        /*00d8*/ 	.word	0xffffffff


	//   ....[32]....
        /*00dc*/ 	.word	0xffffffff


	//   ....[33]....
        /*00e0*/ 	.word	0xffffffff


	//   ....[34]....
        /*00e4*/ 	.word	0xffffffff


	//   ....[35]....
        /*00e8*/ 	.word	0xffffffff


	//   ....[36]....
        /*00ec*/ 	.word	0xffffffff


	//   ....[37]....
        /*00f0*/ 	.word	0xffffffff


	//   ....[38]....
        /*00f4*/ 	.word	0xffffffff


	//   ....[39]....
        /*00f8*/ 	.word	0xffffffff


	//   ....[40]....
        /*00fc*/ 	.word	0xffffffff


	//   ....[41]....
        /*0100*/ 	.word	0xffffffff


	//   ....[42]....
        /*0104*/ 	.word	0xffffffff


	//   ....[43]....
        /*0108*/ 	.word	0xffffffff


	//   ....[44]....
        /*010c*/ 	.word	0xffffffff


	//----- nvinfo : EIATTR_COOP_GROUP_INSTR_OFFSETS
	.align		4
.L_278:
        /*0110*/ 	.byte	0x04, 0x28
        /*0112*/ 	.short	(.L_280 - .L_279)


	//   ....[0]....
.L_279:
        /*0114*/ 	.word	0x00000bf0


	//   ....[1]....
        /*0118*/ 	.word	0x00000c10


	//   ....[2]....
        /*011c*/ 	.word	0x00000c20


	//   ....[3]....
        /*0120*/ 	.word	0x00000d80


	//   ....[4]....
        /*0124*/ 	.word	0x00000dc0


	//   ....[5]....
        /*0128*/ 	.word	0x00000de0


	//   ....[6]....
        /*012c*/ 	.word	0x00000f40


	//   ....[7]....
        /*0130*/ 	.word	0x00000f80


	//   ....[8]....
        /*0134*/ 	.word	0x00000fa0


	//   ....[9]....
        /*0138*/ 	.word	0x000010f0


	//   ....[10]....
        /*013c*/ 	.word	0x00001130


	//   ....[11]....
        /*0140*/ 	.word	0x00001160


	//   ....[12]....
        /*0144*/ 	.word	0x000012a0


	//   ....[13]....
        /*0148*/ 	.word	0x000012e0


	//   ....[14]....
        /*014c*/ 	.word	0x00001350


	//   ....[15]....
        /*0150*/ 	.word	0x00002020


	//   ....[16]....
        /*0154*/ 	.word	0x00002030


	//   ....[17]....
        /*0158*/ 	.word	0x00002040


	//   ....[18]....
        /*015c*/ 	.word	0x000021a0


	//   ....[19]....
        /*0160*/ 	.word	0x000021d0


	//   ....[20]....
        /*0164*/ 	.word	0x000021e0


	//   ....[21]....
        /*0168*/ 	.word	0x00002370


	//   ....[22]....
        /*016c*/ 	.word	0x000023a0


	//   ....[23]....
        /*0170*/ 	.word	0x000023b0


	//   ....[24]....
        /*0174*/ 	.word	0x00002540


	//   ....[25]....
        /*0178*/ 	.word	0x00002580


	//   ....[26]....
        /*017c*/ 	.word	0x000025a0


	//   ....[27]....
        /*0180*/ 	.word	0x00002710


	//   ....[28]....
        /*0184*/ 	.word	0x00002750


	//   ....[29]....
        /*0188*/ 	.word	0x00002760


	//   ....[30]....
        /*018c*/ 	.word	0x00004d50


	//   ....[31]....
        /*0190*/ 	.word	0x00004d80


	//   ....[32]....
        /*0194*/ 	.word	0x00004d90


	//   ....[33]....
        /*0198*/ 	.word	0x00004ee0


	//   ....[34]....
        /*019c*/ 	.word	0x00004f20


	//   ....[35]....
        /*01a0*/ 	.word	0x00004f50


	//   ....[36]....
        /*01a4*/ 	.word	0x00005090


	//   ....[37]....
        /*01a8*/ 	.word	0x000050d0


	//   ....[38]....
        /*01ac*/ 	.word	0x00005100


	//   ....[39]....
        /*01b0*/ 	.word	0x00005240


	//   ....[40]....
        /*01b4*/ 	.word	0x00005280


	//   ....[41]....
        /*01b8*/ 	.word	0x000052b0


	//   ....[42]....
        /*01bc*/ 	.word	0x000053f0


	//   ....[43]....
        /*01c0*/ 	.word	0x00005430


	//   ....[44]....
        /*01c4*/ 	.word	0x00005450


	//----- nvinfo : EIATTR_VRC_CTA_INIT_COUNT
	.align		4
.L_280:
        /*01c8*/ 	.byte	0x02, 0x4a
	.zero		1
	.zero		1


	//----- nvinfo : EIATTR_EXIT_INSTR_OFFSETS
	.align		4
        /*01cc*/ 	.byte	0x04, 0x1c
        /*01ce*/ 	.short	(.L_282 - .L_281)


	//   ....[0]....
.L_281:
        /*01d0*/ 	.word	0x00000030


	//   ....[1]....
        /*01d4*/ 	.word	0x00006080


	//   ....[2]....
        /*01d8*/ 	.word	0x000060f0


	//----- nvinfo : EIATTR_MAX_THREADS
	.align		4
.L_282:
        /*01dc*/ 	.byte	0x04, 0x05
        /*01de*/ 	.short	(.L_284 - .L_283)
.L_283:
        /*01e0*/ 	.word	0x00000100
        /*01e4*/ 	.word	0x00000001
        /*01e8*/ 	.word	0x00000001


	//----- nvinfo : EIATTR_CRS_STACK_SIZE
	.align		4
.L_284:
        /*01ec*/ 	.byte	0x04, 0x1e
        /*01ee*/ 	.short	(.L_286 - .L_285)
.L_285:
        /*01f0*/ 	.word	0x00000000


	//----- nvinfo : EIATTR_CBANK_PARAM_SIZE
	.align		4
.L_286:
        /*01f4*/ 	.byte	0x03, 0x19
        /*01f6*/ 	.short	0x001d


	//----- nvinfo : EIATTR_PARAM_CBANK
	.align		4
        /*01f8*/ 	.byte	0x04, 0x0a
        /*01fa*/ 	.short	(.L_288 - .L_287)
	.align		4
.L_287:
        /*01fc*/ 	.word	index@(.nv.constant0._ZN6thrust24THRUST_300001_SM_1000_NS8cuda_cub4core6detail13_kernel_agentINS1_8__reduce11ReduceAgentINS0_12zip_iteratorIN4cuda3std3__45tupleIJNS0_10device_ptrIbEENS0_17counting_iteratorIlNS0_11use_defaultESF_SF_EEEEEEEPNSB_IJblEEESJ_iNS1_9__extrema9arg_min_fIblNSA_4lessIbEEEEEEJSI_SK_iSP_EEEvDpT0_)
        /*0200*/ 	.short	0x0380
        /*0202*/ 	.short	0x001d


	//----- nvinfo : EIATTR_SW_WAR
	.align		4
.L_288:
        /*0204*/ 	.byte	0x04, 0x36
        /*0206*/ 	.short	(.L_290 - .L_289)
.L_289:
        /*0208*/ 	.word	0x00000008
.L_290:


//--------------------- .nv.info._Z5checkPciPb    --------------------------
	.section	.nv.info._Z5checkPciPb,"",@"SHT_CUDA_INFO"
	.sectionflags	@""
	.align	4


	//----- nvinfo : EIATTR_CUDA_API_VERSION
	.align		4
        /*0000*/ 	.byte	0x04, 0x37
        /*0002*/ 	.short	(.L_292 - .L_291)
.L_291:
        /*0004*/ 	.word	0x00000082


	//----- nvinfo : EIATTR_KPARAM_INFO
	.align		4
.L_292:
        /*0008*/ 	.byte	0x04, 0x17
        /*000a*/ 	.short	(.L_294 - .L_293)
.L_293:
        /*000c*/ 	.word	0x00000000
        /*0010*/ 	.short	0x0002
        /*0012*/ 	.short	0x0010
        /*0014*/ 	.byte	0x00, 0xf5, 0x21, 0x00


	//----- nvinfo : EIATTR_KPARAM_INFO
	.align		4
.L_294:
        /*0018*/ 	.byte	0x04, 0x17
        /*001a*/ 	.short	(.L_296 - .L_295)
.L_295:
        /*001c*/ 	.word	0x00000000
        /*0020*/ 	.short	0x0001
        /*0022*/ 	.short	0x0008
        /*0024*/ 	.byte	0x00, 0xf0, 0x11, 0x00


	//----- nvinfo : EIATTR_KPARAM_INFO
	.align		4
.L_296:
        /*0028*/ 	.byte	0x04, 0x17
        /*002a*/ 	.short	(.L_298 - .L_297)
.L_297:
        /*002c*/ 	.word	0x00000000
        /*0030*/ 	.short	0x0000
        /*0032*/ 	.short	0x0000
        /*0034*/ 	.byte	0x00, 0xf5, 0x21, 0x00


	//----- nvinfo : EIATTR_SPARSE_MMA_MASK
	.align		4
.L_298:
        /*0038*/ 	.byte	0x03, 0x50
        /*003a*/ 	.short	0x0000


	//----- nvinfo : EIATTR_MAXREG_COUNT
	.align		4
        /*003c*/ 	.byte	0x03, 0x1b
        /*003e*/ 	.short	0x00ff


	//----- nvinfo : EIATTR_MERCURY_ISA_VERSION
	.align		4
        /*0040*/ 	.byte	0x03, 0x5f
        /*0042*/ 	.short	0x0101


	//----- nvinfo : EIATTR_VRC_CTA_INIT_COUNT
	.align		4
        /*0044*/ 	.byte	0x02, 0x4a
	.zero		1
	.zero		1


	//----- nvinfo : EIATTR_EXIT_INSTR_OFFSETS
	.align		4
        /*0048*/ 	.byte	0x04, 0x1c
        /*004a*/ 	.short	(.L_300 - .L_299)


	//   ....[0]....
.L_299:
        /*004c*/ 	.word	0x00000170


	//   ....[1]....
        /*0050*/ 	.word	0x00000290


	//   ....[2]....
        /*0054*/ 	.word	0x000002b0


	//----- nvinfo : EIATTR_CBANK_PARAM_SIZE
	.align		4
.L_300:
        /*0058*/ 	.byte	0x03, 0x19
        /*005a*/ 	.short	0x0018


	//----- nvinfo : EIATTR_PARAM_CBANK
	.align		4
        /*005c*/ 	.byte	0x04, 0x0a
        /*005e*/ 	.short	(.L_302 - .L_301)
	.align		4
.L_301:
        /*0060*/ 	.word	index@(.nv.constant0._Z5checkPciPb)
        /*0064*/ 	.short	0x0380
        /*0066*/ 	.short	0x0018


	//----- nvinfo : EIATTR_SW_WAR
	.align		4
.L_302:
        /*0068*/ 	.byte	0x04, 0x36
        /*006a*/ 	.short	(.L_304 - .L_303)
.L_303:
        /*006c*/ 	.word	0x00000008
.L_304:


//--------------------- .nv.callgraph             --------------------------
	.section	.nv.callgraph,"",@"SHT_CUDA_CALLGRAPH"
	.align	4
	.sectionentsize	8
	.align		4
        /*0000*/ 	.word	0x00000000
	.align		4
        /*0004*/ 	.word	0xffffffff
	.align		4
        /*0008*/ 	.word	0x00000000
	.align		4
        /*000c*/ 	.word	0xfffffffe
	.align		4
        /*0010*/ 	.word	0x00000000
	.align		4
        /*0014*/ 	.word	0xfffffffd
	.align		4
        /*0018*/ 	.word	0x00000000
	.align		4
        /*001c*/ 	.word	0xfffffffc


//--------------------- .nv.constant4             --------------------------
	.section	.nv.constant4,"a",@progbits
	.align	8
	.align		8
.nv.constant4:
        /*0000*/ 	.dword	_ZN34_INTERNAL_79f1a597_4_k_cu_7c7350ad4cuda3std3__45__cpo5beginE
	.align		8
        /*0008*/ 	.dword	_ZN34_INTERNAL_79f1a597_4_k_cu_7c7350ad4cuda3std3__45__cpo3endE
	.align		8
        /*0010*/ 	.dword	_ZN34_INTERNAL_79f1a597_4_k_cu_7c7350ad4cuda3std3__45__cpo6cbeginE
	.align		8
        /*0018*/ 	.dword	_ZN34_INTERNAL_79f1a597_4_k_cu_7c7350ad4cuda3std3__45__cpo4cendE
	.align		8
        /*0020*/ 	.dword	_ZN34_INTERNAL_79f1a597_4_k_cu_7c7350ad4cuda3std3__45__cpo6rbeginE
	.align		8
        /*0028*/ 	.dword	_ZN34_INTERNAL_79f1a597_4_k_cu_7c7350ad4cuda3std3__45__cpo4rendE
	.align		8
        /*0030*/ 	.dword	_ZN34_INTERNAL_79f1a597_4_k_cu_7c7350ad4cuda3std3__45__cpo7crbeginE
	.align		8
        /*0038*/ 	.dword	_ZN34_INTERNAL_79f1a597_4_k_cu_7c7350ad4cuda3std3__45__cpo5crendE
	.align		8
        /*0040*/ 	.dword	_ZN34_INTERNAL_79f1a597_4_k_cu_7c7350ad4cuda3std3__436_GLOBAL__N__79f1a597_4_k_cu_7c7350ad6ignoreE
	.align		8
        /*0048*/ 	.dword	_ZN34_INTERNAL_79f1a597_4_k_cu_7c7350ad4cuda3std3__419piecewise_constructE
	.align		8
        /*0050*/ 	.dword	_ZN34_INTERNAL_79f1a597_4_k_cu_7c7350ad4cuda3std3__48in_placeE
	.align		8
        /*0058*/ 	.dword	_ZN34_INTERNAL_79f1a597_4_k_cu_7c7350ad4cuda3std3__420unreachable_sentinelE
	.align		8
        /*0060*/ 	.dword	_ZN34_INTERNAL_79f1a597_4_k_cu_7c7350ad4cuda3std3__47nulloptE
	.align		8
        /*0068*/ 	.dword	_ZN34_INTERNAL_79f1a597_4_k_cu_7c7350ad4cuda3std3__48unexpectE
	.align		8
        /*0070*/ 	.dword	_ZN34_INTERNAL_79f1a597_4_k_cu_7c7350ad4cuda3std6ranges3__45__cpo4swapE
	.align		8
        /*0078*/ 	.dword	_ZN34_INTERNAL_79f1a597_4_k_cu_7c7350ad4cuda3std6ranges3__45__cpo9iter_moveE
	.align		8
        /*0080*/ 	.dword	_ZN34_INTERNAL_79f1a597_4_k_cu_7c7350ad4cuda3std6ranges3__45__cpo5beginE
	.align		8
        /*0088*/ 	.dword	_ZN34_INTERNAL_79f1a597_4_k_cu_7c7350ad4cuda3std6ranges3__45__cpo3endE
	.align		8
        /*0090*/ 	.dword	_ZN34_INTERNAL_79f1a597_4_k_cu_7c7350ad4cuda3std6ranges3__45__cpo6cbeginE
	.align		8
        /*0098*/ 	.dword	_ZN34_INTERNAL_79f1a597_4_k_cu_7c7350ad4cuda3std6ranges3__45__cpo4cendE
	.align		8
        /*00a0*/ 	.dword	_ZN34_INTERNAL_79f1a597_4_k_cu_7c7350ad4cuda3std6ranges3__45__cpo7advanceE
	.align		8
        /*00a8*/ 	.dword	_ZN34_INTERNAL_79f1a597_4_k_cu_7c7350ad4cuda3std6ranges3__45__cpo9iter_swapE
	.align		8
        /*00b0*/ 	.dword	_ZN34_INTERNAL_79f1a597_4_k_cu_7c7350ad4cuda3std6ranges3__45__cpo4nextE
	.align		8
        /*00b8*/ 	.dword	_ZN34_INTERNAL_79f1a597_4_k_cu_7c7350ad4cuda3std6ranges3__45__cpo4prevE
	.align		8
        /*00c0*/ 	.dword	_ZN34_INTERNAL_79f1a597_4_k_cu_7c7350ad4cuda3std6ranges3__45__cpo4dataE
	.align		8
        /*00c8*/ 	.dword	_ZN34_INTERNAL_79f1a597_4_k_cu_7c7350ad4cuda3std6ranges3__45__cpo5cdataE
	.align		8
        /*00d0*/ 	.dword	_ZN34_INTERNAL_79f1a597_4_k_cu_7c7350ad4cuda3std6ranges3__45__cpo4sizeE
	.align		8
        /*00d8*/ 	.dword	_ZN34_INTERNAL_79f1a597_4_k_cu_7c7350ad4cuda3std6ranges3__45__cpo5ssizeE
	.align		8
        /*00e0*/ 	.dword	_ZN34_INTERNAL_79f1a597_4_k_cu_7c7350ad4cuda3std6ranges3__45__cpo8distanceE
	.align		8
        /*00e8*/ 	.dword	_ZN34_INTERNAL_79f1a597_4_k_cu_7c7350ad6thrust24THRUST_300001_SM_1000_NS8cuda_cub3parE
	.align		8
        /*00f0*/ 	.dword	_ZN34_INTERNAL_79f1a597_4_k_cu_7c7350ad6thrust24THRUST_300001_SM_1000_NS8cuda_cub10par_nosyncE
	.align		8
        /*00f8*/ 	.dword	_ZN34_INTERNAL_79f1a597_4_k_cu_7c7350ad6thrust24THRUST_300001_SM_1000_NS6system6detail10sequential3seqE
	.align		8
        /*0100*/ 	.dword	_ZN34_INTERNAL_79f1a597_4_k_cu_7c7350ad6thrust24THRUST_300001_SM_1000_NS6system3cpp3parE
	.align		8
        /*0108*/ 	.dword	_ZN34_INTERNAL_79f1a597_4_k_cu_7c7350ad6thrust24THRUST_300001_SM_1000_NS12placeholders2_1E
	.align		8
        /*0110*/ 	.dword	_ZN34_INTERNAL_79f1a597_4_k_cu_7c7350ad6thrust24THRUST_300001_SM_1000_NS12placeholders2_2E
	.align		8
        /*0118*/ 	.dword	_ZN34_INTERNAL_79f1a597_4_k_cu_7c7350ad6thrust24THRUST_300001_SM_1000_NS12placeholders2_3E
	.align		8
        /*0120*/ 	.dword	_ZN34_INTERNAL_79f1a597_4_k_cu_7c7350ad6thrust24THRUST_300001_SM_1000_NS12placeholders2_4E
	.align		8
        /*0128*/ 	.dword	_ZN34_INTERNAL_79f1a597_4_k_cu_7c7350ad6thrust24THRUST_300001_SM_1000_NS12placeholders2_5E
	.align		8
        /*0130*/ 	.dword	_ZN34_INTERNAL_79f1a597_4_k_cu_7c7350ad6thrust24THRUST_300001_SM_1000_NS12placeholders2_6E
	.align		8
        /*0138*/ 	.dword	_ZN34_INTERNAL_79f1a597_4_k_cu_7c7350ad6thrust24THRUST_300001_SM_1000_NS12placeholders2_7E
	.align		8
        /*0140*/ 	.dword	_ZN34_INTERNAL_79f1a597_4_k_cu_7c7350ad6thrust24THRUST_300001_SM_1000_NS12placeholders2_8E
	.align		8
        /*0148*/ 	.dword	_ZN34_INTERNAL_79f1a597_4_k_cu_7c7350ad6thrust24THRUST_300001_SM_1000_NS12placeholders2_9E
	.align		8
        /*0150*/ 	.dword	_ZN34_INTERNAL_79f1a597_4_k_cu_7c7350ad6thrust24THRUST_300001_SM_1000_NS12placeholders3_10E
	.align		8
        /*0158*/ 	.dword	_ZN34_INTERNAL_79f1a597_4_k_cu_7c7350ad6thrust24THRUST_300001_SM_1000_NS3seqE
	.align		8
        /*0160*/ 	.dword	_ZN34_INTERNAL_79f1a597_4_k_cu_7c7350ad6thrust24THRUST_300001_SM_1000_NS6deviceE


//--------------------- .text._ZN3cub18CUB_300001_SM_10006detail11EmptyKernelIvEEvv --------------------------
	.section	.text._ZN3cub18CUB_300001_SM_10006detail11EmptyKernelIvEEvv,"ax",@progbits
	.align	128
        .global         _ZN3cub18CUB_300001_SM_10006detail11EmptyKernelIvEEvv
        .type           _ZN3cub18CUB_300001_SM_10006detail11EmptyKernelIvEEvv,@function
        .size           _ZN3cub18CUB_300001_SM_10006detail11EmptyKernelIvEEvv,(.L_x_795 - _ZN3cub18CUB_300001_SM_10006detail11EmptyKernelIvEEvv)
        .other          _ZN3cub18CUB_300001_SM_10006detail11EmptyKernelIvEEvv,@"STO_CUDA_ENTRY STV_DEFAULT"
_ZN3cub18CUB_300001_SM_10006detail11EmptyKernelIvEEvv:
.text._ZN3cub18CUB_300001_SM_10006detail11EmptyKernelIvEEvv:
[----:B------:R-:W-:Y:S01]  /*0000*/  LDC R1, c[0x0][0x37c] ;  /* 0x0000df00ff017b82 */ /* 0x000fe20000000800 */
[----:B------:R-:W-:Y:S05]  /*0010*/  EXIT ;  /* 0x000000000000794d */ /* 0x000fea0003800000 */
.L_x_0:
[----:B------:R-:W-:-:S00]  /*0020*/  BRA `(.L_x_0) ;  /* 0xfffffffc00fc7947 */ /* 0x000fc0000383ffff */
[----:B------:R-:W-:-:S00]  /*0030*/  NOP ;  /* 0x0000000000007918 */ /* 0x000fc00000000000 */
        /* <DEDUP_REMOVED lines=12> */
.L_x_795:


//--------------------- .text._ZN6thrust24THRUST_300001_SM_1000_NS8cuda_cub4core6detail13_kernel_agentINS1_8__reduce11ReduceAgentIPN4cuda3std3__45tupleIJblEEESC_SB_lNS1_9__extrema9arg_min_fIblNS9_4lessIbEEEEEEJSC_SC_iSH_EEEvDpT0_ --------------------------
	.section	.text._ZN6thrust24THRUST_300001_SM_1000_NS8cuda_cub4core6detail13_kernel_agentINS1_8__reduce11ReduceAgentIPN4cuda3std3__45tupleIJblEEESC_SB_lNS1_9__extrema9arg_min_fIblNS9_4lessIbEEEEEEJSC_SC_iSH_EEEvDpT0_,"ax",@progbits
	.align	128
        .global         _ZN6thrust24THRUST_300001_SM_1000_NS8cuda_cub4core6detail13_kernel_agentINS1_8__reduce11ReduceAgentIPN4cuda3std3__45tupleIJblEEESC_SB_lNS1_9__extrema9arg_min_fIblNS9_4lessIbEEEEEEJSC_SC_iSH_EEEvDpT0_
        .type           _ZN6thrust24THRUST_300001_SM_1000_NS8cuda_cub4core6detail13_kernel_agentINS1_8__reduce11ReduceAgentIPN4cuda3std3__45tupleIJblEEESC_SB_lNS1_9__extrema9arg_min_fIblNS9_4lessIbEEEEEEJSC_SC_iSH_EEEvDpT0_,@function
        .size           _ZN6thrust24THRUST_300001_SM_1000_NS8cuda_cub4core6detail13_kernel_agentINS1_8__reduce11ReduceAgentIPN4cuda3std3__45tupleIJblEEESC_SB_lNS1_9__extrema9arg_min_fIblNS9_4lessIbEEEEEEJSC_SC_iSH_EEEvDpT0_,(.L_x_796 - _ZN6thrust24THRUST_300001_SM_1000_NS8cuda_cub4core6detail13_kernel_agentINS1_8__reduce11ReduceAgentIPN4cuda3std3__45tupleIJblEEESC_SB_lNS1_9__extrema9arg_min_fIblNS9_4lessIbEEEEEEJSC_SC_iSH_EEEvDpT0_)
        .other          _ZN6thrust24THRUST_300001_SM_1000_NS8cuda_cub4core6detail13_kernel_agentINS1_8__reduce11ReduceAgentIPN4cuda3std3__45tupleIJblEEESC_SB_lNS1_9__extrema9arg_min_fIblNS9_4lessIbEEEEEEJSC_SC_iSH_EEEvDpT0_,@"STO_CUDA_ENTRY STV_DEFAULT"
_ZN6thrust24THRUST_300001_SM_1000_NS8cuda_cub4core6detail13_kernel_agentINS1_8__reduce11ReduceAgentIPN4cuda3std3__45tupleIJblEEESC_SB_lNS1_9__extrema9arg_min_fIblNS9_4lessIbEEEEEEJSC_SC_iSH_EEEvDpT0_:
.text._ZN6thrust24THRUST_300001_SM_1000_NS8cuda_cub4core6detail13_kernel_agentINS1_8__reduce11ReduceAgentIPN4cuda3std3__45tupleIJblEEESC_SB_lNS1_9__extrema9arg_min_fIblNS9_4lessIbEEEEEEJSC_SC_iSH_EEEvDpT0_:
[----:B------:R-:W-:Y:S01]  /*0000*/  LDC R1, c[0x0][0x37c] ;  /* 0x0000df00ff017b82 */ /* 0x000fe20000000800 */
[----:B------:R-:W0:Y:S02]  /*0010*/  LDCU UR8, c[0x0][0x390] ;  /* 0x00007200ff0877ac */ /* 0x000e240008000800 */
[----:B0-----:R-:W-:-:S13]  /*0020*/  ISETP.NE.AND P0, PT, RZ, UR8, PT ;  /* 0x00000008ff007c0c */ /* 0x001fda000bf05270 */
[----:B------:R-:W-:Y:S05]  /*0030*/  @!P0 EXIT ;  /* 0x000000000000894d */ /* 0x000fea0003800000 */
[----:B------:R-:W-:Y:S01]  /*0040*/  UISETP.GT.AND UP0, UPT, UR8, 0x4ff, UPT ;  /* 0x000004ff0800788c */ /* 0x000fe2000bf04270 */
[----:B------:R-:W-:Y:S01]  /*0050*/  BSSY.RECONVERGENT B0, `(.L_x_1) ;  /* 0x000076d000007945 */ /* 0x000fe20003800200 */
[----:B------:R-:W0:Y:S07]  /*0060*/  LDCU.64 UR10, c[0x0][0x358] ;  /* 0x00006b00ff0a77ac */ /* 0x000e2e0008000a00 */
[----:B------:R-:W-:Y:S05]  /*0070*/  BRA.U UP0, `(.L_x_2) ;  /* 0x00000035009c7547 */ /* 0x000fea000b800000 */
[----:B------:R-:W1:Y:S01]  /*0080*/  S2R R0, SR_TID.X ;  /* 0x0000000000007919 */ /* 0x000e620000002100 */
[----:B------:R-:W2:Y:S01]  /*0090*/  LDCU UR4, c[0x0][0x390] ;  /* 0x00007200ff0477ac */ /* 0x000ea20008000800 */
[----:B------:R-:W-:Y:S01]  /*00a0*/  BSSY.RECONVERGENT B1, `(.L_x_3) ;  /* 0x000000b000017945 */ /* 0x000fe20003800200 */
[----:B------:R-:W-:Y:S02]  /*00b0*/  PRMT R8, RZ, 0x7610, R8 ;  /* 0x00007610ff087816 */ /* 0x000fe40000000008 */
[----:B------:R-:W-:Y:S02]  /*00c0*/  CS2R R2, SRZ ;  /* 0x0000000000027805 */ /* 0x000fe4000001ff00 */
[----:B-1----:R-:W-:Y:S01]  /*00d0*/  ISETP.GE.AND P0, PT, R0, UR8, PT ;  /* 0x0000000800007c0c */ /* 0x002fe2000bf06270 */
[----:B------:R-:W-:-:S12]  /*00e0*/  IMAD.MOV.U32 R9, RZ, RZ, R0 ;  /* 0x000000ffff097224 */ /* 0x000fd800078e0000 */
[----:B--2---:R-:W-:Y:S05]  /*00f0*/  @P0 BRA `(.L_x_4) ;  /* 0x0000000000140947 */ /* 0x004fea0003800000 */
[----:B------:R-:W1:Y:S02]  /*0100*/  LDC.64 R4, c[0x0][0x380] ;  /* 0x0000e000ff047b82 */ /* 0x000e640000000a00 */
[----:B-1----:R-:W-:-:S05]  /*0110*/  IMAD.WIDE.U32 R4, R0, 0x10, R4 ;  /* 0x0000001000047825 */ /* 0x002fca00078e0004 */
[----:B0-----:R1:W5:Y:S04]  /*0120*/  LDG.E.U16.CONSTANT R8, desc[UR10][R4.64] ;  /* 0x0000000a04087981 */ /* 0x001368000c1e9500 */
[----:B------:R1:W5:Y:S01]  /*0130*/  LDG.E.64.CONSTANT R2, desc[UR10][R4.64+0x8] ;  /* 0x0000080a04027981 */ /* 0x000362000c1e9b00 */
[----:B------:R-:W-:-:S07]  /*0140*/  VIADD R9, R0, 0x100 ;  /* 0x0000010000097836 */ /* 0x000fce0000000000 */
.L_x_4:
[----:B0-----:R-:W-:Y:S05]  /*0150*/  BSYNC.RECONVERGENT B1 ;  /* 0x0000000000017941 */ /* 0x001fea0003800200 */
.L_x_3:
[----:B------:R-:W-:Y:S01]  /*0160*/  ISETP.GE.AND P0, PT, R9, UR8, PT ;  /* 0x0000000809007c0c */ /* 0x000fe2000bf06270 */
[----:B------:R-:W-:-:S12]  /*0170*/  BSSY.RECONVERGENT B1, `(.L_x_5) ;  /* 0x00000a0000017945 */ /* 0x000fd80003800200 */
[----:B------:R-:W-:Y:S05]  /*0180*/  @P0 BRA `(.L_x_6) ;  /* 0x0000000800780947 */ /* 0x000fea0003800000 */
[----:B------:R-:W-:Y:S01]  /*0190*/  LOP3.LUT R10, RZ, R9, RZ, 0x33, !PT ;  /* 0x00000009ff0a7212 */ /* 0x000fe200078e33ff */
[----:B------:R-:W-:Y:S04]  /*01a0*/  BSSY.RECONVERGENT B2, `(.L_x_7) ;  /* 0x000002f000027945 */ /* 0x000fe80003800200 */
[----:B------:R-:W-:-:S05]  /*01b0*/  VIADD R10, R10, UR8 ;  /* 0x000000080a0a7c36 */ /* 0x000fca0008000000 */
[----:B-1----:R-:W-:-:S04]  /*01c0*/  LOP3.LUT R4, R10, 0x300, RZ, 0xc0, !PT ;  /* 0x000003000a047812 */ /* 0x002fc800078ec0ff */
[----:B------:R-:W-:-:S13]  /*01d0*/  ISETP.NE.AND P0, PT, R4, 0x300, PT ;  /* 0x000003000400780c */ /* 0x000fda0003f05270 */
[----:B------:R-:W-:Y:S05]  /*01e0*/  @!P0 BRA `(.L_x_8) ;  /* 0x0000000000a88947 */ /* 0x000fea0003800000 */
[----:B------:R-:W0:Y:S01]  /*01f0*/  LDC.64 R12, c[0x0][0x380] ;  /* 0x0000e000ff0c7b82 */ /* 0x000e220000000a00 */
[----:B------:R-:W-:-:S04]  /*0200*/  LEA.HI R4, R10, 0x1, RZ, 0x18 ;  /* 0x000000010a047811 */ /* 0x000fc800078fc0ff */
[----:B------:R-:W-:-:S05]  /*0210*/  LOP3.LUT R4, R4, 0x3, RZ, 0xc0, !PT ;  /* 0x0000000304047812 */ /* 0x000fca00078ec0ff */
[----:B------:R-:W-:Y:S02]  /*0220*/  IMAD.MOV R11, RZ, RZ, -R4 ;  /* 0x000000ffff0b7224 */ /* 0x000fe400078e0a04 */
[----:B0-----:R-:W-:-:S07]  /*0230*/  IMAD.WIDE.U32 R12, R9, 0x10, R12 ;  /* 0x00000010090c7825 */ /* 0x001fce00078e000c */
.L_x_11:
[----:B------:R-:W-:Y:S02]  /*0240*/  IMAD.MOV.U32 R4, RZ, RZ, R12 ;  /* 0x000000ffff047224 */ /* 0x000fe400078e000c */
[----:B------:R-:W-:-:S05]  /*0250*/  IMAD.MOV.U32 R5, RZ, RZ, R13 ;  /* 0x000000ffff057224 */ /* 0x000fca00078e000d */
[----:B------:R-:W2:Y:S01]  /*0260*/  LDG.E.U16.CONSTANT R13, desc[UR10][R4.64] ;  /* 0x0000000a040d7981 */ /* 0x000ea2000c1e9500 */
[----:B-----5:R-:W-:Y:S01]  /*0270*/  PRMT R7, R8, 0x8880, RZ ;  /* 0x0000888008077816 */ /* 0x020fe200000000ff */
[----:B------:R-:W-:Y:S01]  /*0280*/  VIADD R11, R11, 0x1 ;  /* 0x000000010b0b7836 */ /* 0x000fe20000000000 */
[----:B------:R-:W-:Y:S01]  /*0290*/  BSSY.RECONVERGENT B3, `(.L_x_9) ;  /* 0x000001c000037945 */ /* 0x000fe20003800200 */
[----:B------:R-:W-:-:S03]  /*02a0*/  IADD3 R12, P3, PT, R4, 0x1000, RZ ;  /* 0x00001000040c7810 */ /* 0x000fc60007f7e0ff */
[----:B------:R-:W-:Y:S02]  /*02b0*/  ISETP.NE.AND P2, PT, R11, RZ, PT ;  /* 0x000000ff0b00720c */ /* 0x000fe40003f45270 */
[----:B--2---:R-:W-:-:S04]  /*02c0*/  PRMT R14, R13, 0x8880, RZ ;  /* 0x000088800d0e7816 */ /* 0x004fc800000000ff */
[----:B------:R-:W-:-:S13]  /*02d0*/  ISETP.GE.AND P0, PT, R7, R14, PT ;  /* 0x0000000e0700720c */ /* 0x000fda0003f06270 */
[----:B------:R-:W-:Y:S05]  /*02e0*/  @!P0 BRA `(.L_x_10) ;  /* 0x0000000000588947 */ /* 0x000fea0003800000 */
[----:B------:R-:W2:Y:S01]  /*02f0*/  LDG.E.64.CONSTANT R6, desc[UR10][R4.64+0x8] ;  /* 0x0000080a04067981 */ /* 0x000ea2000c1e9b00 */
[----:B------:R-:W-:Y:S02]  /*0300*/  PRMT R15, R8, 0x8880, RZ ;  /* 0x00008880080f7816 */ /* 0x000fe400000000ff */
[----:B------:R-:W-:Y:S02]  /*0310*/  PRMT R13, R13, 0x8880, RZ ;  /* 0x000088800d0d7816 */ /* 0x000fe400000000ff */
[----:B------:R-:W-:Y:S02]  /*0320*/  PRMT R15, R15, 0x7710, RZ ;  /* 0x000077100f0f7816 */ /* 0x000fe400000000ff */
[----:B------:R-:W-:Y:S02]  /*0330*/  PRMT R13, R13, 0x7710, RZ ;  /* 0x000077100d0d7816 */ /* 0x000fe400000000ff */
[----:B------:R-:W-:-:S04]  /*0340*/  PRMT R15, R15, 0x9910, RZ ;  /* 0x000099100f0f7816 */ /* 0x000fc800000000ff */
[----:B------:R-:W-:Y:S01]  /*0350*/  ISETP.GT.AND P4, PT, R15, R14, PT ;  /* 0x0000000e0f00720c */ /* 0x000fe20003f84270 */
[--C-:B------:R-:W-:Y:S01]  /*0360*/  IMAD.MOV.U32 R15, RZ, RZ, R2.reuse ;  /* 0x000000ffff0f7224 */ /* 0x100fe200078e0002 */
[----:B------:R-:W-:Y:S02]  /*0370*/  PRMT R2, R8, 0x7610, R2 ;  /* 0x0000761008027816 */ /* 0x000fe40000000002 */
[----:B------:R-:W-:-:S09]  /*0380*/  PRMT R8, R13, 0x7610, R8 ;  /* 0x000076100d087816 */ /* 0x000fd20000000008 */
[CC--:B--2---:R-:W-:Y:S02]  /*0390*/  @!P4 ISETP.GE.U32.AND P1, PT, R15.reuse, R6.reuse, PT ;  /* 0x000000060f00c20c */ /* 0x0c4fe40003f26070 */
[-C--:B------:R-:W-:Y:S02]  /*03a0*/  @!P4 ISETP.LT.U32.AND P0, PT, R15, R6.reuse, PT ;  /* 0x000000060f00c20c */ /* 0x080fe40003f01070 */
[CC--:B------:R-:W-:Y:S02]  /*03b0*/  @!P4 ISETP.GE.AND.EX P1, PT, R3.reuse, R7.reuse, PT, P1 ;  /* 0x000000070300c20c */ /* 0x0c0fe40003f26310 */
[----:B------:R-:W-:Y:S02]  /*03c0*/  @!P4 ISETP.LT.AND.EX P0, PT, R3, R7, PT, P0 ;  /* 0x000000070300c20c */ /* 0x000fe40003f01300 */
[----:B------:R-:W-:Y:S02]  /*03d0*/  @!P4 SEL R2, R2, R13, !P1 ;  /* 0x0000000d0202c207 */ /* 0x000fe40004800000 */
[----:B------:R-:W-:-:S02]  /*03e0*/  @!P4 SEL R13, R15, R6, P0 ;  /* 0x000000060f0dc207 */ /* 0x000fc40000000000 */
[----:B------:R-:W-:Y:S01]  /*03f0*/  @!P4 SEL R14, R3, R7, P0 ;  /* 0x00000007030ec207 */ /* 0x000fe20000000000 */
[----:B------:R-:W-:Y:S01]  /*0400*/  IMAD.MOV.U32 R3, RZ, RZ, R7 ;  /* 0x000000ffff037224 */ /* 0x000fe200078e0007 */
[----:B------:R-:W-:Y:S01]  /*0410*/  @!P4 PRMT R8, R2, 0x7610, R8 ;  /* 0x000076100208c816 */ /* 0x000fe20000000008 */
[----:B------:R-:W-:Y:S02]  /*0420*/  IMAD.MOV.U32 R2, RZ, RZ, R6 ;  /* 0x000000ffff027224 */ /* 0x000fe400078e0006 */
[----:B------:R-:W-:Y:S02]  /*0430*/  @!P4 IMAD.MOV.U32 R2, RZ, RZ, R13 ;  /* 0x000000ffff02c224 */ /* 0x000fe400078e000d */
[----:B------:R-:W-:-:S07]  /*0440*/  @!P4 IMAD.MOV.U32 R3, RZ, RZ, R14 ;  /* 0x000000ffff03c224 */ /* 0x000fce00078e000e */
.L_x_10:
[----:B------:R-:W-:Y:S05]  /*0450*/  BSYNC.RECONVERGENT B3 ;  /* 0x0000000000037941 */ /* 0x000fea0003800200 */
.L_x_9:
[----:B------:R-:W-:Y:S02]  /*0460*/  IMAD.X R13, RZ, RZ, R5, P3 ;  /* 0x000000ffff0d7224 */ /* 0x000fe400018e0605 */
[----:B------:R-:W-:Y:S01]  /*0470*/  VIADD R9, R9, 0x100 ;  /* 0x0000010009097836 */ /* 0x000fe20000000000 */
[----:B------:R-:W-:Y:S06]  /*0480*/  @P2 BRA `(.L_x_11) ;  /* 0xfffffffc006c2947 */ /* 0x000fec000383ffff */
.L_x_8:
[----:B------:R-:W-:Y:S05]  /*0490*/  BSYNC.RECONVERGENT B2 ;  /* 0x0000000000027941 */ /* 0x000fea0003800200 */
.L_x_7:
[----:B------:R-:W0:Y:S01]  /*04a0*/  LDC.64 R4, c[0x0][0x380] ;  /* 0x0000e000ff047b82 */ /* 0x000e220000000a00 */
[----:B------:R-:W-:-:S13]  /*04b0*/  ISETP.GE.U32.AND P0, PT, R10, 0x300, PT ;  /* 0x000003000a00780c */ /* 0x000fda0003f06070 */
[----:B------:R-:W-:Y:S05]  /*04c0*/  @!P0 BRA `(.L_x_6) ;  /* 0x0000000400a88947 */ /* 0x000fea0003800000 */
.L_x_20:
[----:B0-----:R-:W-:-:S05]  /*04d0*/  IMAD.WIDE R6, R9, 0x10, R4 ;  /* 0x0000001009067825 */ /* 0x001fca00078e0204 */
[----:B------:R-:W2:Y:S04]  /*04e0*/  LDG.E.U16.CONSTANT R18, desc[UR10][R6.64] ;  /* 0x0000000a06127981 */ /* 0x000ea8000c1e9500 */
[----:B-----5:R0:W5:Y:S04]  /*04f0*/  LDG.E.U16.CONSTANT R14, desc[UR10][R6.64+0x1000] ;  /* 0x0010000a060e7981 */ /* 0x020168000c1e9500 */
[----:B------:R0:W5:Y:S04]  /*0500*/  LDG.E.U16.CONSTANT R11, desc[UR10][R6.64+0x2000] ;  /* 0x0020000a060b7981 */ /* 0x000168000c1e9500 */
[----:B------:R0:W5:Y:S01]  /*0510*/  LDG.E.U16.CONSTANT R10, desc[UR10][R6.64+0x3000] ;  /* 0x0030000a060a7981 */ /* 0x000162000c1e9500 */
[C---:B------:R-:W-:Y:S01]  /*0520*/  PRMT R20, R8.reuse, 0x8880, RZ ;  /* 0x0000888008147816 */ /* 0x040fe200000000ff */
[----:B------:R-:W-:Y:S01]  /*0530*/  BSSY.RECONVERGENT B2, `(.L_x_12) ;  /* 0x0000016000027945 */ /* 0x000fe20003800200 */
[----:B------:R-:W-:Y:S01]  /*0540*/  IMAD.MOV.U32 R17, RZ, RZ, R2 ;  /* 0x000000ffff117224 */ /* 0x000fe200078e0002 */
[----:B------:R-:W-:Y:S01]  /*0550*/  PRMT R16, R8, 0x7610, R16 ;  /* 0x0000761008107816 */ /* 0x000fe20000000010 */
[----:B------:R-:W-:Y:S01]  /*0560*/  IMAD.MOV.U32 R15, RZ, RZ, R3 ;  /* 0x000000ffff0f7224 */ /* 0x000fe200078e0003 */
[----:B--2---:R-:W-:-:S04]  /*0570*/  PRMT R19, R18, 0x8880, RZ ;  /* 0x0000888012137816 */ /* 0x004fc800000000ff */
[----:B------:R-:W-:-:S13]  /*0580*/  ISETP.GE.AND P0, PT, R20, R19, PT ;  /* 0x000000131400720c */ /* 0x000fda0003f06270 */
[----:B0-----:R-:W-:Y:S05]  /*0590*/  @!P0 BRA `(.L_x_13) ;  /* 0x00000000003c8947 */ /* 0x001fea0003800000 */
[----:B------:R-:W2:Y:S01]  /*05a0*/  LDG.E.64.CONSTANT R12, desc[UR10][R6.64+0x8] ;  /* 0x0000080a060c7981 */ /* 0x000ea2000c1e9b00 */
[----:B------:R-:W-:Y:S02]  /*05b0*/  ISETP.GT.AND P2, PT, R20, R19, PT ;  /* 0x000000131400720c */ /* 0x000fe40003f44270 */
[----:B------:R-:W-:-:S04]  /*05c0*/  PRMT R19, R18, 0x8880, RZ ;  /* 0x0000888012137816 */ /* 0x000fc800000000ff */
[----:B------:R-:W-:-:S04]  /*05d0*/  PRMT R19, R19, 0x7710, RZ ;  /* 0x0000771013137816 */ /* 0x000fc800000000ff */
[----:B------:R-:W-:-:S03]  /*05e0*/  PRMT R16, R19, 0x7610, R16 ;  /* 0x0000761013107816 */ /* 0x000fc60000000010 */
[CC--:B--2---:R-:W-:Y:S01]  /*05f0*/  @!P2 ISETP.GE.U32.AND P0, PT, R2.reuse, R12.reuse, PT ;  /* 0x0000000c0200a20c */ /* 0x0c4fe20003f06070 */
[----:B------:R-:W-:Y:S01]  /*0600*/  IMAD.MOV.U32 R17, RZ, RZ, R12 ;  /* 0x000000ffff117224 */ /* 0x000fe200078e000c */
[-C--:B------:R-:W-:Y:S01]  /*0610*/  @!P2 ISETP.LT.U32.AND P1, PT, R2, R12.reuse, PT ;  /* 0x0000000c0200a20c */ /* 0x080fe20003f21070 */
[----:B------:R-:W-:Y:S01]  /*0620*/  IMAD.MOV.U32 R15, RZ, RZ, R13 ;  /* 0x000000ffff0f7224 */ /* 0x000fe200078e000d */
[CC--:B------:R-:W-:Y:S02]  /*0630*/  @!P2 ISETP.GE.AND.EX P0, PT, R3.reuse, R13.reuse, PT, P0 ;  /* 0x0000000d0300a20c */ /* 0x0c0fe40003f06300 */
[----:B------:R-:W-:Y:S02]  /*0640*/  @!P2 ISETP.LT.AND.EX P1, PT, R3, R13, PT, P1 ;  /* 0x0000000d0300a20c */ /* 0x000fe40003f21310 */
[----:B------:R-:W-:Y:S02]  /*0650*/  @!P2 SEL R8, R8, R19, !P0 ;  /* 0x000000130808a207 */ /* 0x000fe40004000000 */
[----:B------:R-:W-:-:S02]  /*0660*/  @!P2 SEL R17, R2, R12, P1 ;  /* 0x0000000c0211a207 */ /* 0x000fc40000800000 */
[----:B------:R-:W-:Y:S02]  /*0670*/  @!P2 SEL R15, R3, R13, P1 ;  /* 0x0000000d030fa207 */ /* 0x000fe40000800000 */
[----:B------:R-:W-:-:S07]  /*0680*/  @!P2 PRMT R16, R8, 0x7610, R16 ;  /* 0x000076100810a816 */ /* 0x000fce0000000010 */
.L_x_13:
[----:B------:R-:W-:Y:S05]  /*0690*/  BSYNC.RECONVERGENT B2 ;  /* 0x0000000000027941 */ /* 0x000fea0003800200 */
.L_x_12:
[----:B-----5:R-:W-:Y:S01]  /*06a0*/  PRMT R12, R14, 0x8880, RZ ;  /* 0x000088800e0c7816 */ /* 0x020fe200000000ff */
[----:B------:R-:W-:Y:S01]  /*06b0*/  BSSY.RECONVERGENT B2, `(.L_x_14) ;  /* 0x0000017000027945 */ /* 0x000fe20003800200 */
[C---:B------:R-:W-:Y:S01]  /*06c0*/  PRMT R21, R16.reuse, 0x8880, RZ ;  /* 0x0000888010157816 */ /* 0x040fe200000000ff */
[----:B------:R-:W-:Y:S01]  /*06d0*/  IMAD.MOV.U32 R13, RZ, RZ, R17 ;  /* 0x000000ffff0d7224 */ /* 0x000fe200078e0011 */
[----:B------:R-:W-:Y:S01]  /*06e0*/  PRMT R18, R11, 0x8880, RZ ;  /* 0x000088800b127816 */ /* 0x000fe200000000ff */
[----:B------:R-:W-:Y:S01]  /*06f0*/  IMAD.MOV.U32 R19, RZ, RZ, R15 ;  /* 0x000000ffff137224 */ /* 0x000fe200078e000f */
[----:B------:R-:W-:Y:S02]  /*0700*/  ISETP.GE.AND P0, PT, R21, R12, PT ;  /* 0x0000000c1500720c */ /* 0x000fe40003f06270 */
[----:B------:R-:W-:-:S11]  /*0710*/  PRMT R8, R16, 0x7610, R8 ;  /* 0x0000761010087816 */ /* 0x000fd60000000008 */
[----:B------:R-:W-:Y:S05]  /*0720*/  @!P0 BRA `(.L_x_15) ;  /* 0x00000000003c8947 */ /* 0x000fea0003800000 */
        /* <DEDUP_REMOVED lines=15> */
.L_x_15:
[----:B------:R-:W-:Y:S05]  /*0820*/  BSYNC.RECONVERGENT B2 ;  /* 0x0000000000027941 */ /* 0x000fea0003800200 */
.L_x_14:
[----:B------:R-:W-:Y:S01]  /*0830*/  IMAD.MOV.U32 R16, RZ, RZ, R18 ;  /* 0x000000ffff107224 */ /* 0x000fe200078e0012 */
[----:B------:R-:W-:Y:S01]  /*0840*/  PRMT R17, R8, 0x8880, RZ ;  /* 0x0000888008117816 */ /* 0x000fe200000000ff */
[----:B------:R-:W-:Y:S01]  /*0850*/  BSSY.RECONVERGENT B2, `(.L_x_16) ;  /* 0x0000016000027945 */ /* 0x000fe20003800200 */
[----:B------:R-:W-:Y:S01]  /*0860*/  PRMT R18, R10, 0x8880, RZ ;  /* 0x000088800a127816 */ /* 0x000fe200000000ff */
[----:B------:R-:W-:Y:S01]  /*0870*/  IMAD.MOV.U32 R15, RZ, RZ, R13 ;  /* 0x000000ffff0f7224 */ /* 0x000fe200078e000d */
[----:B------:R-:W-:Y:S01]  /*0880*/  ISETP.GE.AND P0, PT, R17, R16, PT ;  /* 0x000000101100720c */ /* 0x000fe20003f06270 */
[----:B------:R-:W-:Y:S01]  /*0890*/  IMAD.MOV.U32 R12, RZ, RZ, R19 ;  /* 0x000000ffff0c7224 */ /* 0x000fe200078e0013 */
        /* <DEDUP_REMOVED lines=17> */
.L_x_17:
[----:B------:R-:W-:Y:S05]  /*09b0*/  BSYNC.RECONVERGENT B2 ;  /* 0x0000000000027941 */ /* 0x000fea0003800200 */
.L_x_16:
[----:B------:R-:W-:Y:S01]  /*09c0*/  IMAD.MOV.U32 R11, RZ, RZ, R18 ;  /* 0x000000ffff0b7224 */ /* 0x000fe200078e0012 */
[C---:B------:R-:W-:Y:S01]  /*09d0*/  PRMT R16, R14.reuse, 0x8880, RZ ;  /* 0x000088800e107816 */ /* 0x040fe200000000ff */
[----:B------:R-:W-:Y:S01]  /*09e0*/  BSSY.RECONVERGENT B2, `(.L_x_18) ;  /* 0x0000015000027945 */ /* 0x000fe20003800200 */
[----:B------:R-:W-:Y:S01]  /*09f0*/  PRMT R8, R14, 0x7610, R8 ;  /* 0x000076100e087816 */ /* 0x000fe20000000008 */
[----:B------:R-:W-:Y:S01]  /*0a00*/  IMAD.MOV.U32 R2, RZ, RZ, R15 ;  /* 0x000000ffff027224 */ /* 0x000fe200078e000f */
[----:B------:R-:W-:Y:S01]  /*0a10*/  ISETP.GE.AND P0, PT, R16, R11, PT ;  /* 0x0000000b1000720c */ /* 0x000fe20003f06270 */
[----:B------:R-:W-:-:S12]  /*0a20*/  IMAD.MOV.U32 R3, RZ, RZ, R12 ;  /* 0x000000ffff037224 */ /* 0x000fd800078e000c */
[----:B------:R-:W-:Y:S05]  /*0a30*/  @!P0 BRA `(.L_x_19) ;  /* 0x00000000003c8947 */ /* 0x000fea0003800000 */
[----:B------:R-:W2:Y:S01]  /*0a40*/  LDG.E.64.CONSTANT R2, desc[UR10][R6.64+0x3008] ;  /* 0x0030080a06027981 */ /* 0x000ea2000c1e9b00 */
[----:B------:R-:W-:Y:S02]  /*0a50*/  ISETP.GT.AND P2, PT, R16, R11, PT ;  /* 0x0000000b1000720c */ /* 0x000fe40003f44270 */
[----:B------:R-:W-:-:S04]  /*0a60*/  PRMT R11, R10, 0x8880, RZ ;  /* 0x000088800a0b7816 */ /* 0x000fc800000000ff */
[----:B------:R-:W-:-:S04]  /*0a70*/  PRMT R11, R11, 0x7710, RZ ;  /* 0x000077100b0b7816 */ /* 0x000fc800000000ff */
[----:B------:R-:W-:-:S03]  /*0a80*/  PRMT R8, R11, 0x7610, R8 ;  /* 0x000076100b087816 */ /* 0x000fc60000000008 */
[CC--:B--2---:R-:W-:Y:S02]  /*0a90*/  @!P2 ISETP.LT.U32.AND P1, PT, R15.reuse, R2.reuse, PT ;  /* 0x000000020f00a20c */ /* 0x0c4fe40003f21070 */
[CC--:B------:R-:W-:Y:S02]  /*0aa0*/  @!P2 ISETP.GE.U32.AND P0, PT, R15.reuse, R2.reuse, PT ;  /* 0x000000020f00a20c */ /* 0x0c0fe40003f06070 */
[CC--:B------:R-:W-:Y:S02]  /*0ab0*/  @!P2 ISETP.LT.AND.EX P1, PT, R12.reuse, R3.reuse, PT, P1 ;  /* 0x000000030c00a20c */ /* 0x0c0fe40003f21310 */
[CC--:B------:R-:W-:Y:S02]  /*0ac0*/  @!P2 ISETP.GE.AND.EX P0, PT, R12.reuse, R3.reuse, PT, P0 ;  /* 0x000000030c00a20c */ /* 0x0c0fe40003f06300 */
[----:B------:R-:W-:Y:S02]  /*0ad0*/  @!P2 SEL R15, R15, R2, P1 ;  /* 0x000000020f0fa207 */ /* 0x000fe40000800000 */
[----:B------:R-:W-:-:S02]  /*0ae0*/  @!P2 SEL R12, R12, R3, P1 ;  /* 0x000000030c0ca207 */ /* 0x000fc40000800000 */
[----:B------:R-:W-:Y:S01]  /*0af0*/  @!P2 SEL R14, R14, R11, !P0 ;  /* 0x0000000b0e0ea207 */ /* 0x000fe20004000000 */
[----:B------:R-:W-:Y:S02]  /*0b00*/  @!P2 IMAD.MOV.U32 R2, RZ, RZ, R15 ;  /* 0x000000ffff02a224 */ /* 0x000fe400078e000f */
[----:B------:R-:W-:Y:S01]  /*0b10*/  @!P2 IMAD.MOV.U32 R3, RZ, RZ, R12 ;  /* 0x000000ffff03a224 */ /* 0x000fe200078e000c */
[----:B------:R-:W-:-:S07]  /*0b20*/  @!P2 PRMT R8, R14, 0x7610, R8 ;  /* 0x000076100e08a816 */ /* 0x000fce0000000008 */
.L_x_19:
[----:B------:R-:W-:Y:S05]  /*0b30*/  BSYNC.RECONVERGENT B2 ;  /* 0x0000000000027941 */ /* 0x000fea0003800200 */
.L_x_18:
[----:B------:R-:W-:-:S05]  /*0b40*/  VIADD R9, R9, 0x400 ;  /* 0x0000040009097836 */ /* 0x000fca0000000000 */
[----:B------:R-:W-:-:S13]  /*0b50*/  ISETP.GE.AND P0, PT, R9, UR4, PT ;  /* 0x0000000409007c0c */ /* 0x000fda000bf06270 */
[----:B------:R-:W-:Y:S05]  /*0b60*/  @!P0 BRA `(.L_x_20) ;  /* 0xfffffff800588947 */ /* 0x000fea000383ffff */
.L_x_6:
[----:B------:R-:W-:Y:S05]  /*0b70*/  BSYNC.RECONVERGENT B1 ;  /* 0x0000000000017941 */ /* 0x000fea0003800200 */
.L_x_5:
[----:B------:R-:W2:Y:S02]  /*0b80*/  LDCU UR4, c[0x0][0x390] ;  /* 0x00007200ff0477ac */ /* 0x000ea40008000800 */
[----:B--2---:R-:W-:-:S09]  /*0b90*/  UISETP.GE.AND UP0, UPT, UR4, 0x100, UPT ;  /* 0x000001000400788c */ /* 0x004fd2000bf06270 */
[----:B------:R-:W-:Y:S05]  /*0ba0*/  BRA.U !UP0, `(.L_x_21) ;  /* 0x0000001108e47547 */ /* 0x000fea000b800000 */
[C---:B01---5:R-:W-:Y:S01]  /*0bb0*/  LOP3.LUT R5, R8.reuse, 0xff, RZ, 0xc0, !PT ;  /* 0x000000ff08057812 */ /* 0x063fe200078ec0ff */
[----:B------:R-:W0:Y:S01]  /*0bc0*/  S2R R4, SR_LANEID ;  /* 0x0000000000047919 */ /* 0x000e220000000000 */
[----:B------:R-:W-:Y:S01]  /*0bd0*/  PRMT R7, R8, 0x8880, RZ ;  /* 0x0000888008077816 */ /* 0x000fe200000000ff */
[----:B------:R-:W-:Y:S01]  /*0be0*/  BSSY.RECONVERGENT B1, `(.L_x_22) ;  /* 0x0000018000017945 */ /* 0x000fe20003800200 */
[----:B------:R-:W-:Y:S01]  /*0bf0*/  IMAD.MOV.U32 R9, RZ, RZ, R2 ;  /* 0x000000ffff097224 */ /* 0x000fe200078e0002 */
[----:B------:R1:W2:Y:S01]  /*0c00*/  SHFL.DOWN PT, R11, R5, 0x1, 0x1f ;  /* 0x08201f00050b7f89 */ /* 0x0002a200000e0000 */
[----:B------:R-:W-:-:S03]  /*0c10*/  IMAD.MOV.U32 R10, RZ, RZ, R3 ;  /* 0x000000ffff0a7224 */ /* 0x000fc600078e0003 */
[----:B------:R3:W4:Y:S04]  /*0c20*/  SHFL.DOWN PT, R13, R2, 0x1, 0x1f ;  /* 0x08201f00020d7f89 */ /* 0x00072800000e0000 */
[----:B------:R3:W0:Y:S01]  /*0c30*/  SHFL.DOWN PT, R15, R3, 0x1, 0x1f ;  /* 0x08201f00030f7f89 */ /* 0x00062200000e0000 */
[----:B-1----:R-:W-:Y:S02]  /*0c40*/  PRMT R5, R8, 0x7610, R5 ;  /* 0x0000761008057816 */ /* 0x002fe40000000005 */
[----:B--2---:R-:W-:-:S04]  /*0c50*/  PRMT R6, R11, 0x8880, RZ ;  /* 0x000088800b067816 */ /* 0x004fc800000000ff */
[----:B------:R-:W-:-:S04]  /*0c60*/  ISETP.GE.AND P0, PT, R7, R6, PT ;  /* 0x000000060700720c */ /* 0x000fc80003f06270 */
[----:B0-----:R-:W-:-:S13]  /*0c70*/  ISETP.GT.OR P0, PT, R4, 0x1e, !P0 ;  /* 0x0000001e0400780c */ /* 0x001fda0004704670 */
[----:B---34-:R-:W-:Y:S05]  /*0c80*/  @P0 BRA `(.L_x_23) ;  /* 0x0000000000340947 */ /* 0x018fea0003800000 */
[----:B------:R-:W-:Y:S01]  /*0c90*/  ISETP.GT.AND P2, PT, R7, R6, PT ;  /* 0x000000060700720c */ /* 0x000fe20003f44270 */
[----:B------:R-:W-:Y:S01]  /*0ca0*/  IMAD.MOV.U32 R9, RZ, RZ, R13 ;  /* 0x000000ffff097224 */ /* 0x000fe200078e000d */
[----:B------:R-:W-:Y:S01]  /*0cb0*/  PRMT R5, R11, 0x8880, RZ ;  /* 0x000088800b057816 */ /* 0x000fe200000000ff */
[----:B------:R-:W-:-:S03]  /*0cc0*/  IMAD.MOV.U32 R10, RZ, RZ, R15 ;  /* 0x000000ffff0a7224 */ /* 0x000fc600078e000f */
[----:B------:R-:W-:-:S07]  /*0cd0*/  PRMT R5, R5, 0x7710, RZ ;  /* 0x0000771005057816 */ /* 0x000fce00000000ff */
[CC--:B------:R-:W-:Y:S02]  /*0ce0*/  @!P2 ISETP.GE.U32.AND P0, PT, R2.reuse, R13.reuse, PT ;  /* 0x0000000d0200a20c */ /* 0x0c0fe40003f06070 */
[----:B------:R-:W-:Y:S02]  /*0cf0*/  @!P2 ISETP.LT.U32.AND P1, PT, R2, R13, PT ;  /* 0x0000000d0200a20c */ /* 0x000fe40003f21070 */
[CC--:B------:R-:W-:Y:S02]  /*0d00*/  @!P2 ISETP.GE.AND.EX P0, PT, R3.reuse, R15.reuse, PT, P0 ;  /* 0x0000000f0300a20c */ /* 0x0c0fe40003f06300 */
[----:B------:R-:W-:Y:S02]  /*0d10*/  @!P2 ISETP.LT.AND.EX P1, PT, R3, R15, PT, P1 ;  /* 0x0000000f0300a20c */ /* 0x000fe40003f21310 */
[----:B------:R-:W-:Y:S02]  /*0d20*/  @!P2 SEL R8, R8, R5, !P0 ;  /* 0x000000050808a207 */ /* 0x000fe40004000000 */
[----:B------:R-:W-:-:S02]  /*0d30*/  @!P2 SEL R9, R2, R13, P1 ;  /* 0x0000000d0209a207 */ /* 0x000fc40000800000 */
[----:B------:R-:W-:Y:S02]  /*0d40*/  @!P2 SEL R10, R3, R15, P1 ;  /* 0x0000000f030aa207 */ /* 0x000fe40000800000 */
[----:B------:R-:W-:-:S07]  /*0d50*/  @!P2 PRMT R5, R8, 0x7610, R5 ;  /* 0x000076100805a816 */ /* 0x000fce0000000005 */
.L_x_23:
[----:B------:R-:W-:Y:S05]  /*0d60*/  BSYNC.RECONVERGENT B1 ;  /* 0x0000000000017941 */ /* 0x000fea0003800200 */
.L_x_22:
[C---:B------:R-:W-:Y:S01]  /*0d70*/  LOP3.LUT R2, R5.reuse, 0xff, RZ, 0xc0, !PT ;  /* 0x000000ff05027812 */ /* 0x040fe200078ec0ff */
[----:B------:R-:W-:Y:S01]  /*0d80*/  SHFL.DOWN PT, R12, R9, 0x2, 0x1f ;  /* 0x08401f00090c7f89 */ /* 0x000fe200000e0000 */
[----:B------:R-:W-:Y:S01]  /*0d90*/  PRMT R6, R5, 0x8880, RZ ;  /* 0x0000888005067816 */ /* 0x000fe200000000ff */
[----:B------:R-:W-:Y:S01]  /*0da0*/  BSSY.RECONVERGENT B1, `(.L_x_24) ;  /* 0x0000017000017945 */ /* 0x000fe20003800200 */
[----:B------:R-:W-:Y:S01]  /*0db0*/  IMAD.MOV.U32 R7, RZ, RZ, R9 ;  /* 0x000000ffff077224 */ /* 0x000fe200078e0009 */
[----:B------:R0:W1:Y:S01]  /*0dc0*/  SHFL.DOWN PT, R11, R2, 0x2, 0x1f ;  /* 0x08401f00020b7f89 */ /* 0x00006200000e0000 */
[----:B------:R-:W-:-:S03]  /*0dd0*/  IMAD.MOV.U32 R8, RZ, RZ, R10 ;  /* 0x000000ffff087224 */ /* 0x000fc600078e000a */
[----:B------:R2:W3:Y:S01]  /*0de0*/  SHFL.DOWN PT, R13, R10, 0x2, 0x1f ;  /* 0x08401f000a0d7f89 */ /* 0x0004e200000e0000 */
[----:B0-----:R-:W-:Y:S02]  /*0df0*/  PRMT R2, R5, 0x7610, R2 ;  /* 0x0000761005027816 */ /* 0x001fe40000000002 */
[----:B-1----:R-:W-:-:S04]  /*0e00*/  PRMT R3, R11, 0x8880, RZ ;  /* 0x000088800b037816 */ /* 0x002fc800000000ff */
[----:B------:R-:W-:-:S04]  /*0e10*/  ISETP.GE.AND P0, PT, R6, R3, PT ;  /* 0x000000030600720c */ /* 0x000fc80003f06270 */
[----:B------:R-:W-:-:S13]  /*0e20*/  ISETP.GT.OR P0, PT, R4, 0x1d, !P0 ;  /* 0x0000001d0400780c */ /* 0x000fda0004704670 */
[----:B--23--:R-:W-:Y:S05]  /*0e30*/  @P0 BRA `(.L_x_25) ;  /* 0x0000000000340947 */ /* 0x00cfea0003800000 */
        /* <DEDUP_REMOVED lines=13> */
.L_x_25:
[----:B------:R-:W-:Y:S05]  /*0f10*/  BSYNC.RECONVERGENT B1 ;  /* 0x0000000000017941 */ /* 0x000fea0003800200 */
.L_x_24:
        /* <DEDUP_REMOVED lines=19> */
[CC--:B------:R-:W-:Y:S02]  /*1050*/  @!P2 ISETP.LT.U32.AND P1, PT, R7.reuse, R12.reuse, PT ;  /* 0x0000000c0700a20c */ /* 0x0c0fe40003f21070 */
[CC--:B------:R-:W-:Y:S02]  /*1060*/  @!P2 ISETP.GE.AND.EX P0, PT, R8.reuse, R13.reuse, PT, P0 ;  /* 0x0000000d0800a20c */ /* 0x0c0fe40003f06300 */
[----:B------:R-:W-:Y:S02]  /*1070*/  @!P2 ISETP.LT.AND.EX P1, PT, R8, R13, PT, P1 ;  /* 0x0000000d0800a20c */ /* 0x000fe40003f21310 */
[----:B------:R-:W-:Y:S02]  /*1080*/  @!P2 SEL R2, R2, R3, !P0 ;  /* 0x000000030202a207 */ /* 0x000fe40004000000 */
[----:B------:R-:W-:-:S02]  /*1090*/  @!P2 SEL R10, R7, R12, P1 ;  /* 0x0000000c070aa207 */ /* 0x000fc40000800000 */
[----:B------:R-:W-:Y:S02]  /*10a0*/  @!P2 SEL R11, R8, R13, P1 ;  /* 0x0000000d080ba207 */ /* 0x000fe40000800000 */
[----:B------:R-:W-:-:S07]  /*10b0*/  @!P2 PRMT R3, R2, 0x7610, R3 ;  /* 0x000076100203a816 */ /* 0x000fce0000000003 */
.L_x_27:
[----:B------:R-:W-:Y:S05]  /*10c0*/  BSYNC.RECONVERGENT B1 ;  /* 0x0000000000017941 */ /* 0x000fea0003800200 */
.L_x_26:
[C---:B------:R-:W-:Y:S01]  /*10d0*/  LOP3.LUT R2, R3.reuse, 0xff, RZ, 0xc0, !PT ;  /* 0x000000ff03027812 */ /* 0x040fe200078ec0ff */
[----:B------:R-:W-:Y:S01]  /*10e0*/  SHFL.DOWN PT, R13, R10, 0x8, 0x1f ;  /* 0x09001f000a0d7f89 */ /* 0x000fe200000e0000 */
[C---:B------:R-:W-:Y:S01]  /*10f0*/  PRMT R7, R3.reuse, 0x8880, RZ ;  /* 0x0000888003077816 */ /* 0x040fe200000000ff */
[----:B------:R-:W-:Y:S01]  /*1100*/  BSSY.RECONVERGENT B1, `(.L_x_28) ;  /* 0x0000018000017945 */ /* 0x000fe20003800200 */
[----:B------:R-:W-:Y:S01]  /*1110*/  IMAD.MOV.U32 R8, RZ, RZ, R10 ;  /* 0x000000ffff087224 */ /* 0x000fe200078e000a */
[----:B------:R-:W-:Y:S01]  /*1120*/  SHFL.DOWN PT, R12, R11, 0x8, 0x1f ;  /* 0x09001f000b0c7f89 */ /* 0x000fe200000e0000 */
[----:B------:R-:W-:Y:S01]  /*1130*/  IMAD.MOV.U32 R9, RZ, RZ, R11 ;  /* 0x000000ffff097224 */ /* 0x000fe200078e000b */
[----:B------:R-:W-:Y:S02]  /*1140*/  PRMT R5, R3, 0x7610, R5 ;  /* 0x0000761003057816 */ /* 0x000fe40000000005 */
[----:B------:R-:W0:Y:S02]  /*1150*/  SHFL.DOWN PT, R2, R2, 0x8, 0x1f ;  /* 0x09001f0002027f89 */ /* 0x000e2400000e0000 */
[----:B0-----:R-:W-:-:S04]  /*1160*/  PRMT R6, R2, 0x8880, RZ ;  /* 0x0000888002067816 */ /* 0x001fc800000000ff */
[----:B------:R-:W-:-:S04]  /*1170*/  ISETP.GE.AND P0, PT, R7, R6, PT ;  /* 0x000000060700720c */ /* 0x000fc80003f06270 */
[----:B------:R-:W-:-:S13]  /*1180*/  ISETP.GT.OR P0, PT, R4, 0x17, !P0 ;  /* 0x000000170400780c */ /* 0x000fda0004704670 */
[----:B------:R-:W-:Y:S05]  /*1190*/  @P0 BRA `(.L_x_29) ;  /* 0x0000000000380947 */ /* 0x000fea0003800000 */
[----:B------:R-:W-:Y:S01]  /*11a0*/  ISETP.GT.AND P2, PT, R7, R6, PT ;  /* 0x000000060700720c */ /* 0x000fe20003f44270 */
[----:B------:R-:W-:Y:S01]  /*11b0*/  IMAD.MOV.U32 R8, RZ, RZ, R13 ;  /* 0x000000ffff087224 */ /* 0x000fe200078e000d */
[----:B------:R-:W-:Y:S01]  /*11c0*/  PRMT R2, R2, 0x8880, RZ ;  /* 0x0000888002027816 */ /* 0x000fe200000000ff */
[----:B------:R-:W-:-:S03]  /*11d0*/  IMAD.MOV.U32 R9, RZ, RZ, R12 ;  /* 0x000000ffff097224 */ /* 0x000fc600078e000c */
[----:B------:R-:W-:-:S04]  /*11e0*/  PRMT R2, R2, 0x7710, RZ ;  /* 0x0000771002027816 */ /* 0x000fc800000000ff */
[----:B------:R-:W-:-:S03]  /*11f0*/  PRMT R5, R2, 0x7610, R5 ;  /* 0x0000761002057816 */ /* 0x000fc60000000005 */
        /* <DEDUP_REMOVED lines=8> */
.L_x_29:
[----:B------:R-:W-:Y:S05]  /*1280*/  BSYNC.RECONVERGENT B1 ;  /* 0x0000000000017941 */ /* 0x000fea0003800200 */
.L_x_28:
[C---:B------:R-:W-:Y:S01]  /*1290*/  LOP3.LUT R2, R5.reuse, 0xff, RZ, 0xc0, !PT ;  /* 0x000000ff05027812 */ /* 0x040fe200078ec0ff */
[----:B------:R-:W-:Y:S01]  /*12a0*/  SHFL.DOWN PT, R11, R8, 0x10, 0x1f ;  /* 0x0a001f00080b7f89 */ /* 0x000fe200000e0000 */
[----:B------:R-:W-:Y:S01]  /*12b0*/  PRMT R7, R5, 0x8880, RZ ;  /* 0x0000888005077816 */ /* 0x000fe200000000ff */
[----:B------:R-:W-:Y:S01]  /*12c0*/  BSSY.RECONVERGENT B1, `(.L_x_30) ;  /* 0x0000018000017945 */ /* 0x000fe20003800200 */
[----:B------:R-:W-:Y:S01]  /*12d0*/  ISETP.NE.AND P2, PT, R4, RZ, PT ;  /* 0x000000ff0400720c */ /* 0x000fe20003f45270 */
[----:B------:R0:W1:Y:S01]  /*12e0*/  SHFL.DOWN PT, R10, R2, 0x10, 0x1f ;  /* 0x0a001f00020a7f89 */ /* 0x00006200000e0000 */
[----:B------:R-:W-:-:S03]  /*12f0*/  IMAD.MOV.U32 R3, RZ, RZ, R8 ;  /* 0x000000ffff037224 */ /* 0x000fc600078e0008 */
[----:B------:R2:W3:Y:S01]  /*1300*/  SHFL.DOWN PT, R12, R9, 0x10, 0x1f ;  /* 0x0a001f00090c7f89 */ /* 0x0004e200000e0000 */
[----:B0-----:R-:W-:Y:S01]  /*1310*/  IMAD.MOV.U32 R2, RZ, RZ, R9 ;  /* 0x000000ffff027224 */ /* 0x001fe200078e0009 */
[----:B-1----:R-:W-:-:S04]  /*1320*/  PRMT R6, R10, 0x8880, RZ ;  /* 0x000088800a067816 */ /* 0x002fc800000000ff */
[----:B------:R-:W-:-:S04]  /*1330*/  ISETP.GE.AND P0, PT, R7, R6, PT ;  /* 0x000000060700720c */ /* 0x000fc80003f06270 */
[----:B------:R-:W-:Y:S02]  /*1340*/  ISETP.GT.OR P0, PT, R4, 0xf, !P0 ;  /* 0x0000000f0400780c */ /* 0x000fe40004704670 */
[----:B------:R-:W-:-:S11]  /*1350*/  PRMT R4, R5, 0x7610, R4 ;  /* 0x0000761005047816 */ /* 0x000fd60000000004 */
        /* <DEDUP_REMOVED lines=14> */
.L_x_31:
[----:B------:R-:W-:Y:S05]  /*1440*/  BSYNC.RECONVERGENT B1 ;  /* 0x0000000000017941 */ /* 0x000fea0003800200 */
.L_x_30:
[----:B------:R-:W-:Y:S04]  /*1450*/  BSSY.RECONVERGENT B1, `(.L_x_32) ;  /* 0x000000c000017945 */ /* 0x000fe80003800200 */
[----:B------:R-:W-:Y:S05]  /*1460*/  @P2 BRA `(.L_x_33) ;  /* 0x0000000000282947 */ /* 0x000fea0003800000 */
[----:B------:R-:W0:Y:S01]  /*1470*/  S2R R7, SR_CgaCtaId ;  /* 0x0000000000077919 */ /* 0x000e220000008800 */
[----:B------:R-:W-:Y:S02]  /*1480*/  MOV R6, 0x400 ;  /* 0x0000040000067802 */ /* 0x000fe40000000f00 */
[----:B------:R-:W-:-:S04]  /*1490*/  SHF.R.U32.HI R5, RZ, 0x1, R0 ;  /* 0x00000001ff057819 */ /* 0x000fc80000011600 */
[----:B------:R-:W-:Y:S02]  /*14a0*/  LOP3.LUT R5, R5, 0x1f0, RZ, 0xc0, !PT ;  /* 0x000001f005057812 */ /* 0x000fe400078ec0ff */
[----:B0-----:R-:W-:Y:S01]  /*14b0*/  LEA R6, R7, R6, 0x18 ;  /* 0x0000000607067211 */ /* 0x001fe200078ec0ff */
[----:B------:R-:W-:-:S04]  /*14c0*/  IMAD.MOV.U32 R7, RZ, RZ, R2 ;  /* 0x000000ffff077224 */ /* 0x000fc800078e0002 */
[----:B------:R-:W-:Y:S02]  /*14d0*/  IMAD.IADD R5, R5, 0x1, R6 ;  /* 0x0000000105057824 */ /* 0x000fe400078e0206 */
[----:B------:R-:W-:-:S03]  /*14e0*/  IMAD.MOV.U32 R6, RZ, RZ, R3 ;  /* 0x000000ffff067224 */ /* 0x000fc600078e0003 */
[----:B------:R0:W-:Y:S04]  /*14f0*/  STS.U8 [R5+0x8], R4 ;  /* 0x0000080405007388 */ /* 0x0001e80000000000 */
[----:B------:R0:W-:Y:S02]  /*1500*/  STS.64 [R5+0x10], R6 ;  /* 0x0000100605007388 */ /* 0x0001e40000000a00 */
.L_x_33:
[----:B------:R-:W-:Y:S05]  /*1510*/  BSYNC.RECONVERGENT B1 ;  /* 0x0000000000017941 */ /* 0x000fea0003800200 */
.L_x_32:
[----:B------:R-:W-:Y:S01]  /*1520*/  BAR.SYNC.DEFER_BLOCKING 0x0 ;  /* 0x0000000000007b1d */ /* 0x000fe20000010000 */
[----:B------:R-:W-:-:S13]  /*1530*/  ISETP.NE.AND P1, PT, R0, RZ, PT ;  /* 0x000000ff0000720c */ /* 0x000fda0003f25270 */
[----:B------:R-:W-:Y:S05]  /*1540*/  @P1 BRA `(.L_x_34) ;  /* 0x0000006000741947 */ /* 0x000fea0003800000 */
[----:B0-----:R-:W0:Y:S01]  /*1550*/  S2R R5, SR_CgaCtaId ;  /* 0x0000000000057919 */ /* 0x001e220000008800 */
[----:B------:R-:W-:Y:S01]  /*1560*/  MOV R0, 0x400 ;  /* 0x0000040000007802 */ /* 0x000fe20000000f00 */
[----:B------:R-:W-:Y:S01]  /*1570*/  BSSY.RECONVERGENT B1, `(.L_x_35) ;  /* 0x000001f000017945 */ /* 0x000fe20003800200 */
[C---:B------:R-:W-:Y:S01]  /*1580*/  PRMT R6, R4.reuse, 0x8880, RZ ;  /* 0x0000888004067816 */ /* 0x040fe200000000ff */
[----:B------:R-:W-:Y:S01]  /*1590*/  IMAD.MOV.U32 R7, RZ, RZ, R2 ;  /* 0x000000ffff077224 */ /* 0x000fe200078e0002 */
[----:B------:R-:W-:Y:S02]  /*15a0*/  PRMT R15, R4, 0x7610, R15 ;  /* 0x00007610040f7816 */ /* 0x000fe4000000000f */
[----:B0-----:R-:W-:-:S05]  /*15b0*/  LEA R0, R5, R0, 0x18 ;  /* 0x0000000005007211 */ /* 0x001fca00078ec0ff */
[----:B------:R-:W0:Y:S04]  /*15c0*/  LDS.S8 R13, [R0+0x18] ;  /* 0x00001800000d7984 */ /* 0x000e280000000200 */
[----:B------:R1:W2:Y:S04]  /*15d0*/  LDS.S8 R12, [R0+0x28] ;  /* 0x00002800000c7984 */ /* 0x0002a80000000200 */
[----:B------:R1:W3:Y:S04]  /*15e0*/  LDS.S8 R11, [R0+0x38] ;  /* 0x00003800000b7984 */ /* 0x0002e80000000200 */
[----:B------:R1:W4:Y:S04]  /*15f0*/  LDS.S8 R10, [R0+0x48] ;  /* 0x00004800000a7984 */ /* 0x0003280000000200 */
[----:B------:R1:W1:Y:S04]  /*1600*/  LDS.S8 R9, [R0+0x58] ;  /* 0x0000580000097984 */ /* 0x0002680000000200 */
[----:B------:R0:W1:Y:S04]  /*1610*/  LDS.S8 R8, [R0+0x68] ;  /* 0x0000680000087984 */ /* 0x0000680000000200 */
[----:B------:R0:W1:Y:S02]  /*1620*/  LDS.S8 R5, [R0+0x78] ;  /* 0x0000780000057984 */ /* 0x0000640000000200 */
[----:B0-----:R-:W-:Y:S01]  /*1630*/  ISETP.GE.AND P0, PT, R6, R13, PT ;  /* 0x0000000d0600720c */ /* 0x001fe20003f06270 */
[----:B------:R-:W-:-:S12]  /*1640*/  IMAD.MOV.U32 R6, RZ, RZ, R3 ;  /* 0x000000ffff067224 */ /* 0x000fd800078e0003 */
[----:B--234-:R-:W-:Y:S05]  /*1650*/  @!P0 BRA `(.L_x_36) ;  /* 0x0000000000408947 */ /* 0x01cfea0003800000 */
[----:B------:R-:W0:Y:S01]  /*1660*/  LDS.64 R6, [R0+0x20] ;  /* 0x0000200000067984 */ /* 0x000e220000000a00 */
[----:B------:R-:W-:Y:S02]  /*1670*/  PRMT R14, R4, 0x8880, RZ ;  /* 0x00008880040e7816 */ /* 0x000fe400000000ff */
[----:B------:R-:W-:Y:S02]  /*1680*/  PRMT R15, R13, 0x7610, R15 ;  /* 0x000076100d0f7816 */ /* 0x000fe4000000000f */
[----:B------:R-:W-:-:S04]  /*1690*/  PRMT R14, R14, 0x7710, RZ ;  /* 0x000077100e0e7816 */ /* 0x000fc800000000ff */
[----:B------:R-:W-:-:S04]  /*16a0*/  PRMT R14, R14, 0x9910, RZ ;  /* 0x000099100e0e7816 */ /* 0x000fc800000000ff */
[----:B------:R-:W-:-:S13]  /*16b0*/  ISETP.GE.AND P3, PT, R13, R14, PT ;  /* 0x0000000e0d00720c */ /* 0x000fda0003f66270 */
[CC--:B0-----:R-:W-:Y:S02]  /*16c0*/  @P3 ISETP.LT.U32.AND P2, PT, R3.reuse, R6.reuse, PT ;  /* 0x000000060300320c */ /* 0x0c1fe40003f41070 */
[CC--:B------:R-:W-:Y:S02]  /*16d0*/  @P3 ISETP.GE.U32.AND P0, PT, R3.reuse, R6.reuse, PT ;  /* 0x000000060300320c */ /* 0x0c0fe40003f06070 */
[CC--:B------:R-:W-:Y:S02]  /*16e0*/  @P3 ISETP.LT.AND.EX P2, PT, R2.reuse, R7.reuse, PT, P2 ;  /* 0x000000070200320c */ /* 0x0c0fe40003f41320 */
[CC--:B------:R-:W-:Y:S02]  /*16f0*/  @P3 ISETP.GE.AND.EX P0, PT, R2.reuse, R7.reuse, PT, P0 ;  /* 0x000000070200320c */ /* 0x0c0fe40003f06300 */
[----:B------:R-:W-:Y:S02]  /*1700*/  @P3 SEL R3, R3, R6, P2 ;  /* 0x0000000603033207 */ /* 0x000fe40001000000 */
[----:B------:R-:W-:-:S02]  /*1710*/  @P3 SEL R2, R2, R7, P2 ;  /* 0x0000000702023207 */ /* 0x000fc40001000000 */
[----:B------:R-:W-:Y:S01]  /*1720*/  @P3 SEL R4, R4, R13, !P0 ;  /* 0x0000000d04043207 */ /* 0x000fe20004000000 */
[----:B------:R-:W-:Y:S02]  /*1730*/  @P3 IMAD.MOV.U32 R6, RZ, RZ, R3 ;  /* 0x000000ffff063224 */ /* 0x000fe400078e0003 */
[----:B------:R-:W-:Y:S01]  /*1740*/  @P3 IMAD.MOV.U32 R7, RZ, RZ, R2 ;  /* 0x000000ffff073224 */ /* 0x000fe200078e0002 */
[----:B------:R-:W-:-:S07]  /*1750*/  @P3 PRMT R15, R4, 0x7610, R15 ;  /* 0x00007610040f3816 */ /* 0x000fce000000000f */
.L_x_36:
[----:B------:R-:W-:Y:S05]  /*1760*/  BSYNC.RECONVERGENT B1 ;  /* 0x0000000000017941 */ /* 0x000fea0003800200 */
.L_x_35:
[C---:B------:R-:W-:Y:S01]  /*1770*/  PRMT R13, R15.reuse, 0x8880, RZ ;  /* 0x000088800f0d7816 */ /* 0x040fe200000000ff */
[----:B------:R-:W-:Y:S01]  /*1780*/  BSSY.RECONVERGENT B1, `(.L_x_37) ;  /* 0x0000013000017945 */ /* 0x000fe20003800200 */
[----:B------:R-:W-:Y:S01]  /*1790*/  IMAD.MOV.U32 R17, RZ, RZ, R6 ;  /* 0x000000ffff117224 */ /* 0x000fe200078e0006 */
[----:B------:R-:W-:Y:S01]  /*17a0*/  PRMT R4, R15, 0x7610, R4 ;  /* 0x000076100f047816 */ /* 0x000fe20000000004 */
[----:B------:R-:W-:Y:S01]  /*17b0*/  IMAD.MOV.U32 R14, RZ, RZ, R7 ;  /* 0x000000ffff0e7224 */ /* 0x000fe200078e0007 */
[----:B------:R-:W-:-:S13]  /*17c0*/  ISETP.GE.AND P0, PT, R13, R12, PT ;  /* 0x0000000c0d00720c */ /* 0x000fda0003f06270 */
[----:B------:R-:W-:Y:S05]  /*17d0*/  @!P0 BRA `(.L_x_38) ;  /* 0x0000000000348947 */ /* 0x000fea0003800000 */
[----:B------:R-:W0:Y:S01]  /*17e0*/  LDS.64 R2, [R0+0x30] ;  /* 0x0000300000027984 */ /* 0x000e220000000a00 */
[C---:B------:R-:W-:Y:S02]  /*17f0*/  ISETP.GE.AND P3, PT, R12.reuse, R13, PT ;  /* 0x0000000d0c00720c */ /* 0x040fe40003f66270 */
[----:B------:R-:W-:-:S11]  /*1800*/  PRMT R4, R12, 0x7610, R4 ;  /* 0x000076100c047816 */ /* 0x000fd60000000004 */
[CC--:B0-----:R-:W-:Y:S01]  /*1810*/  @P3 ISETP.GE.U32.AND P0, PT, R6.reuse, R2.reuse, PT ;  /* 0x000000020600320c */ /* 0x0c1fe20003f06070 */
[----:B------:R-:W-:Y:S01]  /*1820*/  IMAD.MOV.U32 R17, RZ, RZ, R2 ;  /* 0x000000ffff117224 */ /* 0x000fe200078e0002 */
[C---:B------:R-:W-:Y:S01]  /*1830*/  @P3 ISETP.LT.U32.AND P2, PT, R6.reuse, R2, PT ;  /* 0x000000020600320c */ /* 0x040fe20003f41070 */
[----:B------:R-:W-:Y:S01]  /*1840*/  IMAD.MOV.U32 R14, RZ, RZ, R3 ;  /* 0x000000ffff0e7224 */ /* 0x000fe200078e0003 */
[CC--:B------:R-:W-:Y:S02]  /*1850*/  @P3 ISETP.GE.AND.EX P0, PT, R7.reuse, R3.reuse, PT, P0 ;  /* 0x000000030700320c */ /* 0x0c0fe40003f06300 */
[----:B------:R-:W-:Y:S02]  /*1860*/  @P3 ISETP.LT.AND.EX P2, PT, R7, R3, PT, P2 ;  /* 0x000000030700320c */ /* 0x000fe40003f41320 */
[----:B------:R-:W-:Y:S02]  /*1870*/  @P3 SEL R15, R15, R12, !P0 ;  /* 0x0000000c0f0f3207 */ /* 0x000fe40004000000 */
[----:B------:R-:W-:-:S02]  /*1880*/  @P3 SEL R17, R6, R2, P2 ;  /* 0x0000000206113207 */ /* 0x000fc40001000000 */
[----:B------:R-:W-:Y:S02]  /*1890*/  @P3 SEL R14, R7, R3, P2 ;  /* 0x00000003070e3207 */ /* 0x000fe40001000000 */
[----:B------:R-:W-:-:S07]  /*18a0*/  @P3 PRMT R4, R15, 0x7610, R4 ;  /* 0x000076100f043816 */ /* 0x000fce0000000004 */
.L_x_38:
[----:B------:R-:W-:Y:S05]  /*18b0*/  BSYNC.RECONVERGENT B1 ;  /* 0x0000000000017941 */ /* 0x000fea0003800200 */
.L_x_37:
        /* <DEDUP_REMOVED lines=12> */
[CC--:B------:R-:W-:Y:S01]  /*1980*/  @P3 ISETP.LT.U32.AND P2, PT, R17.reuse, R2.reuse, PT ;  /* 0x000000021100320c */ /* 0x0c0fe20003f41070 */
[----:B------:R-:W-:Y:S01]  /*1990*/  IMAD.MOV.U32 R12, RZ, RZ, R3 ;  /* 0x000000ffff0c7224 */ /* 0x000fe200078e0003 */
[CC--:B------:R-:W-:Y:S02]  /*19a0*/  @P3 ISETP.GE.AND.EX P0, PT, R14.reuse, R3.reuse, PT, P0 ;  /* 0x000000030e00320c */ /* 0x0c0fe40003f06300 */
[----:B------:R-:W-:Y:S02]  /*19b0*/  @P3 ISETP.LT.AND.EX P2, PT, R14, R3, PT, P2 ;  /* 0x000000030e00320c */ /* 0x000fe40003f41320 */
[----:B------:R-:W-:Y:S02]  /*19c0*/  @P3 SEL R4, R4, R11, !P0 ;  /* 0x0000000b04043207 */ /* 0x000fe40004000000 */
[----:B------:R-:W-:-:S02]  /*19d0*/  @P3 SEL R15, R17, R2, P2 ;  /* 0x00000002110f3207 */ /* 0x000fc40001000000 */
[----:B------:R-:W-:Y:S02]  /*19e0*/  @P3 SEL R12, R14, R3, P2 ;  /* 0x000000030e0c3207 */ /* 0x000fe40001000000 */
[----:B------:R-:W-:-:S07]  /*19f0*/  @P3 PRMT R7, R4, 0x7610, R7 ;  /* 0x0000761004073816 */ /* 0x000fce0000000007 */
.L_x_40:
[----:B------:R-:W-:Y:S05]  /*1a00*/  BSYNC.RECONVERGENT B1 ;  /* 0x0000000000017941 */ /* 0x000fea0003800200 */
.L_x_39:
        /* <DEDUP_REMOVED lines=12> */
[----:B------:R-:W-:Y:S01]  /*1ad0*/  @P3 ISETP.LT.U32.AND P2, PT, R15, R16, PT ;  /* 0x000000100f00320c */ /* 0x000fe20003f41070 */
[----:B------:R-:W-:Y:S01]  /*1ae0*/  IMAD.MOV.U32 R6, RZ, RZ, R17 ;  /* 0x000000ffff067224 */ /* 0x000fe200078e0011 */
[CC--:B------:R-:W-:Y:S02]  /*1af0*/  @P3 ISETP.GE.AND.EX P0, PT, R12.reuse, R17.reuse, PT, P0 ;  /* 0x000000110c00320c */ /* 0x0c0fe40003f06300 */
[----:B------:R-:W-:Y:S02]  /*1b00*/  @P3 ISETP.LT.AND.EX P2, PT, R12, R17, PT, P2 ;  /* 0x000000110c00320c */ /* 0x000fe40003f41320 */
[----:B------:R-:W-:Y:S02]  /*1b10*/  @P3 SEL R7, R7, R10, !P0 ;  /* 0x0000000a07073207 */ /* 0x000fe40004000000 */
[----:B------:R-:W-:-:S02]  /*1b20*/  @P3 SEL R13, R15, R16, P2 ;  /* 0x000000100f0d3207 */ /* 0x000fc40001000000 */
[----:B------:R-:W-:Y:S02]  /*1b30*/  @P3 SEL R6, R12, R17, P2 ;  /* 0x000000110c063207 */ /* 0x000fe40001000000 */
[----:B------:R-:W-:-:S07]  /*1b40*/  @P3 PRMT R2, R7, 0x7610, R2 ;  /* 0x0000761007023816 */ /* 0x000fce0000000002 */
.L_x_42:
[----:B------:R-:W-:Y:S05]  /*1b50*/  BSYNC.RECONVERGENT B1 ;  /* 0x0000000000017941 */ /* 0x000fea0003800200 */
.L_x_41:
[C---:B------:R-:W-:Y:S01]  /*1b60*/  PRMT R4, R2.reuse, 0x8880, RZ ;  /* 0x0000888002047816 */ /* 0x040fe200000000ff */
[----:B------:R-:W-:Y:S01]  /*1b70*/  BSSY.RECONVERGENT B1, `(.L_x_43) ;  /* 0x0000013000017945 */ /* 0x000fe20003800200 */
[----:B------:R-:W-:Y:S01]  /*1b80*/  IMAD.MOV.U32 R11, RZ, RZ, R13 ;  /* 0x000000ffff0b7224 */ /* 0x000fe200078e000d */
[----:B------:R-:W-:Y:S01]  /*1b90*/  PRMT R3, R2, 0x7610, R3 ;  /* 0x0000761002037816 */ /* 0x000fe20000000003 */
[----:B------:R-:W-:Y:S01]  /*1ba0*/  IMAD.MOV.U32 R12, RZ, RZ, R6 ;  /* 0x000000ffff0c7224 */ /* 0x000fe200078e0006 */
[----:B-1----:R-:W-:-:S13]  /*1bb0*/  ISETP.GE.AND P0, PT, R4, R9, PT ;  /* 0x000000090400720c */ /* 0x002fda0003f06270 */
        /* <DEDUP_REMOVED lines=14> */
.L_x_44:
[----:B------:R-:W-:Y:S05]  /*1ca0*/  BSYNC.RECONVERGENT B1 ;  /* 0x0000000000017941 */ /* 0x000fea0003800200 */
.L_x_43:
        /* <DEDUP_REMOVED lines=20> */
.L_x_46:
[----:B------:R-:W-:Y:S05]  /*1df0*/  BSYNC.RECONVERGENT B1 ;  /* 0x0000000000017941 */ /* 0x000fea0003800200 */
.L_x_45:
[C---:B------:R-:W-:Y:S01]  /*1e00*/  PRMT R8, R6.reuse, 0x8880, RZ ;  /* 0x0000888006087816 */ /* 0x040fe200000000ff */
[----:B------:R-:W-:Y:S01]  /*1e10*/  IMAD.MOV.U32 R3, RZ, RZ, R9 ;  /* 0x000000ffff037224 */ /* 0x000fe200078e0009 */
[----:B------:R-:W-:Y:S01]  /*1e20*/  PRMT R4, R6, 0x7610, R4 ;  /* 0x0000761006047816 */ /* 0x000fe20000000004 */
[----:B------:R-:W-:Y:S01]  /*1e30*/  IMAD.MOV.U32 R2, RZ, RZ, R10 ;  /* 0x000000ffff027224 */ /* 0x000fe200078e000a */
[----:B------:R-:W-:-:S13]  /*1e40*/  ISETP.GE.AND P0, PT, R8, R5, PT ;  /* 0x000000050800720c */ /* 0x000fda0003f06270 */
[----:B------:R-:W-:Y:S05]  /*1e50*/  @!P0 BRA `(.L_x_34) ;  /* 0x0000005800308947 */ /* 0x000fea0003800000 */
[----:B------:R-:W0:Y:S01]  /*1e60*/  LDS.64 R12, [R0+0x80] ;  /* 0x00008000000c7984 */ /* 0x000e220000000a00 */
[C---:B------:R-:W-:Y:S02]  /*1e70*/  ISETP.GE.AND P0, PT, R5.reuse, R8, PT ;  /* 0x000000080500720c */ /* 0x040fe40003f06270 */
[----:B------:R-:W-:Y:S01]  /*1e80*/  PRMT R4, R5, 0x7610, R4 ;  /* 0x0000761005047816 */ /* 0x000fe20000000004 */
[----:B0-----:R-:W-:Y:S02]  /*1e90*/  IMAD.MOV.U32 R3, RZ, RZ, R12 ;  /* 0x000000ffff037224 */ /* 0x001fe400078e000c */
[----:B------:R-:W-:-:S08]  /*1ea0*/  IMAD.MOV.U32 R2, RZ, RZ, R13 ;  /* 0x000000ffff027224 */ /* 0x000fd000078e000d */
[----:B------:R-:W-:Y:S05]  /*1eb0*/  @!P0 BRA `(.L_x_34) ;  /* 0x0000005800188947 */ /* 0x000fea0003800000 */
[CC--:B------:R-:W-:Y:S02]  /*1ec0*/  ISETP.GE.U32.AND P0, PT, R9.reuse, R12.reuse, PT ;  /* 0x0000000c0900720c */ /* 0x0c0fe40003f06070 */
[CC--:B------:R-:W-:Y:S02]  /*1ed0*/  ISETP.LT.U32.AND P2, PT, R9.reuse, R12.reuse, PT ;  /* 0x0000000c0900720c */ /* 0x0c0fe40003f41070 */
[CC--:B------:R-:W-:Y:S02]  /*1ee0*/  ISETP.GE.AND.EX P0, PT, R10.reuse, R13.reuse, PT, P0 ;  /* 0x0000000d0a00720c */ /* 0x0c0fe40003f06300 */
[----:B------:R-:W-:Y:S02]  /*1ef0*/  ISETP.LT.AND.EX P2, PT, R10, R13, PT, P2 ;  /* 0x0000000d0a00720c */ /* 0x000fe40003f41320 */
[----:B------:R-:W-:Y:S02]  /*1f00*/  SEL R4, R6, R5, !P0 ;  /* 0x0000000506047207 */ /* 0x000fe40004000000 */
[----:B------:R-:W-:-:S02]  /*1f10*/  SEL R3, R9, R12, P2 ;  /* 0x0000000c09037207 */ /* 0x000fc40001000000 */
[----:B------:R-:W-:Y:S01]  /*1f20*/  SEL R2, R10, R13, P2 ;  /* 0x0000000d0a027207 */ /* 0x000fe20001000000 */
[----:B------:R-:W-:Y:S06]  /*1f30*/  BRA `(.L_x_34) ;  /* 0x0000005400f87947 */ /* 0x000fec0003800000 */
.L_x_21:
[----:B01----:R-:W-:Y:S01]  /*1f40*/  LOP3.LUT R4, R0, 0x3e0, RZ, 0xc0, !PT ;  /* 0x000003e000047812 */ /* 0x003fe200078ec0ff */
[----:B------:R-:W-:Y:S01]  /*1f50*/  BSSY.RECONVERGENT B1, `(.L_x_47) ;  /* 0x0000020000017945 */ /* 0x000fe20003800200 */
[C---:B-----5:R-:W-:Y:S01]  /*1f60*/  LOP3.LUT R12, R8.reuse, 0xff, RZ, 0xc0, !PT ;  /* 0x000000ff080c7812 */ /* 0x060fe200078ec0ff */
[----:B------:R-:W-:Y:S01]  /*1f70*/  IMAD.MOV.U32 R6, RZ, RZ, R2 ;  /* 0x000000ffff067224 */ /* 0x000fe200078e0002 */
[----:B------:R-:W-:Y:S01]  /*1f80*/  PRMT R14, R8, 0x8880, RZ ;  /* 0x00008880080e7816 */ /* 0x000fe200000000ff */
[----:B------:R-:W-:Y:S01]  /*1f90*/  VIADD R5, R4, 0x20 ;  /* 0x0000002004057836 */ /* 0x000fe20000000000 */
[----:B------:R-:W-:Y:S01]  /*1fa0*/  LOP3.LUT R4, RZ, R4, RZ, 0x33, !PT ;  /* 0x00000004ff047212 */ /* 0x000fe200078e33ff */
[----:B------:R-:W-:Y:S01]  /*1fb0*/  IMAD.MOV.U32 R10, RZ, RZ, R3 ;  /* 0x000000ffff0a7224 */ /* 0x000fe200078e0003 */
[----:B------:R-:W-:Y:S02]  /*1fc0*/  PRMT R7, R8, 0x7610, R7 ;  /* 0x0000761008077816 */ /* 0x000fe40000000007 */
[----:B------:R-:W-:Y:S01]  /*1fd0*/  ISETP.GT.AND P0, PT, R5, UR4, PT ;  /* 0x0000000405007c0c */ /* 0x000fe2000bf04270 */
[----:B------:R-:W-:-:S05]  /*1fe0*/  VIADD R4, R4, UR4 ;  /* 0x0000000404047c36 */ /* 0x000fca0008000000 */
[----:B------:R-:W-:Y:S02]  /*1ff0*/  SEL R5, R4, 0x1f, P0 ;  /* 0x0000001f04057807 */ /* 0x000fe40000000000 */
[----:B------:R-:W0:Y:S03]  /*2000*/  S2R R4, SR_LANEID ;  /* 0x0000000000047919 */ /* 0x000e260000000000 */
[----:B------:R-:W1:Y:S04]  /*2010*/  SHFL.DOWN PT, R11, R12, 0x1, R5 ;  /* 0x082000000c0b7989 */ /* 0x000e6800000e0005 */
[----:B------:R2:W3:Y:S04]  /*2020*/  SHFL.DOWN PT, R13, R2, 0x1, R5 ;  /* 0x08200000020d7989 */ /* 0x0004e800000e0005 */
[----:B------:R2:W4:Y:S01]  /*2030*/  SHFL.DOWN PT, R15, R3, 0x1, R5 ;  /* 0x08200000030f7989 */ /* 0x00052200000e0005 */
[----:B-1----:R-:W-:-:S04]  /*2040*/  PRMT R9, R11, 0x8880, RZ ;  /* 0x000088800b097816 */ /* 0x002fc800000000ff */
[----:B------:R-:W-:-:S04]  /*2050*/  ISETP.GE.AND P0, PT, R14, R9, PT ;  /* 0x000000090e00720c */ /* 0x000fc80003f06270 */
[----:B0-----:R-:W-:-:S13]  /*2060*/  ISETP.GE.OR P0, PT, R4, R5, !P0 ;  /* 0x000000050400720c */ /* 0x001fda0004706670 */
[----:B--234-:R-:W-:Y:S05]  /*2070*/  @P0 BRA `(.L_x_48) ;  /* 0x0000000000340947 */ /* 0x01cfea0003800000 */
        /* <DEDUP_REMOVED lines=13> */
.L_x_48:
[----:B------:R-:W-:Y:S05]  /*2150*/  BSYNC.RECONVERGENT B1 ;  /* 0x0000000000017941 */ /* 0x000fea0003800200 */
.L_x_47:
[C---:B------:R-:W-:Y:S01]  /*2160*/  LOP3.LUT R8, R7.reuse, 0xff, RZ, 0xc0, !PT ;  /* 0x000000ff07087812 */ /* 0x040fe200078ec0ff */
[----:B------:R-:W-:Y:S01]  /*2170*/  VIADD R2, R4, 0x2 ;  /* 0x0000000204027836 */ /* 0x000fe20000000000 */
[C---:B------:R-:W-:Y:S01]  /*2180*/  PRMT R12, R7.reuse, 0x8880, RZ ;  /* 0x00008880070c7816 */ /* 0x040fe200000000ff */
[----:B------:R-:W-:Y:S01]  /*2190*/  SHFL.DOWN PT, R13, R6, 0x2, R5 ;  /* 0x08400000060d7989 */ /* 0x000fe200000e0005 */
[----:B------:R-:W-:Y:S01]  /*21a0*/  BSSY.RECONVERGENT B1, `(.L_x_49) ;  /* 0x0000018000017945 */ /* 0x000fe20003800200 */
[----:B------:R-:W-:Y:S02]  /*21b0*/  PRMT R3, R7, 0x7610, R3 ;  /* 0x0000761007037816 */ /* 0x000fe40000000003 */
[----:B------:R0:W1:Y:S04]  /*21c0*/  SHFL.DOWN PT, R11, R8, 0x2, R5 ;  /* 0x08400000080b7989 */ /* 0x00006800000e0005 */
[----:B------:R2:W3:Y:S01]  /*21d0*/  SHFL.DOWN PT, R15, R10, 0x2, R5 ;  /* 0x084000000a0f7989 */ /* 0x0004e200000e0005 */
[----:B0-----:R-:W-:Y:S01]  /*21e0*/  IMAD.MOV.U32 R8, RZ, RZ, R10 ;  /* 0x000000ffff087224 */ /* 0x001fe200078e000a */
[----:B-1----:R-:W-:-:S04]  /*21f0*/  PRMT R9, R11, 0x8880, RZ ;  /* 0x000088800b097816 */ /* 0x002fc800000000ff */
[----:B------:R-:W-:-:S04]  /*2200*/  ISETP.GE.AND P0, PT, R12, R9, PT ;  /* 0x000000090c00720c */ /* 0x000fc80003f06270 */
[----:B------:R-:W-:Y:S01]  /*2210*/  ISETP.GT.OR P0, PT, R2, R5, !P0 ;  /* 0x000000050200720c */ /* 0x000fe20004704670 */
[----:B------:R-:W-:-:S12]  /*2220*/  IMAD.MOV.U32 R2, RZ, RZ, R6 ;  /* 0x000000ffff027224 */ /* 0x000fd800078e0006 */
[----:B--23--:R-:W-:Y:S05]  /*2230*/  @P0 BRA `(.L_x_50) ;  /* 0x0000000000380947 */ /* 0x00cfea0003800000 */
[----:B------:R-:W-:Y:S01]  /*2240*/  ISETP.GT.AND P2, PT, R12, R9, PT ;  /* 0x000000090c00720c */ /* 0x000fe20003f44270 */
[----:B------:R-:W-:Y:S01]  /*2250*/  IMAD.MOV.U32 R2, RZ, RZ, R13 ;  /* 0x000000ffff027224 */ /* 0x000fe200078e000d */
[----:B------:R-:W-:Y:S01]  /*2260*/  PRMT R12, R11, 0x8880, RZ ;  /* 0x000088800b0c7816 */ /* 0x000fe200000000ff */
[----:B------:R-:W-:-:S03]  /*2270*/  IMAD.MOV.U32 R8, RZ, RZ, R15 ;  /* 0x000000ffff087224 */ /* 0x000fc600078e000f */
[----:B------:R-:W-:-:S04]  /*2280*/  PRMT R12, R12, 0x7710, RZ ;  /* 0x000077100c0c7816 */ /* 0x000fc800000000ff */
[----:B------:R-:W-:-:S03]  /*2290*/  PRMT R3, R12, 0x7610, R3 ;  /* 0x000076100c037816 */ /* 0x000fc60000000003 */
        /* <DEDUP_REMOVED lines=8> */
.L_x_50:
[----:B------:R-:W-:Y:S05]  /*2320*/  BSYNC.RECONVERGENT B1 ;  /* 0x0000000000017941 */ /* 0x000fea0003800200 */
.L_x_49:
        /* <DEDUP_REMOVED lines=28> */
.L_x_52:
[----:B------:R-:W-:Y:S05]  /*24f0*/  BSYNC.RECONVERGENT B1 ;  /* 0x0000000000017941 */ /* 0x000fea0003800200 */
.L_x_51:
[C---:B------:R-:W-:Y:S01]  /*2500*/  LOP3.LUT R2, R7.reuse, 0xff, RZ, 0xc0, !PT ;  /* 0x000000ff07027812 */ /* 0x040fe200078ec0ff */
[----:B------:R-:W-:Y:S01]  /*2510*/  VIADD R8, R4, 0x8 ;  /* 0x0000000804087836 */ /* 0x000fe20000000000 */
[C---:B------:R-:W-:Y:S01]  /*2520*/  PRMT R14, R7.reuse, 0x8880, RZ ;  /* 0x00008880070e7816 */ /* 0x040fe200000000ff */
[----:B------:R-:W-:Y:S01]  /*2530*/  SHFL.DOWN PT, R11, R6, 0x8, R5 ;  /* 0x09000000060b7989 */ /* 0x000fe200000e0005 */
[----:B------:R-:W-:Y:S01]  /*2540*/  BSSY.RECONVERGENT B1, `(.L_x_53) ;  /* 0x0000018000017945 */ /* 0x000fe20003800200 */
[----:B------:R-:W-:Y:S01]  /*2550*/  PRMT R9, R7, 0x7610, R9 ;  /* 0x0000761007097816 */ /* 0x000fe20000000009 */
[----:B------:R-:W-:Y:S01]  /*2560*/  IMAD.MOV.U32 R12, RZ, RZ, R10 ;  /* 0x000000ffff0c7224 */ /* 0x000fe200078e000a */
[----:B------:R-:W0:Y:S04]  /*2570*/  SHFL.DOWN PT, R2, R2, 0x8, R5 ;  /* 0x0900000002027989 */ /* 0x000e2800000e0005 */
[----:B------:R1:W2:Y:S01]  /*2580*/  SHFL.DOWN PT, R13, R10, 0x8, R5 ;  /* 0x090000000a0d7989 */ /* 0x0002a200000e0005 */
[----:B0-----:R-:W-:-:S04]  /*2590*/  PRMT R3, R2, 0x8880, RZ ;  /* 0x0000888002037816 */ /* 0x001fc800000000ff */
[----:B------:R-:W-:-:S04]  /*25a0*/  ISETP.GE.AND P0, PT, R14, R3, PT ;  /* 0x000000030e00720c */ /* 0x000fc80003f06270 */
[----:B------:R-:W-:Y:S01]  /*25b0*/  ISETP.GT.OR P0, PT, R8, R5, !P0 ;  /* 0x000000050800720c */ /* 0x000fe20004704670 */
[----:B------:R-:W-:-:S12]  /*25c0*/  IMAD.MOV.U32 R8, RZ, RZ, R6 ;  /* 0x000000ffff087224 */ /* 0x000fd800078e0006 */
[----:B-12---:R-:W-:Y:S05]  /*25d0*/  @P0 BRA `(.L_x_54) ;  /* 0x0000000000380947 */ /* 0x006fea0003800000 */
        /* <DEDUP_REMOVED lines=14> */
.L_x_54:
[----:B------:R-:W-:Y:S05]  /*26c0*/  BSYNC.RECONVERGENT B1 ;  /* 0x0000000000017941 */ /* 0x000fea0003800200 */
.L_x_53:
[C---:B------:R-:W-:Y:S01]  /*26d0*/  LOP3.LUT R2, R9.reuse, 0xff, RZ, 0xc0, !PT ;  /* 0x000000ff09027812 */ /* 0x040fe200078ec0ff */
[C---:B------:R-:W-:Y:S01]  /*26e0*/  VIADD R6, R4.reuse, 0x10 ;  /* 0x0000001004067836 */ /* 0x040fe20000000000 */
[C---:B------:R-:W-:Y:S01]  /*26f0*/  PRMT R10, R9.reuse, 0x8880, RZ ;  /* 0x00008880090a7816 */ /* 0x040fe200000000ff */
[----:B------:R-:W-:Y:S01]  /*2700*/  SHFL.DOWN PT, R13, R8, 0x10, R5 ;  /* 0x0a000000080d7989 */ /* 0x000fe200000e0005 */
[----:B------:R-:W-:Y:S01]  /*2710*/  BSSY.RECONVERGENT B1, `(.L_x_55) ;  /* 0x0000018000017945 */ /* 0x000fe20003800200 */
[----:B------:R-:W-:Y:S01]  /*2720*/  ISETP.NE.AND P2, PT, R4, RZ, PT ;  /* 0x000000ff0400720c */ /* 0x000fe20003f45270 */
[----:B------:R-:W-:Y:S01]  /*2730*/  IMAD.MOV.U32 R3, RZ, RZ, R8 ;  /* 0x000000ffff037224 */ /* 0x000fe200078e0008 */
[----:B------:R0:W1:Y:S01]  /*2740*/  SHFL.DOWN PT, R11, R2, 0x10, R5 ;  /* 0x0a000000020b7989 */ /* 0x00006200000e0005 */
[----:B------:R-:W-:-:S03]  /*2750*/  PRMT R4, R9, 0x7610, R4 ;  /* 0x0000761009047816 */ /* 0x000fc60000000004 */
[----:B------:R2:W3:Y:S01]  /*2760*/  SHFL.DOWN PT, R15, R12, 0x10, R5 ;  /* 0x0a0000000c0f7989 */ /* 0x0004e200000e0005 */
[----:B0-----:R-:W-:Y:S01]  /*2770*/  IMAD.MOV.U32 R2, RZ, RZ, R12 ;  /* 0x000000ffff027224 */ /* 0x001fe200078e000c */
[----:B-1----:R-:W-:-:S04]  /*2780*/  PRMT R7, R11, 0x8880, RZ ;  /* 0x000088800b077816 */ /* 0x002fc800000000ff */
[----:B------:R-:W-:-:S04]  /*2790*/  ISETP.GE.AND P0, PT, R10, R7, PT ;  /* 0x000000070a00720c */ /* 0x000fc80003f06270 */
[----:B------:R-:W-:-:S13]  /*27a0*/  ISETP.GT.OR P0, PT, R6, R5, !P0 ;  /* 0x000000050600720c */ /* 0x000fda0004704670 */
        /* <DEDUP_REMOVED lines=14> */
.L_x_56:
[----:B------:R-:W-:Y:S05]  /*2890*/  BSYNC.RECONVERGENT B1 ;  /* 0x0000000000017941 */ /* 0x000fea0003800200 */
.L_x_55:
        /* <DEDUP_REMOVED lines=12> */
.L_x_58:
[----:B------:R-:W-:Y:S05]  /*2960*/  BSYNC.RECONVERGENT B1 ;  /* 0x0000000000017941 */ /* 0x000fea0003800200 */
.L_x_57:
[----:B------:R-:W-:Y:S01]  /*2970*/  BAR.SYNC.DEFER_BLOCKING 0x0 ;  /* 0x0000000000007b1d */ /* 0x000fe20000010000 */
[----:B------:R-:W-:-:S13]  /*2980*/  ISETP.NE.AND P1, PT, R0, RZ, PT ;  /* 0x000000ff0000720c */ /* 0x000fda0003f25270 */
[----:B------:R-:W-:Y:S05]  /*2990*/  @P1 BRA `(.L_x_34) ;  /* 0x0000004c00601947 */ /* 0x000fea0003800000 */
[----:B------:R-:W-:Y:S01]  /*29a0*/  UISETP.GE.AND UP0, UPT, UR4, 0x21, UPT ;  /* 0x000000210400788c */ /* 0x000fe2000bf06270 */
[----:B------:R-:W-:Y:S01]  /*29b0*/  PRMT R0, R4, 0x7610, R0 ;  /* 0x0000761004007816 */ /* 0x000fe20000000000 */
[----:B0-----:R-:W-:Y:S02]  /*29c0*/  IMAD.MOV.U32 R7, RZ, RZ, R3 ;  /* 0x000000ffff077224 */ /* 0x001fe400078e0003 */
[----:B------:R-:W-:-:S05]  /*29d0*/  IMAD.MOV.U32 R8, RZ, RZ, R2 ;  /* 0x000000ffff087224 */ /* 0x000fca00078e0002 */
[----:B------:R-:W-:Y:S05]  /*29e0*/  BRA.U !UP0, `(.L_x_59) ;  /* 0x0000000108707547 */ /* 0x000fea000b800000 */
[----:B------:R-:W0:Y:S01]  /*29f0*/  S2R R5, SR_CgaCtaId ;  /* 0x0000000000057919 */ /* 0x000e220000008800 */
[----:B------:R-:W-:Y:S01]  /*2a00*/  MOV R0, 0x400 ;  /* 0x0000040000007802 */ /* 0x000fe20000000f00 */
[----:B------:R-:W-:Y:S01]  /*2a10*/  BSSY.RECONVERGENT B1, `(.L_x_59) ;  /* 0x0000019000017945 */ /* 0x000fe20003800200 */
[----:B------:R-:W-:Y:S02]  /*2a20*/  IMAD.MOV.U32 R7, RZ, RZ, R3 ;  /* 0x000000ffff077224 */ /* 0x000fe400078e0003 */
[----:B------:R-:W-:Y:S01]  /*2a30*/  IMAD.MOV.U32 R8, RZ, RZ, R2 ;  /* 0x000000ffff087224 */ /* 0x000fe200078e0002 */
[----:B0-----:R-:W-:Y:S02]  /*2a40*/  LEA R6, R5, R0, 0x18 ;  /* 0x0000000005067211 */ /* 0x001fe400078ec0ff */
[----:B------:R-:W-:-:S03]  /*2a50*/  PRMT R0, R4, 0x8880, RZ ;  /* 0x0000888004007816 */ /* 0x000fc600000000ff */
[----:B------:R-:W0:Y:S02]  /*2a60*/  LDS.S8 R5, [R6+0x18] ;  /* 0x0000180006057984 */ /* 0x000e240000000200 */
[----:B0-----:R-:W-:Y:S02]  /*2a70*/  ISETP.GE.AND P0, PT, R0, R5, PT ;  /* 0x000000050000720c */ /* 0x001fe40003f06270 */
[----:B------:R-:W-:-:S11]  /*2a80*/  PRMT R0, R4, 0x7610, R0 ;  /* 0x0000761004007816 */ /* 0x000fd60000000000 */
[----:B------:R-:W-:Y:S05]  /*2a90*/  @!P0 BRA `(.L_x_60) ;  /* 0x0000000000408947 */ /* 0x000fea0003800000 */
[----:B------:R-:W0:Y:S01]  /*2aa0*/  LDS.64 R10, [R6+0x20] ;  /* 0x00002000060a7984 */ /* 0x000e220000000a00 */
[----:B------:R-:W-:-:S04]  /*2ab0*/  PRMT R0, R4, 0x8880, RZ ;  /* 0x0000888004007816 */ /* 0x000fc800000000ff */
[----:B------:R-:W-:-:S04]  /*2ac0*/  PRMT R0, R0, 0x7710, RZ ;  /* 0x0000771000007816 */ /* 0x000fc800000000ff */
[----:B------:R-:W-:-:S04]  /*2ad0*/  PRMT R0, R0, 0x9910, RZ ;  /* 0x0000991000007816 */ /* 0x000fc800000000ff */
        /* <DEDUP_REMOVED lines=12> */
.L_x_60:
[----:B------:R-:W-:Y:S05]  /*2ba0*/  BSYNC.RECONVERGENT B1 ;  /* 0x0000000000017941 */ /* 0x000fea0003800200 */
.L_x_59:
[----:B------:R-:W-:Y:S01]  /*2bb0*/  UISETP.GE.AND UP0, UPT, UR4, 0x41, UPT ;  /* 0x000000410400788c */ /* 0x000fe2000bf06270 */
[----:B------:R-:W-:Y:S01]  /*2bc0*/  PRMT R2, R0, 0x7610, R2 ;  /* 0x0000761000027816 */ /* 0x000fe20000000002 */
[----:B------:R-:W-:Y:S02]  /*2bd0*/  IMAD.MOV.U32 R5, RZ, RZ, R7 ;  /* 0x000000ffff057224 */ /* 0x000fe400078e0007 */
[----:B------:R-:W-:-:S05]  /*2be0*/  IMAD.MOV.U32 R6, RZ, RZ, R8 ;  /* 0x000000ffff067224 */ /* 0x000fca00078e0008 */
[----:B------:R-:W-:Y:S05]  /*2bf0*/  BRA.U !UP0, `(.L_x_61) ;  /* 0x0000000108647547 */ /* 0x000fea000b800000 */
[----:B------:R-:W0:Y:S01]  /*2c00*/  S2R R3, SR_CgaCtaId ;  /* 0x0000000000037919 */ /* 0x000e220000008800 */
[----:B------:R-:W-:Y:S01]  /*2c10*/  MOV R2, 0x400 ;  /* 0x0000040000027802 */ /* 0x000fe20000000f00 */
[----:B------:R-:W-:Y:S01]  /*2c20*/  BSSY.RECONVERGENT B1, `(.L_x_61) ;  /* 0x0000016000017945 */ /* 0x000fe20003800200 */
[C---:B------:R-:W-:Y:S01]  /*2c30*/  PRMT R4, R0.reuse, 0x8880, RZ ;  /* 0x0000888000047816 */ /* 0x040fe200000000ff */
[----:B------:R-:W-:Y:S02]  /*2c40*/  IMAD.MOV.U32 R5, RZ, RZ, R7 ;  /* 0x000000ffff057224 */ /* 0x000fe400078e0007 */
[----:B------:R-:W-:Y:S01]  /*2c50*/  IMAD.MOV.U32 R6, RZ, RZ, R8 ;  /* 0x000000ffff067224 */ /* 0x000fe200078e0008 */
[----:B0-----:R-:W-:Y:S02]  /*2c60*/  LEA R9, R3, R2, 0x18 ;  /* 0x0000000203097211 */ /* 0x001fe400078ec0ff */
[----:B------:R-:W-:-:S03]  /*2c70*/  PRMT R2, R0, 0x7610, R2 ;  /* 0x0000761000027816 */ /* 0x000fc60000000002 */
[----:B------:R-:W0:Y:S02]  /*2c80*/  LDS.S8 R3, [R9+0x28] ;  /* 0x0000280009037984 */ /* 0x000e240000000200 */
[----:B0-----:R-:W-:-:S13]  /*2c90*/  ISETP.GE.AND P0, PT, R4, R3, PT ;  /* 0x000000030400720c */ /* 0x001fda0003f06270 */
        /* <DEDUP_REMOVED lines=14> */
.L_x_62:
[----:B------:R-:W-:Y:S05]  /*2d80*/  BSYNC.RECONVERGENT B1 ;  /* 0x0000000000017941 */ /* 0x000fea0003800200 */
.L_x_61:
        /* <DEDUP_REMOVED lines=29> */
.L_x_64:
[----:B------:R-:W-:Y:S05]  /*2f60*/  BSYNC.RECONVERGENT B1 ;  /* 0x0000000000017941 */ /* 0x000fea0003800200 */
.L_x_63:
        /* <DEDUP_REMOVED lines=29> */
.L_x_66:
[----:B------:R-:W-:Y:S05]  /*3140*/  BSYNC.RECONVERGENT B1 ;  /* 0x0000000000017941 */ /* 0x000fea0003800200 */
.L_x_65:
        /* <DEDUP_REMOVED lines=29> */
.L_x_68:
[----:B------:R-:W-:Y:S05]  /*3320*/  BSYNC.RECONVERGENT B1 ;  /* 0x0000000000017941 */ /* 0x000fea0003800200 */
.L_x_67:
        /* <DEDUP_REMOVED lines=8> */
[C---:B------:R-:W-:Y:S01]  /*33b0*/  PRMT R5, R0.reuse, 0x7610, R5 ;  /* 0x0000761000057816 */ /* 0x040fe20000000005 */
[----:B------:R-:W-:Y:S02]  /*33c0*/  IMAD.MOV.U32 R9, RZ, RZ, R7 ;  /* 0x000000ffff097224 */ /* 0x000fe400078e0007 */
[----:B------:R-:W-:Y:S01]  /*33d0*/  IMAD.MOV.U32 R6, RZ, RZ, R8 ;  /* 0x000000ffff067224 */ /* 0x000fe200078e0008 */
[----:B0-----:R-:W-:Y:S02]  /*33e0*/  LEA R4, R3, R2, 0x18 ;  /* 0x0000000203047211 */ /* 0x001fe400078ec0ff */
[----:B------:R-:W-:-:S03]  /*33f0*/  PRMT R2, R0, 0x8880, RZ ;  /* 0x0000888000027816 */ /* 0x000fc600000000ff */
        /* <DEDUP_REMOVED lines=16> */
.L_x_70:
[----:B------:R-:W-:Y:S05]  /*3500*/  BSYNC.RECONVERGENT B1 ;  /* 0x0000000000017941 */ /* 0x000fea0003800200 */
.L_x_69:
[----:B------:R-:W-:Y:S01]  /*3510*/  UISETP.GE.AND UP0, UPT, UR4, 0xe1, UPT ;  /* 0x000000e10400788c */ /* 0x000fe2000bf06270 */
[----:B------:R-:W-:Y:S01]  /*3520*/  PRMT R4, R5, 0x7610, R4 ;  /* 0x0000761005047816 */ /* 0x000fe20000000004 */
[----:B------:R-:W-:Y:S02]  /*3530*/  IMAD.MOV.U32 R3, RZ, RZ, R9 ;  /* 0x000000ffff037224 */ /* 0x000fe400078e0009 */
[----:B------:R-:W-:-:S05]  /*3540*/  IMAD.MOV.U32 R2, RZ, RZ, R6 ;  /* 0x000000ffff027224 */ /* 0x000fca00078e0006 */
[----:B------:R-:W-:Y:S05]  /*3550*/  BRA.U !UP0, `(.L_x_34) ;  /* 0x0000004108707547 */ /* 0x000fea000b800000 */
[----:B------:R-:W0:Y:S01]  /*3560*/  S2R R3, SR_CgaCtaId ;  /* 0x0000000000037919 */ /* 0x000e220000008800 */
[----:B------:R-:W-:Y:S01]  /*3570*/  MOV R0, 0x400 ;  /* 0x0000040000007802 */ /* 0x000fe20000000f00 */
[----:B------:R-:W-:Y:S01]  /*3580*/  IMAD.MOV.U32 R2, RZ, RZ, R6 ;  /* 0x000000ffff027224 */ /* 0x000fe200078e0006 */
[C---:B------:R-:W-:Y:S02]  /*3590*/  PRMT R7, R5.reuse, 0x8880, RZ ;  /* 0x0000888005077816 */ /* 0x040fe400000000ff */
[----:B------:R-:W-:Y:S02]  /*35a0*/  PRMT R4, R5, 0x7610, R4 ;  /* 0x0000761005047816 */ /* 0x000fe40000000004 */
[----:B0-----:R-:W-:Y:S01]  /*35b0*/  LEA R8, R3, R0, 0x18 ;  /* 0x0000000003087211 */ /* 0x001fe200078ec0ff */
[----:B------:R-:W-:-:S04]  /*35c0*/  IMAD.MOV.U32 R3, RZ, RZ, R9 ;  /* 0x000000ffff037224 */ /* 0x000fc800078e0009 */
[----:B------:R-:W0:Y:S02]  /*35d0*/  LDS.S8 R0, [R8+0x78] ;  /* 0x0000780008007984 */ /* 0x000e240000000200 */
[----:B0-----:R-:W-:-:S13]  /*35e0*/  ISETP.GE.AND P0, PT, R7, R0, PT ;  /* 0x000000000700720c */ /* 0x001fda0003f06270 */
        /* <DEDUP_REMOVED lines=8> */
[----:B------:R-:W-:Y:S02]  /*3670*/  ISETP.LT.U32.AND P2, PT, R9, R10, PT ;  /* 0x0000000a0900720c */ /* 0x000fe40003f41070 */
[CC--:B------:R-:W-:Y:S02]  /*3680*/  ISETP.GE.AND.EX P0, PT, R6.reuse, R11.reuse, PT, P0 ;  /* 0x0000000b0600720c */ /* 0x0c0fe40003f06300 */
[----:B------:R-:W-:Y:S02]  /*3690*/  ISETP.LT.AND.EX P2, PT, R6, R11, PT, P2 ;  /* 0x0000000b0600720c */ /* 0x000fe40003f41320 */
[----:B------:R-:W-:Y:S02]  /*36a0*/  SEL R0, R5, R0, !P0 ;  /* 0x0000000005007207 */ /* 0x000fe40004000000 */
[----:B------:R-:W-:-:S02]  /*36b0*/  SEL R3, R9, R10, P2 ;  /* 0x0000000a09037207 */ /* 0x000fc40001000000 */
[----:B------:R-:W-:Y:S02]  /*36c0*/  SEL R2, R6, R11, P2 ;  /* 0x0000000b06027207 */ /* 0x000fe40001000000 */
[----:B------:R-:W-:Y:S01]  /*36d0*/  PRMT R4, R0, 0x7610, R4 ;  /* 0x0000761000047816 */ /* 0x000fe20000000004 */
[----:B------:R-:W-:Y:S06]  /*36e0*/  BRA `(.L_x_34) ;  /* 0x00000040000c7947 */ /* 0x000fec0003800000 */
.L_x_2:
[----:B------:R-:W1:Y:S01]  /*36f0*/  S2R R8, SR_TID.X ;  /* 0x0000000000087919 */ /* 0x000e620000002100 */
[----:B------:R-:W1:Y:S02]  /*3700*/  LDC.64 R12, c[0x0][0x380] ;  /* 0x0000e000ff0c7b82 */ /* 0x000e640000000a00 */
[----:B-1----:R-:W-:-:S05]  /*3710*/  IMAD.WIDE.U32 R12, R8, 0x10, R12 ;  /* 0x00000010080c7825 */ /* 0x002fca00078e000c */
[----:B0-----:R-:W2:Y:S04]  /*3720*/  LDG.E.U16.CONSTANT R14, desc[UR10][R12.64] ;  /* 0x0000000a0c0e7981 */ /* 0x001ea8000c1e9500 */
[----:B------:R-:W3:Y:S04]  /*3730*/  LDG.E.U16.CONSTANT R17, desc[UR10][R12.64+0x1000] ;  /* 0x0010000a0c117981 */ /* 0x000ee8000c1e9500 */
[----:B------:R0:W5:Y:S04]  /*3740*/  LDG.E.64.CONSTANT R10, desc[UR10][R12.64+0x8] ;  /* 0x0000080a0c0a7981 */ /* 0x000168000c1e9b00 */
[----:B------:R0:W5:Y:S04]  /*3750*/  LDG.E.U16.CONSTANT R15, desc[UR10][R12.64+0x2000] ;  /* 0x0020000a0c0f7981 */ /* 0x000168000c1e9500 */
[----:B------:R0:W5:Y:S04]  /*3760*/  LDG.E.U16.CONSTANT R9, desc[UR10][R12.64+0x3000] ;  /* 0x0030000a0c097981 */ /* 0x000168000c1e9500 */
[----:B------:R0:W5:Y:S04]  /*3770*/  LDG.E.U16.CONSTANT R0, desc[UR10][R12.64+0x4000] ;  /* 0x0040000a0c007981 */ /* 0x000168000c1e9500 */
[----:B------:R0:W5:Y:S04]  /*3780*/  LDG.E.64.CONSTANT R4, desc[UR10][R12.64+0x2008] ;  /* 0x0020080a0c047981 */ /* 0x000168000c1e9b00 */
[----:B------:R0:W5:Y:S04]  /*3790*/  LDG.E.64.CONSTANT R2, desc[UR10][R12.64+0x3008] ;  /* 0x0030080a0c027981 */ /* 0x000168000c1e9b00 */
[----:B------:R0:W5:Y:S01]  /*37a0*/  LDG.E.64.CONSTANT R6, desc[UR10][R12.64+0x4008] ;  /* 0x0040080a0c067981 */ /* 0x000162000c1e9b00 */
[----:B------:R-:W-:Y:S01]  /*37b0*/  BSSY.RECONVERGENT B1, `(.L_x_71) ;  /* 0x0000019000017945 */ /* 0x000fe20003800200 */
[----:B--2---:R-:W-:-:S02]  /*37c0*/  PRMT R19, R14, 0x8880, RZ ;  /* 0x000088800e137816 */ /* 0x004fc400000000ff */
[----:B------:R-:W-:Y:S02]  /*37d0*/  PRMT R16, R14, 0x8880, RZ ;  /* 0x000088800e107816 */ /* 0x000fe400000000ff */
[----:B---3--:R-:W-:Y:S02]  /*37e0*/  PRMT R18, R17, 0x8880, RZ ;  /* 0x0000888011127816 */ /* 0x008fe400000000ff */
[----:B------:R-:W-:Y:S02]  /*37f0*/  PRMT R16, R16, 0x7710, RZ ;  /* 0x0000771010107816 */ /* 0x000fe400000000ff */
[----:B------:R-:W-:Y:S02]  /*3800*/  ISETP.GE.AND P0, PT, R19, R18, PT ;  /* 0x000000121300720c */ /* 0x000fe40003f06270 */
[----:B------:R-:W-:-:S11]  /*3810*/  PRMT R14, R16, 0x7610, R14 ;  /* 0x00007610100e7816 */ /* 0x000fd6000000000e */
[----:B0-----:R-:W-:Y:S05]  /*3820*/  @!P0 BRA `(.L_x_72) ;  /* 0x0000000000448947 */ /* 0x001fea0003800000 */
[----:B------:R-:W2:Y:S01]  /*3830*/  LDG.E.64.CONSTANT R12, desc[UR10][R12.64+0x1008] ;  /* 0x0010080a0c0c7981 */ /* 0x000ea2000c1e9b00 */
[----:B------:R-:W-:Y:S02]  /*3840*/  ISETP.GE.AND P2, PT, R18, R19, PT ;  /* 0x000000131200720c */ /* 0x000fe40003f46270 */
[----:B------:R-:W-:-:S04]  /*3850*/  PRMT R17, R17, 0x8880, RZ ;  /* 0x0000888011117816 */ /* 0x000fc800000000ff */
[----:B------:R-:W-:-:S04]  /*3860*/  PRMT R17, R17, 0x7710, RZ ;  /* 0x0000771011117816 */ /* 0x000fc800000000ff */
[----:B------:R-:W-:-:S03]  /*3870*/  PRMT R14, R17, 0x7610, R14 ;  /* 0x00007610110e7816 */ /* 0x000fc6000000000e */
[CC--:B--2--5:R-:W-:Y:S02]  /*3880*/  @P2 ISETP.GE.U32.AND P0, PT, R10.reuse, R12.reuse, PT ;  /* 0x0000000c0a00220c */ /* 0x0e4fe40003f06070 */
[-C--:B------:R-:W-:Y:S02]  /*3890*/  @P2 ISETP.LT.U32.AND P1, PT, R10, R12.reuse, PT ;  /* 0x0000000c0a00220c */ /* 0x080fe40003f21070 */
[CC--:B------:R-:W-:Y:S02]  /*38a0*/  @P2 ISETP.GE.AND.EX P0, PT, R11.reuse, R13.reuse, PT, P0 ;  /* 0x0000000d0b00220c */ /* 0x0c0fe40003f06300 */
[C---:B------:R-:W-:Y:S02]  /*38b0*/  @P2 ISETP.LT.AND.EX P1, PT, R11.reuse, R13, PT, P1 ;  /* 0x0000000d0b00220c */ /* 0x040fe40003f21310 */
[----:B------:R-:W-:Y:S02]  /*38c0*/  @P2 SEL R16, R16, R17, !P0 ;  /* 0x0000001110102207 */ /* 0x000fe40004000000 */
[----:B------:R-:W-:Y:S01]  /*38d0*/  @P2 SEL R17, R10, R12, P1 ;  /* 0x0000000c0a112207 */ /* 0x000fe20000800000 */
[----:B------:R-:W-:Y:S01]  /*38e0*/  IMAD.MOV.U32 R10, RZ, RZ, R12 ;  /* 0x000000ffff0a7224 */ /* 0x000fe200078e000c */
[----:B------:R-:W-:Y:S01]  /*38f0*/  @P2 SEL R18, R11, R13, P1 ;  /* 0x0000000d0b122207 */ /* 0x000fe20000800000 */
[----:B------:R-:W-:Y:S01]  /*3900*/  IMAD.MOV.U32 R11, RZ, RZ, R13 ;  /* 0x000000ffff0b7224 */ /* 0x000fe200078e000d */
[----:B------:R-:W-:Y:S01]  /*3910*/  @P2 PRMT R14, R16, 0x7610, R14 ;  /* 0x00007610100e2816 */ /* 0x000fe2000000000e */
[----:B------:R-:W-:-:S02]  /*3920*/  @P2 IMAD.MOV.U32 R10, RZ, RZ, R17 ;  /* 0x000000ffff0a2224 */ /* 0x000fc400078e0011 */
[----:B------:R-:W-:-:S07]  /*3930*/  @P2 IMAD.MOV.U32 R11, RZ, RZ, R18 ;  /* 0x000000ffff0b2224 */ /* 0x000fce00078e0012 */
.L_x_72:
[----:B------:R-:W-:Y:S05]  /*3940*/  BSYNC.RECONVERGENT B1 ;  /* 0x0000000000017941 */ /* 0x000fea0003800200 */
.L_x_71:
[C---:B-----5:R-:W-:Y:S01]  /*3950*/  PRMT R16, R15.reuse, 0x8880, RZ ;  /* 0x000088800f107816 */ /* 0x060fe200000000ff */
[----:B------:R-:W-:Y:S01]  /*3960*/  BSSY.RECONVERGENT B1, `(.L_x_73) ;  /* 0x0000015000017945 */ /* 0x000fe20003800200 */
[C---:B------:R-:W-:Y:S01]  /*3970*/  PRMT R19, R14.reuse, 0x9910, RZ ;  /* 0x000099100e137816 */ /* 0x040fe200000000ff */
[----:B------:R-:W-:Y:S01]  /*3980*/  IMAD.MOV.U32 R13, RZ, RZ, R10 ;  /* 0x000000ffff0d7224 */ /* 0x000fe200078e000a */
[----:B------:R-:W-:Y:S01]  /*3990*/  PRMT R15, R15, 0x8880, RZ ;  /* 0x000088800f0f7816 */ /* 0x000fe200000000ff */
[----:B------:R-:W-:Y:S01]  /*39a0*/  IMAD.MOV.U32 R12, RZ, RZ, R11 ;  /* 0x000000ffff0c7224 */ /* 0x000fe200078e000b */
[----:B------:R-:W-:Y:S02]  /*39b0*/  ISETP.GE.AND P0, PT, R19, R16, PT ;  /* 0x000000101300720c */ /* 0x000fe40003f06270 */
[----:B------:R-:W-:Y:S02]  /*39c0*/  PRMT R15, R15, 0x7710, RZ ;  /* 0x000077100f0f7816 */ /* 0x000fe400000000ff */
[----:B------:R-:W-:-:S09]  /*39d0*/  PRMT R17, R14, 0x7610, R17 ;  /* 0x000076100e117816 */ /* 0x000fd20000000011 */
[----:B------:R-:W-:Y:S05]  /*39e0*/  @!P0 BRA `(.L_x_74) ;  /* 0x0000000000308947 */ /* 0x000fea0003800000 */
[----:B------:R-:W-:Y:S01]  /*39f0*/  ISETP.GT.AND P2, PT, R19, R16, PT ;  /* 0x000000101300720c */ /* 0x000fe20003f44270 */
[----:B------:R-:W-:Y:S01]  /*3a00*/  IMAD.MOV.U32 R13, RZ, RZ, R4 ;  /* 0x000000ffff0d7224 */ /* 0x000fe200078e0004 */
[----:B------:R-:W-:Y:S01]  /*3a10*/  PRMT R17, R15, 0x7610, R17 ;  /* 0x000076100f117816 */ /* 0x000fe20000000011 */
[----:B------:R-:W-:-:S10]  /*3a20*/  IMAD.MOV.U32 R12, RZ, RZ, R5 ;  /* 0x000000ffff0c7224 */ /* 0x000fd400078e0005 */
[CC--:B------:R-:W-:Y:S02]  /*3a30*/  @!P2 ISETP.GE.U32.AND P0, PT, R10.reuse, R4.reuse, PT ;  /* 0x000000040a00a20c */ /* 0x0c0fe40003f06070 */
[-C--:B------:R-:W-:Y:S02]  /*3a40*/  @!P2 ISETP.LT.U32.AND P1, PT, R10, R4.reuse, PT ;  /* 0x000000040a00a20c */ /* 0x080fe40003f21070 */
[CC--:B------:R-:W-:Y:S02]  /*3a50*/  @!P2 ISETP.GE.AND.EX P0, PT, R11.reuse, R5.reuse, PT, P0 ;  /* 0x000000050b00a20c */ /* 0x0c0fe40003f06300 */
[----:B------:R-:W-:Y:S02]  /*3a60*/  @!P2 ISETP.LT.AND.EX P1, PT, R11, R5, PT, P1 ;  /* 0x000000050b00a20c */ /* 0x000fe40003f21310 */
[----:B------:R-:W-:Y:S02]  /*3a70*/  @!P2 SEL R14, R14, R15, !P0 ;  /* 0x0000000f0e0ea207 */ /* 0x000fe40004000000 */
[----:B------:R-:W-:-:S02]  /*3a80*/  @!P2 SEL R13, R10, R4, P1 ;  /* 0x000000040a0da207 */ /* 0x000fc40000800000 */
[----:B------:R-:W-:Y:S02]  /*3a90*/  @!P2 SEL R12, R11, R5, P1 ;  /* 0x000000050b0ca207 */ /* 0x000fe40000800000 */
[----:B------:R-:W-:-:S07]  /*3aa0*/  @!P2 PRMT R17, R14, 0x7610, R17 ;  /* 0x000076100e11a816 */ /* 0x000fce0000000011 */
.L_x_74:
[----:B------:R-:W-:Y:S05]  /*3ab0*/  BSYNC.RECONVERGENT B1 ;  /* 0x0000000000017941 */ /* 0x000fea0003800200 */
.L_x_73:
[----:B------:R-:W-:Y:S01]  /*3ac0*/  PRMT R5, R9, 0x8880, RZ ;  /* 0x0000888009057816 */ /* 0x000fe200000000ff */
[----:B------:R-:W-:Y:S01]  /*3ad0*/  BSSY.RECONVERGENT B1, `(.L_x_75) ;  /* 0x0000016000017945 */ /* 0x000fe20003800200 */
[----:B------:R-:W-:Y:S01]  /*3ae0*/  PRMT R10, R17, 0x9910, RZ ;  /* 0x00009910110a7816 */ /* 0x000fe200000000ff */
[----:B------:R-:W-:Y:S01]  /*3af0*/  IMAD.MOV.U32 R11, RZ, RZ, R13 ;  /* 0x000000ffff0b7224 */ /* 0x000fe200078e000d */
[----:B------:R-:W-:Y:S01]  /*3b00*/  PRMT R4, R9, 0x8880, RZ ;  /* 0x0000888009047816 */ /* 0x000fe200000000ff */
[----:B------:R-:W-:Y:S01]  /*3b10*/  IMAD.MOV.U32 R14, RZ, RZ, R12 ;  /* 0x000000ffff0e7224 */ /* 0x000fe200078e000c */
[----:B------:R-:W-:Y:S02]  /*3b20*/  ISETP.GE.AND P0, PT, R10, R5, PT ;  /* 0x000000050a00720c */ /* 0x000fe40003f06270 */
[----:B------:R-:W-:Y:S02]  /*3b30*/  PRMT R15, R0, 0x8880, RZ ;  /* 0x00008880000f7816 */ /* 0x000fe400000000ff */
[----:B------:R-:W-:-:S02]  /*3b40*/  PRMT R4, R4, 0x7710, RZ ;  /* 0x0000771004047816 */ /* 0x000fc400000000ff */
[----:B------:R-:W-:-:S07]  /*3b50*/  PRMT R9, R17, 0x7610, R9 ;  /* 0x0000761011097816 */ /* 0x000fce0000000009 */
[----:B------:R-:W-:Y:S05]  /*3b60*/  @!P0 BRA `(.L_x_76) ;  /* 0x0000000000308947 */ /* 0x000fea0003800000 */
[----:B------:R-:W-:Y:S01]  /*3b70*/  ISETP.GT.AND P2, PT, R10, R5, PT ;  /* 0x000000050a00720c */ /* 0x000fe20003f44270 */
[----:B------:R-:W-:Y:S01]  /*3b80*/  IMAD.MOV.U32 R11, RZ, RZ, R2 ;  /* 0x000000ffff0b7224 */ /* 0x000fe200078e0002 */
[----:B------:R-:W-:Y:S01]  /*3b90*/  PRMT R9, R4, 0x7610, R9 ;  /* 0x0000761004097816 */ /* 0x000fe20000000009 */
[----:B------:R-:W-:-:S10]  /*3ba0*/  IMAD.MOV.U32 R14, RZ, RZ, R3 ;  /* 0x000000ffff0e7224 */ /* 0x000fd400078e0003 */
        /* <DEDUP_REMOVED lines=8> */
.L_x_76:
[----:B------:R-:W-:Y:S05]  /*3c30*/  BSYNC.RECONVERGENT B1 ;  /* 0x0000000000017941 */ /* 0x000fea0003800200 */
.L_x_75:
[----:B------:R-:W-:Y:S01]  /*3c40*/  IMAD.MOV.U32 R3, RZ, RZ, R15 ;  /* 0x000000ffff037224 */ /* 0x000fe200078e000f */
[C---:B------:R-:W-:Y:S01]  /*3c50*/  PRMT R10, R9.reuse, 0x9910, RZ ;  /* 0x00009910090a7816 */ /* 0x040fe200000000ff */
[----:B------:R-:W-:Y:S01]  /*3c60*/  BSSY.RECONVERGENT B1, `(.L_x_77) ;  /* 0x0000014000017945 */ /* 0x000fe20003800200 */
[----:B------:R-:W-:Y:S01]  /*3c70*/  PRMT R0, R0, 0x8880, RZ ;  /* 0x0000888000007816 */ /* 0x000fe200000000ff */
[----:B------:R-:W-:Y:S01]  /*3c80*/  IMAD.MOV.U32 R4, RZ, RZ, R11 ;  /* 0x000000ffff047224 */ /* 0x000fe200078e000b */
[----:B------:R-:W-:Y:S01]  /*3c90*/  ISETP.GE.AND P0, PT, R10, R3, PT ;  /* 0x000000030a00720c */ /* 0x000fe20003f06270 */
[----:B------:R-:W-:Y:S01]  /*3ca0*/  IMAD.MOV.U32 R5, RZ, RZ, R14 ;  /* 0x000000ffff057224 */ /* 0x000fe200078e000e */
        /* <DEDUP_REMOVED lines=15> */
.L_x_78:
[----:B------:R-:W-:Y:S05]  /*3da0*/  BSYNC.RECONVERGENT B1 ;  /* 0x0000000000017941 */ /* 0x000fea0003800200 */
.L_x_77:
[----:B------:R-:W-:Y:S01]  /*3db0*/  UISETP.GE.U32.AND UP0, UPT, UR8, 0xa00, UPT ;  /* 0x00000a000800788c */ /* 0x000fe2000bf06070 */
[----:B------:R-:W-:Y:S02]  /*3dc0*/  IMAD.MOV.U32 R0, RZ, RZ, 0x500 ;  /* 0x00000500ff007424 */ /* 0x000fe400078e00ff */
[----:B------:R-:W-:-:S06]  /*3dd0*/  IMAD.MOV.U32 R3, RZ, RZ, RZ ;  /* 0x000000ffff037224 */ /* 0x000fcc00078e00ff */
[----:B------:R-:W-:Y:S05]  /*3de0*/  BRA.U !UP0, `(.L_x_79) ;  /* 0x0000001908a87547 */ /* 0x000fea000b800000 */
[----:B------:R-:W-:Y:S01]  /*3df0*/  UIADD3 UR9, UP0, UPT, UR8, -0xa00, URZ ;  /* 0xfffff60008097890 */ /* 0x000fe2000ff1e0ff */
[----:B------:R-:W-:Y:S02]  /*3e00*/  IMAD.MOV.U32 R0, RZ, RZ, 0x500 ;  /* 0x00000500ff007424 */ /* 0x000fe400078e00ff */
[----:B------:R-:W-:Y:S01]  /*3e10*/  IMAD.MOV.U32 R3, RZ, RZ, RZ ;  /* 0x000000ffff037224 */ /* 0x000fe200078e00ff */
[----:B------:R-:W-:Y:S02]  /*3e20*/  ULEA.HI.X.SX32 UR8, UR8, 0xffffffff, 0x1, UP0 ;  /* 0xffffffff08087891 */ /* 0x000fe400080f0eff */
[----:B------:R-:W-:Y:S02]  /*3e30*/  UIMAD.WIDE.U32 UR12, UR9, -0x33333333, URZ ;  /* 0xcccccccd090c78a5 */ /* 0x000fe4000f8e00ff */
[----:B------:R-:W-:-:S04]  /*3e40*/  UIMAD.WIDE.U32 UR4, UR8, -0x33333333, URZ ;  /* 0xcccccccd080478a5 */ /* 0x000fc8000f8e00ff */
[----:B------:R-:W-:-:S04]  /*3e50*/  UIMAD.WIDE.U32 UR4, UP0, UR9, -0x33333334, UR4 ;  /* 0xcccccccc090478a5 */ /* 0x000fc8000f800004 */
[----:B------:R-:W-:Y:S02]  /*3e60*/  UIADD3.X UR7, UPT, UPT, URZ, URZ, URZ, UP0, !UPT ;  /* 0x000000ffff077290 */ /* 0x000fe400087fe4ff */
[----:B------:R-:W-:Y:S01]  /*3e70*/  UIADD3 URZ, UP0, UPT, UR13, UR4, URZ ;  /* 0x000000040dff7290 */ /* 0x000fe2000ff1e0ff */
[----:B------:R-:W-:-:S03]  /*3e80*/  UMOV UR6, UR5 ;  /* 0x0000000500067c82 */ /* 0x000fc60008000000 */
[----:B------:R-:W-:Y:S02]  /*3e90*/  UIMAD.WIDE.U32.X UR4, UR8, -0x33333334, UR6, UP0 ;  /* 0xcccccccc080478a5 */ /* 0x000fe400080e0406 */
[----:B------:R-:W-:Y:S02]  /*3ea0*/  UISETP.GE.U32.AND UP0, UPT, UR9, 0x500, UPT ;  /* 0x000005000900788c */ /* 0x000fe4000bf06070 */
[----:B------:R-:W-:Y:S02]  /*3eb0*/  USHF.R.U64 UR6, UR4, 0xa, UR5 ;  /* 0x0000000a04067899 */ /* 0x000fe40008001205 */
[----:B------:R-:W-:-:S09]  /*3ec0*/  UISETP.GE.U32.AND.EX UP0, UPT, UR8, URZ, UPT, UP0 ;  /* 0x000000ff0800728c */ /* 0x000fd2000bf06100 */
[----:B------:R-:W-:Y:S05]  /*3ed0*/  BRA.U !UP0, `(.L_x_80) ;  /* 0x00000011083c7547 */ /* 0x000fea000b800000 */
[----:B------:R-:W0:Y:S01]  /*3ee0*/  LDCU.64 UR8, c[0x0][0x380] ;  /* 0x00007000ff0877ac */ /* 0x000e220008000a00 */
[----:B------:R-:W-:Y:S02]  /*3ef0*/  IMAD.MOV.U32 R0, RZ, RZ, 0x500 ;  /* 0x00000500ff007424 */ /* 0x000fe400078e00ff */
[----:B------:R-:W-:Y:S01]  /*3f00*/  IMAD.MOV.U32 R3, RZ, RZ, RZ ;  /* 0x000000ffff037224 */ /* 0x000fe200078e00ff */
[----:B------:R-:W-:-:S04]  /*3f10*/  UIADD3 UR4, UP0, UPT, UR6, 0x1, URZ ;  /* 0x0000000106047890 */ /* 0x000fc8000ff1e0ff */
[----:B------:R-:W-:Y:S02]  /*3f20*/  ULEA.HI.X UR5, UR5, URZ, URZ, 0x16, UP0 ;  /* 0x000000ff05057291 */ /* 0x000fe400080fb4ff */
[----:B------:R-:W-:Y:S02]  /*3f30*/  ULOP3.LUT UR4, UR4, 0xfffffffe, URZ, 0xc0, !UPT ;  /* 0xfffffffe04047892 */ /* 0x000fe4000f8ec0ff */
[----:B------:R-:W-:Y:S01]  /*3f40*/  ULOP3.LUT UR5, UR5, 0x7fffff, URZ, 0xc0, !UPT ;  /* 0x007fffff05057892 */ /* 0x000fe2000f8ec0ff */
[----:B0-----:R-:W-:-:S04]  /*3f50*/  LEA R6, P0, R8, UR8, 0x4 ;  /* 0x0000000808067c11 */ /* 0x001fc8000f8020ff */
[----:B------:R-:W-:Y:S02]  /*3f60*/  IADD3 R6, P1, PT, R6, 0xe008, RZ ;  /* 0x0000e00806067810 */ /* 0x000fe40007f3e0ff */
[----:B------:R-:W-:-:S05]  /*3f70*/  LEA.HI.X R7, R8, UR9, RZ, 0x4, P0 ;  /* 0x0000000908077c11 */ /* 0x000fca00080f24ff */
[----:B------:R-:W-:-:S07]  /*3f80*/  IMAD.X R7, RZ, RZ, R7, P1 ;  /* 0x000000ffff077224 */ /* 0x000fce00008e0607 */
.L_x_101:
[----:B------:R-:W2:Y:S04]  /*3f90*/  LDG.E.U16.CONSTANT R19, desc[UR10][R6.64+-0x9008] ;  /* 0xff6ff80a06137981 */ /* 0x000ea8000c1e9500 */
[----:B------:R0:W5:Y:S04]  /*3fa0*/  LDG.E.U16.CONSTANT R12, desc[UR10][R6.64+-0x7008] ;  /* 0xff8ff80a060c7981 */ /* 0x000168000c1e9500 */
[----:B------:R0:W5:Y:S04]  /*3fb0*/  LDG.E.U16.CONSTANT R11, desc[UR10][R6.64+-0x6008] ;  /* 0xff9ff80a060b7981 */ /* 0x000168000c1e9500 */
[----:B------:R0:W5:Y:S04]  /*3fc0*/  LDG.E.U16.CONSTANT R10, desc[UR10][R6.64+-0x5008] ;  /* 0xffaff80a060a7981 */ /* 0x000168000c1e9500 */
[----:B------:R0:W5:Y:S04]  /*3fd0*/  LDG.E.U16.CONSTANT R14, desc[UR10][R6.64+-0x8008] ;  /* 0xff7ff80a060e7981 */ /* 0x000168000c1e9500 */
[----:B------:R0:W5:Y:S04]  /*3fe0*/  LDG.E.U16.CONSTANT R16, desc[UR10][R6.64+-0x4008] ;  /* 0xffbff80a06107981 */ /* 0x000168000c1e9500 */
[----:B------:R0:W5:Y:S01]  /*3ff0*/  LDG.E.U16.CONSTANT R17, desc[UR10][R6.64+-0x3008] ;  /* 0xffcff80a06117981 */ /* 0x000162000c1e9500 */
[C---:B------:R-:W-:Y:S01]  /*4000*/  PRMT R21, R2.reuse, 0x8880, RZ ;  /* 0x0000888002157816 */ /* 0x040fe200000000ff */
[----:B------:R-:W-:Y:S01]  /*4010*/  UIADD3 UR4, UP0, UPT, UR4, -0x2, URZ ;  /* 0xfffffffe04047890 */ /* 0x000fe2000ff1e0ff */
[----:B------:R-:W-:Y:S01]  /*4020*/  BSSY.RECONVERGENT B1, `(.L_x_81) ;  /* 0x0000019000017945 */ /* 0x000fe20003800200 */
[----:B------:R-:W-:Y:S01]  /*4030*/  PRMT R18, R2, 0x7610, R18 ;  /* 0x0000761002127816 */ /* 0x000fe20000000012 */
[----:B------:R-:W-:Y:S01]  /*4040*/  IMAD.MOV.U32 R15, RZ, RZ, R4 ;  /* 0x000000ffff0f7224 */ /* 0x000fe200078e0004 */
[----:B------:R-:W-:Y:S01]  /*4050*/  UIADD3.X UR5, UPT, UPT, UR5, -0x1, URZ, UP0, !UPT ;  /* 0xffffffff05057890 */ /* 0x000fe200087fe4ff */
[----:B------:R-:W-:Y:S01]  /*4060*/  IMAD.MOV.U32 R13, RZ, RZ, R5 ;  /* 0x000000ffff0d7224 */ /* 0x000fe200078e0005 */
[----:B------:R-:W-:-:S04]  /*4070*/  UISETP.NE.U32.AND UP0, UPT, UR4, URZ, UPT ;  /* 0x000000ff0400728c */ /* 0x000fc8000bf05070 */
[----:B------:R-:W-:Y:S01]  /*4080*/  UISETP.NE.AND.EX UP0, UPT, UR5, URZ, UPT, UP0 ;  /* 0x000000ff0500728c */ /* 0x000fe2000bf05300 */
        /* <DEDUP_REMOVED lines=18> */
.L_x_82:
[----:B------:R-:W-:Y:S05]  /*41b0*/  BSYNC.RECONVERGENT B1 ;  /* 0x0000000000017941 */ /* 0x000fea0003800200 */
.L_x_81:
[----:B------:R0:W5:Y:S02]  /*41c0*/  LDG.E.64.CONSTANT R4, desc[UR10][R6.64+-0x8000] ;  /* 0xff80000a06047981 */ /* 0x000164000c1e9b00 */
[----:B-----5:R-:W-:Y:S02]  /*41d0*/  PRMT R8, R14, 0x8880, RZ ;  /* 0x000088800e087816 */ /* 0x020fe400000000ff */
[----:B------:R-:W-:-:S04]  /*41e0*/  PRMT R21, R18, 0x8880, RZ ;  /* 0x0000888012157816 */ /* 0x000fc800000000ff */
[----:B------:R-:W-:Y:S01]  /*41f0*/  ISETP.GE.AND P0, PT, R21, R8, PT ;  /* 0x000000081500720c */ /* 0x000fe20003f06270 */
[----:B------:R-:W-:Y:S01]  /*4200*/  BSSY.RECONVERGENT B1, `(.L_x_83) ;  /* 0x0000013000017945 */ /* 0x000fe20003800200 */
[----:B------:R-:W-:Y:S01]  /*4210*/  PRMT R2, R18, 0x7610, R2 ;  /* 0x0000761012027816 */ /* 0x000fe20000000002 */
[----:B------:R-:W-:Y:S02]  /*4220*/  IMAD.MOV.U32 R19, RZ, RZ, R15 ;  /* 0x000000ffff137224 */ /* 0x000fe400078e000f */
[----:B------:R-:W-:-:S08]  /*4230*/  IMAD.MOV.U32 R9, RZ, RZ, R13 ;  /* 0x000000ffff097224 */ /* 0x000fd000078e000d */
[----:B0-----:R-:W-:Y:S05]  /*4240*/  @!P0 BRA `(.L_x_84) ;  /* 0x0000000000388947 */ /* 0x001fea0003800000 */
[----:B------:R-:W-:Y:S01]  /*4250*/  ISETP.GT.AND P2, PT, R21, R8, PT ;  /* 0x000000081500720c */ /* 0x000fe20003f44270 */
[----:B------:R-:W-:Y:S01]  /*4260*/  IMAD.MOV.U32 R19, RZ, RZ, R4 ;  /* 0x000000ffff137224 */ /* 0x000fe200078e0004 */
[----:B------:R-:W-:Y:S01]  /*4270*/  PRMT R21, R14, 0x8880, RZ ;  /* 0x000088800e157816 */ /* 0x000fe200000000ff */
[----:B------:R-:W-:-:S03]  /*4280*/  IMAD.MOV.U32 R9, RZ, RZ, R5 ;  /* 0x000000ffff097224 */ /* 0x000fc600078e0005 */
[----:B------:R-:W-:-:S04]  /*4290*/  PRMT R21, R21, 0x7710, RZ ;  /* 0x0000771015157816 */ /* 0x000fc800000000ff */
[----:B------:R-:W-:-:S03]  /*42a0*/  PRMT R2, R21, 0x7610, R2 ;  /* 0x0000761015027816 */ /* 0x000fc60000000002 */
        /* <DEDUP_REMOVED lines=8> */
.L_x_84:
[----:B------:R-:W-:Y:S05]  /*4330*/  BSYNC.RECONVERGENT B1 ;  /* 0x0000000000017941 */ /* 0x000fea0003800200 */
.L_x_83:
[----:B------:R0:W5:Y:S01]  /*4340*/  LDG.E.64.CONSTANT R4, desc[UR10][R6.64+-0x7000] ;  /* 0xff90000a06047981 */ /* 0x000162000c1e9b00 */
[----:B------:R-:W-:Y:S02]  /*4350*/  PRMT R14, R12, 0x8880, RZ ;  /* 0x000088800c0e7816 */ /* 0x000fe400000000ff */
[----:B------:R-:W-:Y:S02]  /*4360*/  PRMT R21, R2, 0x8880, RZ ;  /* 0x0000888002157816 */ /* 0x000fe400000000ff */
[----:B------:R-:W-:Y:S02]  /*4370*/  PRMT R23, R12, 0x8880, RZ ;  /* 0x000088800c177816 */ /* 0x000fe400000000ff */
[----:B------:R-:W-:Y:S01]  /*4380*/  ISETP.GE.AND P0, PT, R21, R14, PT ;  /* 0x0000000e1500720c */ /* 0x000fe20003f06270 */
[----:B------:R-:W-:Y:S01]  /*4390*/  BSSY.RECONVERGENT B1, `(.L_x_85) ;  /* 0x0000012000017945 */ /* 0x000fe20003800200 */
[----:B------:R-:W-:Y:S01]  /*43a0*/  PRMT R23, R23, 0x7710, RZ ;  /* 0x0000771017177816 */ /* 0x000fe200000000ff */
[----:B------:R-:W-:Y:S01]  /*43b0*/  IMAD.MOV.U32 R13, RZ, RZ, R19 ;  /* 0x000000ffff0d7224 */ /* 0x000fe200078e0013 */
[----:B------:R-:W-:Y:S01]  /*43c0*/  PRMT R8, R2, 0x7610, R8 ;  /* 0x0000761002087816 */ /* 0x000fe20000000008 */
[----:B------:R-:W-:-:S08]  /*43d0*/  IMAD.MOV.U32 R15, RZ, RZ, R9 ;  /* 0x000000ffff0f7224 */ /* 0x000fd000078e0009 */
[----:B0-----:R-:W-:Y:S05]  /*43e0*/  @!P0 BRA `(.L_x_86) ;  /* 0x0000000000308947 */ /* 0x001fea0003800000 */
[----:B------:R-:W-:Y:S01]  /*43f0*/  ISETP.GT.AND P2, PT, R21, R14, PT ;  /* 0x0000000e1500720c */ /* 0x000fe20003f44270 */
[----:B-----5:R-:W-:Y:S01]  /*4400*/  IMAD.MOV.U32 R13, RZ, RZ, R4 ;  /* 0x000000ffff0d7224 */ /* 0x020fe200078e0004 */
        /* <DEDUP_REMOVED lines=10> */
.L_x_86:
[----:B------:R-:W-:Y:S05]  /*44b0*/  BSYNC.RECONVERGENT B1 ;  /* 0x0000000000017941 */ /* 0x000fea0003800200 */
.L_x_85:
[----:B-----5:R0:W5:Y:S01]  /*44c0*/  LDG.E.64.CONSTANT R4, desc[UR10][R6.64+-0x6000] ;  /* 0xffa0000a06047981 */ /* 0x020162000c1e9b00 */
[C---:B------:R-:W-:Y:S02]  /*44d0*/  PRMT R2, R11.reuse, 0x8880, RZ ;  /* 0x000088800b027816 */ /* 0x040fe400000000ff */
[C---:B------:R-:W-:Y:S02]  /*44e0*/  PRMT R19, R8.reuse, 0x8880, RZ ;  /* 0x0000888008137816 */ /* 0x040fe400000000ff */
        /* <DEDUP_REMOVED lines=20> */
.L_x_88:
[----:B------:R-:W-:Y:S05]  /*4630*/  BSYNC.RECONVERGENT B1 ;  /* 0x0000000000017941 */ /* 0x000fea0003800200 */
.L_x_87:
[----:B-----5:R0:W5:Y:S01]  /*4640*/  LDG.E.64.CONSTANT R4, desc[UR10][R6.64+-0x5000] ;  /* 0xffb0000a06047981 */ /* 0x020162000c1e9b00 */
        /* <DEDUP_REMOVED lines=22> */
.L_x_90:
[----:B------:R-:W-:Y:S05]  /*47b0*/  BSYNC.RECONVERGENT B1 ;  /* 0x0000000000017941 */ /* 0x000fea0003800200 */
.L_x_89:
[----:B------:R0:W5:Y:S04]  /*47c0*/  LDG.E.U16.CONSTANT R22, desc[UR10][R6.64+-0x2008] ;  /* 0xffdff80a06167981 */ /* 0x000168000c1e9500 */
[----:B------:R0:W5:Y:S04]  /*47d0*/  LDG.E.U16.CONSTANT R20, desc[UR10][R6.64+-0x1008] ;  /* 0xffeff80a06147981 */ /* 0x000168000c1e9500 */
[----:B------:R0:W5:Y:S04]  /*47e0*/  LDG.E.U16.CONSTANT R18, desc[UR10][R6.64+-0x8] ;  /* 0xfffff80a06127981 */ /* 0x000168000c1e9500 */
[----:B-----5:R0:W5:Y:S04]  /*47f0*/  LDG.E.64.CONSTANT R4, desc[UR10][R6.64+-0x3000] ;  /* 0xffd0000a06047981 */ /* 0x020168000c1e9b00 */
[----:B------:R0:W5:Y:S04]  /*4800*/  LDG.E.64.CONSTANT R10, desc[UR10][R6.64+-0x2000] ;  /* 0xffe0000a060a7981 */ /* 0x000168000c1e9b00 */
[----:B------:R0:W5:Y:S04]  /*4810*/  LDG.E.64.CONSTANT R12, desc[UR10][R6.64+-0x1000] ;  /* 0xfff0000a060c7981 */ /* 0x000168000c1e9b00 */
[----:B------:R0:W5:Y:S01]  /*4820*/  LDG.E.64.CONSTANT R8, desc[UR10][R6.64] ;  /* 0x0000000a06087981 */ /* 0x000162000c1e9b00 */
[----:B------:R-:W-:Y:S01]  /*4830*/  PRMT R26, R16, 0x8880, RZ ;  /* 0x00008880101a7816 */ /* 0x000fe200000000ff */
[----:B------:R-:W-:Y:S01]  /*4840*/  BSSY.RECONVERGENT B1, `(.L_x_91) ;  /* 0x0000016000017945 */ /* 0x000fe20003800200 */
[C---:B------:R-:W-:Y:S01]  /*4850*/  PRMT R27, R2.reuse, 0x8880, RZ ;  /* 0x00008880021b7816 */ /* 0x040fe200000000ff */
[----:B------:R-:W-:Y:S01]  /*4860*/  IMAD.MOV.U32 R23, RZ, RZ, R19 ;  /* 0x000000ffff177224 */ /* 0x000fe200078e0013 */
[----:B------:R-:W-:Y:S01]  /*4870*/  PRMT R24, R2, 0x7610, R24 ;  /* 0x0000761002187816 */ /* 0x000fe20000000018 */
[----:B------:R-:W-:Y:S01]  /*4880*/  IMAD.MOV.U32 R25, RZ, RZ, R21 ;  /* 0x000000ffff197224 */ /* 0x000fe200078e0015 */
        /* <DEDUP_REMOVED lines=17> */
.L_x_92:
[----:B------:R-:W-:Y:S05]  /*49a0*/  BSYNC.RECONVERGENT B1 ;  /* 0x0000000000017941 */ /* 0x000fea0003800200 */
.L_x_91:
[C---:B------:R-:W-:Y:S01]  /*49b0*/  PRMT R14, R17.reuse, 0x8880, RZ ;  /* 0x00008880110e7816 */ /* 0x040fe200000000ff */
        /* <DEDUP_REMOVED lines=21> */
.L_x_94:
[----:B------:R-:W-:Y:S05]  /*4b10*/  BSYNC.RECONVERGENT B1 ;  /* 0x0000000000017941 */ /* 0x000fea0003800200 */
.L_x_93:
[----:B------:R-:W-:Y:S01]  /*4b20*/  PRMT R14, R22, 0x8880, RZ ;  /* 0x00008880160e7816 */ /* 0x000fe200000000ff */
[----:B------:R-:W-:Y:S01]  /*4b30*/  BSSY.RECONVERGENT B1, `(.L_x_95) ;  /* 0x0000015000017945 */ /* 0x000fe20003800200 */
[----:B------:R-:W-:Y:S01]  /*4b40*/  PRMT R21, R2, 0x8880, RZ ;  /* 0x0000888002157816 */ /* 0x000fe200000000ff */
[----:B-----5:R-:W-:Y:S01]  /*4b50*/  IMAD.MOV.U32 R5, RZ, RZ, R17 ;  /* 0x000000ffff057224 */ /* 0x020fe200078e0011 */
        /* <DEDUP_REMOVED lines=18> */
.L_x_96:
[----:B------:R-:W-:Y:S05]  /*4c80*/  BSYNC.RECONVERGENT B1 ;  /* 0x0000000000017941 */ /* 0x000fea0003800200 */
.L_x_95:
        /* <DEDUP_REMOVED lines=23> */
.L_x_98:
[----:B------:R-:W-:Y:S05]  /*4e00*/  BSYNC.RECONVERGENT B1 ;  /* 0x0000000000017941 */ /* 0x000fea0003800200 */
.L_x_97:
[----:B------:R-:W-:Y:S01]  /*4e10*/  IMAD.MOV.U32 R11, RZ, RZ, R14 ;  /* 0x000000ffff0b7224 */ /* 0x000fe200078e000e */
[----:B------:R-:W-:Y:S01]  /*4e20*/  PRMT R12, R10, 0x8880, RZ ;  /* 0x000088800a0c7816 */ /* 0x000fe200000000ff */
        /* <DEDUP_REMOVED lines=20> */
.L_x_100:
[----:B------:R-:W-:Y:S05]  /*4f70*/  BSYNC.RECONVERGENT B1 ;  /* 0x0000000000017941 */ /* 0x000fea0003800200 */
.L_x_99:
[----:B------:R-:W-:Y:S02]  /*4f80*/  IADD3 R0, P0, PT, R0, 0xa00, RZ ;  /* 0x00000a0000007810 */ /* 0x000fe40007f1e0ff */
[----:B------:R-:W-:-:S03]  /*4f90*/  IADD3 R6, P1, PT, R6, 0xa000, RZ ;  /* 0x0000a00006067810 */ /* 0x000fc60007f3e0ff */
[----:B------:R-:W-:Y:S02]  /*4fa0*/  IMAD.X R3, RZ, RZ, R3, P0 ;  /* 0x000000ffff037224 */ /* 0x000fe400000e0603 */
[----:B------:R-:W-:Y:S01]  /*4fb0*/  IMAD.X R7, RZ, RZ, R7, P1 ;  /* 0x000000ffff077224 */ /* 0x000fe200008e0607 */
[----:B------:R-:W-:Y:S07]  /*4fc0*/  BRA.U UP0, `(.L_x_101) ;  /* 0xffffffed00f07547 */ /* 0x000fee000b83ffff */
.L_x_80:
[----:B------:R-:W-:-:S04]  /*4fd0*/  ULOP3.LUT UR4, UR6, 0x1, URZ, 0xc0, !UPT ;  /* 0x0000000106047892 */ /* 0x000fc8000f8ec0ff */
[----:B------:R-:W-:-:S04]  /*4fe0*/  UISETP.NE.U32.AND UP0, UPT, UR4, 0x1, UPT ;  /* 0x000000010400788c */ /* 0x000fc8000bf05070 */
[----:B------:R-:W-:-:S09]  /*4ff0*/  UISETP.NE.U32.AND.EX UP0, UPT, URZ, URZ, UPT, UP0 ;  /* 0x000000ffff00728c */ /* 0x000fd2000bf05100 */
[----:B------:R-:W-:Y:S05]  /*5000*/  BRA.U !UP0, `(.L_x_79) ;  /* 0x0000000908207547 */ /* 0x000fea000b800000 */
[----:B------:R-:W0:Y:S01]  /*5010*/  S2R R9, SR_TID.X ;  /* 0x0000000000097919 */ /* 0x000e220000002100 */
[----:B------:R-:W0:Y:S02]  /*5020*/  LDC.64 R6, c[0x0][0x380] ;  /* 0x0000e000ff067b82 */ /* 0x000e240000000a00 */
[----:B0-----:R-:W-:-:S03]  /*5030*/  IMAD.WIDE.U32 R6, R9, 0x10, R6 ;  /* 0x0000001009067825 */ /* 0x001fc600078e0006 */
[----:B------:R-:W-:-:S04]  /*5040*/  LEA R14, P0, R0, R6, 0x4 ;  /* 0x00000006000e7211 */ /* 0x000fc800078020ff */
[----:B------:R-:W-:-:S05]  /*5050*/  LEA.HI.X R15, R0, R7, R3, 0x4, P0 ;  /* 0x00000007000f7211 */ /* 0x000fca00000f2403 */
[----:B------:R-:W2:Y:S04]  /*5060*/  LDG.E.U16.CONSTANT R23, desc[UR10][R14.64] ;  /* 0x0000000a0e177981 */ /* 0x000ea8000c1e9500 */
[----:B------:R0:W5:Y:S04]  /*5070*/  LDG.E.U16.CONSTANT R22, desc[UR10][R14.64+0x1000] ;  /* 0x0010000a0e167981 */ /* 0x000168000c1e9500 */
[----:B------:R0:W5:Y:S04]  /*5080*/  LDG.E.U16.CONSTANT R20, desc[UR10][R14.64+0x2000] ;  /* 0x0020000a0e147981 */ /* 0x000168000c1e9500 */
[----:B------:R0:W5:Y:S04]  /*5090*/  LDG.E.U16.CONSTANT R17, desc[UR10][R14.64+0x3000] ;  /* 0x0030000a0e117981 */ /* 0x000168000c1e9500 */
[----:B------:R0:W5:Y:S04]  /*50a0*/  LDG.E.U16.CONSTANT R16, desc[UR10][R14.64+0x4000] ;  /* 0x0040000a0e107981 */ /* 0x000168000c1e9500 */
[----:B------:R0:W5:Y:S04]  /*50b0*/  LDG.E.64.CONSTANT R12, desc[UR10][R14.64+0x1008] ;  /* 0x0010080a0e0c7981 */ /* 0x000168000c1e9b00 */
[----:B------:R0:W5:Y:S04]  /*50c0*/  LDG.E.64.CONSTANT R10, desc[UR10][R14.64+0x2008] ;  /* 0x0020080a0e0a7981 */ /* 0x000168000c1e9b00 */
[----:B------:R0:W5:Y:S04]  /*50d0*/  LDG.E.64.CONSTANT R8, desc[UR10][R14.64+0x3008] ;  /* 0x0030080a0e087981 */ /* 0x000168000c1e9b00 */
[----:B------:R0:W5:Y:S01]  /*50e0*/  LDG.E.64.CONSTANT R6, desc[UR10][R14.64+0x4008] ;  /* 0x0040080a0e067981 */ /* 0x000162000c1e9b00 */
[C---:B------:R-:W-:Y:S01]  /*50f0*/  PRMT R19, R2.reuse, 0x8880, RZ ;  /* 0x0000888002137816 */ /* 0x040fe200000000ff */
[----:B------:R-:W-:Y:S01]  /*5100*/  BSSY.RECONVERGENT B1, `(.L_x_102) ;  /* 0x0000019000017945 */ /* 0x000fe20003800200 */
[----:B------:R-:W-:Y:S01]  /*5110*/  PRMT R18, R2, 0x7610, R18 ;  /* 0x0000761002127816 */ /* 0x000fe20000000012 */
[----:B------:R-:W-:Y:S01]  /*5120*/  IMAD.MOV.U32 R21, RZ, RZ, R4 ;  /* 0x000000ffff157224 */ /* 0x000fe200078e0004 */
[----:B--2---:R-:W-:-:S04]  /*5130*/  PRMT R24, R23, 0x8880, RZ ;  /* 0x0000888017187816 */ /* 0x004fc800000000ff */
[----:B------:R-:W-:Y:S01]  /*5140*/  ISETP.GE.AND P0, PT, R19, R24, PT ;  /* 0x000000181300720c */ /* 0x000fe20003f06270 */
[----:B------:R-:W-:-:S12]  /*5150*/  IMAD.MOV.U32 R19, RZ, RZ, R5 ;  /* 0x000000ffff137224 */ /* 0x000fd800078e0005 */
[----:B0-----:R-:W-:Y:S05]  /*5160*/  @!P0 BRA `(.L_x_103) ;  /* 0x0000000000488947 */ /* 0x001fea0003800000 */
[----:B------:R-:W2:Y:S01]  /*5170*/  LDG.E.64.CONSTANT R14, desc[UR10][R14.64+0x8] ;  /* 0x0000080a0e0e7981 */ /* 0x000ea2000c1e9b00 */
[----:B------:R-:W-:Y:S02]  /*5180*/  PRMT R18, R2, 0x8880, RZ ;  /* 0x0000888002127816 */ /* 0x000fe400000000ff */
[----:B------:R-:W-:Y:S02]  /*5190*/  PRMT R23, R23, 0x8880, RZ ;  /* 0x0000888017177816 */ /* 0x000fe400000000ff */
[----:B------:R-:W-:Y:S02]  /*51a0*/  PRMT R18, R18, 0x7710, RZ ;  /* 0x0000771012127816 */ /* 0x000fe400000000ff */
[----:B------:R-:W-:Y:S02]  /*51b0*/  PRMT R23, R23, 0x7710, RZ ;  /* 0x0000771017177816 */ /* 0x000fe400000000ff */
[----:B------:R-:W-:Y:S02]  /*51c0*/  PRMT R19, R18, 0x9910, RZ ;  /* 0x0000991012137816 */ /* 0x000fe400000000ff */
[----:B------:R-:W-:-:S02]  /*51d0*/  PRMT R18, R23, 0x7610, R18 ;  /* 0x0000761017127816 */ /* 0x000fc40000000012 */
[----:B------:R-:W-:-:S13]  /*51e0*/  ISETP.GT.AND P2, PT, R19, R24, PT ;  /* 0x000000181300720c */ /* 0x000fda0003f44270 */
        /* <DEDUP_REMOVED lines=10> */
.L_x_103:
[----:B------:R-:W-:Y:S05]  /*5290*/  BSYNC.RECONVERGENT B1 ;  /* 0x0000000000017941 */ /* 0x000fea0003800200 */
.L_x_102:
[----:B-----5:R-:W-:Y:S01]  /*52a0*/  PRMT R4, R22, 0x8880, RZ ;  /* 0x0000888016047816 */ /* 0x020fe200000000ff */
[----:B------:R-:W-:Y:S01]  /*52b0*/  BSSY.RECONVERGENT B1, `(.L_x_104) ;  /* 0x0000015000017945 */ /* 0x000fe20003800200 */
[----:B------:R-:W-:Y:S01]  /*52c0*/  PRMT R23, R18, 0x8880, RZ ;  /* 0x0000888012177816 */ /* 0x000fe200000000ff */
        /* <DEDUP_REMOVED lines=19> */
.L_x_105:
[----:B------:R-:W-:Y:S05]  /*5400*/  BSYNC.RECONVERGENT B1 ;  /* 0x0000000000017941 */ /* 0x000fea0003800200 */
.L_x_104:
        /* <DEDUP_REMOVED lines=22> */
.L_x_107:
[----:B------:R-:W-:Y:S05]  /*5570*/  BSYNC.RECONVERGENT B1 ;  /* 0x0000000000017941 */ /* 0x000fea0003800200 */
.L_x_106:
[C---:B------:R-:W-:Y:S01]  /*5580*/  PRMT R2, R17.reuse, 0x8880, RZ ;  /* 0x0000888011027816 */ /* 0x040fe200000000ff */
        /* <DEDUP_REMOVED lines=22> */
.L_x_109:
[----:B------:R-:W-:Y:S05]  /*56f0*/  BSYNC.RECONVERGENT B1 ;  /* 0x0000000000017941 */ /* 0x000fea0003800200 */
.L_x_108:
[----:B------:R-:W-:Y:S01]  /*5700*/  IMAD.MOV.U32 R8, RZ, RZ, R12 ;  /* 0x000000ffff087224 */ /* 0x000fe200078e000c */
[----:B------:R-:W-:Y:S01]  /*5710*/  PRMT R9, R10, 0x8880, RZ ;  /* 0x000088800a097816 */ /* 0x000fe200000000ff */
[----:B------:R-:W-:Y:S01]  /*5720*/  BSSY.RECONVERGENT B1, `(.L_x_110) ;  /* 0x0000015000017945 */ /* 0x000fe20003800200 */
[----:B------:R-:W-:Y:S01]  /*5730*/  PRMT R13, R16, 0x8880, RZ ;  /* 0x00008880100d7816 */ /* 0x000fe200000000ff */
[----:B------:R-:W-:Y:S01]  /*5740*/  IMAD.MOV.U32 R4, RZ, RZ, R11 ;  /* 0x000000ffff047224 */ /* 0x000fe200078e000b */
[----:B------:R-:W-:Y:S01]  /*5750*/  ISETP.GE.AND P0, PT, R9, R8, PT ;  /* 0x000000080900720c */ /* 0x000fe20003f06270 */
[----:B------:R-:W-:Y:S01]  /*5760*/  IMAD.MOV.U32 R5, RZ, RZ, R15 ;  /* 0x000000ffff057224 */ /* 0x000fe200078e000f */
[----:B------:R-:W-:Y:S02]  /*5770*/  IADD3 R0, P2, PT, R0, 0x500, RZ ;  /* 0x0000050000007810 */ /* 0x000fe40007f5e0ff */
[----:B------:R-:W-:Y:S02]  /*5780*/  PRMT R13, R13, 0x7710, RZ ;  /* 0x000077100d0d7816 */ /* 0x000fe400000000ff */
        /* <DEDUP_REMOVED lines=14> */
.L_x_111:
[----:B------:R-:W-:Y:S05]  /*5870*/  BSYNC.RECONVERGENT B1 ;  /* 0x0000000000017941 */ /* 0x000fea0003800200 */
.L_x_110:
[----:B------:R-:W-:-:S07]  /*5880*/  IMAD.X R3, RZ, RZ, R3, P2 ;  /* 0x000000ffff037224 */ /* 0x000fce00010e0603 */
.L_x_79:
[----:B------:R-:W0:Y:S01]  /*5890*/  LDCU UR4, c[0x0][0x390] ;  /* 0x00007200ff0477ac */ /* 0x000e220008000800 */
[----:B------:R-:W1:Y:S01]  /*58a0*/  S2R R9, SR_TID.X ;  /* 0x0000000000097919 */ /* 0x000e620000002100 */
[----:B0-----:R-:W-:Y:S02]  /*58b0*/  USHF.R.S32.HI UR5, URZ, 0x1f, UR4 ;  /* 0x0000001fff057899 */ /* 0x001fe40008011404 */
[----:B------:R-:W-:-:S04]  /*58c0*/  ISETP.GE.U32.AND P0, PT, R0, UR4, PT ;  /* 0x0000000400007c0c */ /* 0x000fc8000bf06070 */
[----:B------:R-:W-:-:S13]  /*58d0*/  ISETP.GE.AND.EX P0, PT, R3, UR5, PT, P0 ;  /* 0x0000000503007c0c */ /* 0x000fda000bf06300 */
[----:B-1----:R-:W-:Y:S05]  /*58e0*/  @P0 BRA `(.L_x_112) ;  /* 0x0000000800b00947 */ /* 0x002fea0003800000 */
[----:B------:R-:W-:Y:S01]  /*58f0*/  IADD3 R8, PT, PT, -R0, UR4, RZ ;  /* 0x0000000400087c10 */ /* 0x000fe2000fffe1ff */
[----:B------:R-:W-:Y:S03]  /*5900*/  BSSY.RECONVERGENT B1, `(.L_x_112) ;  /* 0x00000aa000017945 */ /* 0x000fe60003800200 */
[----:B------:R-:W-:-:S13]  /*5910*/  ISETP.GE.AND P0, PT, R9, R8, PT ;  /* 0x000000080900720c */ /* 0x000fda0003f06270 */
[----:B------:R-:W-:Y:S05]  /*5920*/  @P0 BRA `(.L_x_113) ;  /* 0x00000008009c0947 */ /* 0x000fea0003800000 */
[----:B------:R-:W-:Y:S01]  /*5930*/  LOP3.LUT R7, RZ, R9, RZ, 0x33, !PT ;  /* 0x00000009ff077212 */ /* 0x000fe200078e33ff */
[----:B------:R-:W-:Y:S01]  /*5940*/  BSSY.RECONVERGENT B2, `(.L_x_114) ;  /* 0x0000031000027945 */ /* 0x000fe20003800200 */
[----:B------:R-:W-:Y:S02]  /*5950*/  IMAD.MOV.U32 R11, RZ, RZ, R9 ;  /* 0x000000ffff0b7224 */ /* 0x000fe400078e0009 */
[----:B------:R-:W-:-:S04]  /*5960*/  IADD3 R10, PT, PT, -R0, UR4, R7 ;  /* 0x00000004000a7c10 */ /* 0x000fc8000fffe107 */
[----:B------:R-:W-:-:S04]  /*5970*/  LOP3.LUT R6, R10, 0x300, RZ, 0xc0, !PT ;  /* 0x000003000a067812 */ /* 0x000fc800078ec0ff */
[----:B------:R-:W-:-:S13]  /*5980*/  ISETP.NE.AND P0, PT, R6, 0x300, PT ;  /* 0x000003000600780c */ /* 0x000fda0003f05270 */
[----:B------:R-:W-:Y:S05]  /*5990*/  @!P0 BRA `(.L_x_115) ;  /* 0x0000000000ac8947 */ /* 0x000fea0003800000 */
[----:B------:R-:W0:Y:S01]  /*59a0*/  LDCU.64 UR6, c[0x0][0x380] ;  /* 0x00007000ff0677ac */ /* 0x000e220008000a00 */
[----:B------:R-:W-:Y:S01]  /*59b0*/  IADD3 R13, P0, PT, R9, R0, RZ ;  /* 0x00000000090d7210 */ /* 0x000fe20007f1e0ff */
[----:B------:R-:W-:Y:S01]  /*59c0*/  IMAD.MOV.U32 R11, RZ, RZ, R9 ;  /* 0x000000ffff0b7224 */ /* 0x000fe200078e0009 */
[----:B------:R-:W-:-:S03]  /*59d0*/  LEA.HI R6, R10, 0x1, RZ, 0x18 ;  /* 0x000000010a067811 */ /* 0x000fc600078fc0ff */
[----:B------:R-:W-:Y:S01]  /*59e0*/  IMAD.X R12, RZ, RZ, R3, P0 ;  /* 0x000000ffff0c7224 */ /* 0x000fe200000e0603 */
[----:B------:R-:W-:-:S05]  /*59f0*/  LOP3.LUT R6, R6, 0x3, RZ, 0xc0, !PT ;  /* 0x0000000306067812 */ /* 0x000fca00078ec0ff */
[----:B------:R-:W-:Y:S01]  /*5a00*/  IMAD.MOV R15, RZ, RZ, -R6 ;  /* 0x000000ffff0f7224 */ /* 0x000fe200078e0a06 */
[----:B0-----:R-:W-:-:S04]  /*5a10*/  LEA R14, P1, R13, UR6, 0x4 ;  /* 0x000000060d0e7c11 */ /* 0x001fc8000f8220ff */
[----:B------:R-:W-:-:S09]  /*5a20*/  LEA.HI.X R13, R13, UR7, R12, 0x4, P1 ;  /* 0x000000070d0d7c11 */ /* 0x000fd200088f240c */
.L_x_118:
[----:B------:R-:W-:-:S05]  /*5a30*/  IMAD.MOV.U32 R12, RZ, RZ, R14 ;  /* 0x000000ffff0c7224 */ /* 0x000fca00078e000e */
[----:B------:R-:W2:Y:S01]  /*5a40*/  LDG.E.U16.CONSTANT R16, desc[UR10][R12.64] ;  /* 0x0000000a0c107981 */ /* 0x000ea2000c1e9500 */
[----:B------:R-:W-:Y:S01]  /*5a50*/  PRMT R6, R2, 0x8880, RZ ;  /* 0x0000888002067816 */ /* 0x000fe200000000ff */
        /* <DEDUP_REMOVED lines=8> */
[----:B------:R-:W-:Y:S01]  /*5ae0*/  PRMT R18, R2, 0x8880, RZ ;  /* 0x0000888002127816 */ /* 0x000fe200000000ff */
[----:B------:R-:W-:Y:S01]  /*5af0*/  IMAD.MOV.U32 R19, RZ, RZ, R5 ;  /* 0x000000ffff137224 */ /* 0x000fe200078e0005 */
[----:B------:R-:W-:Y:S02]  /*5b00*/  PRMT R21, R16, 0x8880, RZ ;  /* 0x0000888010157816 */ /* 0x000fe400000000ff */
[----:B------:R-:W-:Y:S02]  /*5b10*/  PRMT R18, R18, 0x7710, RZ ;  /* 0x0000771012127816 */ /* 0x000fe400000000ff */
[----:B------:R-:W-:Y:S02]  /*5b20*/  PRMT R21, R21, 0x7710, RZ ;  /* 0x0000771015157816 */ /* 0x000fe400000000ff */
[----:B------:R-:W-:-:S04]  /*5b30*/  PRMT R18, R18, 0x9910, RZ ;  /* 0x0000991012127816 */ /* 0x000fc800000000ff */
[----:B------:R-:W-:Y:S01]  /*5b40*/  ISETP.GT.AND P4, PT, R18, R17, PT ;  /* 0x000000111200720c */ /* 0x000fe20003f84270 */
[----:B------:R-:W-:-:S12]  /*5b50*/  IMAD.MOV.U32 R17, RZ, RZ, R4 ;  /* 0x000000ffff117224 */ /* 0x000fd800078e0004 */
[CC--:B--2---:R-:W-:Y:S01]  /*5b60*/  @!P4 ISETP.GE.U32.AND P1, PT, R17.reuse, R6.reuse, PT ;  /* 0x000000061100c20c */ /* 0x0c4fe20003f26070 */
[----:B------:R-:W-:Y:S01]  /*5b70*/  IMAD.MOV.U32 R4, RZ, RZ, R6 ;  /* 0x000000ffff047224 */ /* 0x000fe200078e0006 */
[----:B------:R-:W-:Y:S01]  /*5b80*/  @!P4 ISETP.LT.U32.AND P0, PT, R17, R6, PT ;  /* 0x000000061100c20c */ /* 0x000fe20003f01070 */
[----:B------:R-:W-:Y:S01]  /*5b90*/  IMAD.MOV.U32 R5, RZ, RZ, R7 ;  /* 0x000000ffff057224 */ /* 0x000fe200078e0007 */
[CC--:B------:R-:W-:Y:S02]  /*5ba0*/  @!P4 ISETP.GE.AND.EX P1, PT, R19.reuse, R7.reuse, PT, P1 ;  /* 0x000000071300c20c */ /* 0x0c0fe40003f26310 */
[----:B------:R-:W-:Y:S02]  /*5bb0*/  @!P4 ISETP.LT.AND.EX P0, PT, R19, R7, PT, P0 ;  /* 0x000000071300c20c */ /* 0x000fe40003f01300 */
[----:B------:R-:W-:Y:S02]  /*5bc0*/  @!P4 SEL R16, R2, R21, !P1 ;  /* 0x000000150210c207 */ /* 0x000fe40004800000 */
[----:B------:R-:W-:-:S02]  /*5bd0*/  PRMT R2, R21, 0x7610, R2 ;  /* 0x0000761015027816 */ /* 0x000fc40000000002 */
[----:B------:R-:W-:Y:S02]  /*5be0*/  @!P4 SEL R4, R17, R6, P0 ;  /* 0x000000061104c207 */ /* 0x000fe40000000000 */
[----:B------:R-:W-:Y:S02]  /*5bf0*/  @!P4 SEL R5, R19, R7, P0 ;  /* 0x000000071305c207 */ /* 0x000fe40000000000 */
[----:B------:R-:W-:-:S07]  /*5c00*/  @!P4 PRMT R2, R16, 0x7610, R2 ;  /* 0x000076101002c816 */ /* 0x000fce0000000002 */
.L_x_117:
[----:B------:R-:W-:Y:S05]  /*5c10*/  BSYNC.RECONVERGENT B3 ;  /* 0x0000000000037941 */ /* 0x000fea0003800200 */
.L_x_116:
[----:B------:R-:W-:Y:S02]  /*5c20*/  IMAD.X R13, RZ, RZ, R13, P3 ;  /* 0x000000ffff0d7224 */ /* 0x000fe400018e060d */
[----:B------:R-:W-:Y:S01]  /*5c30*/  VIADD R11, R11, 0x100 ;  /* 0x000001000b0b7836 */ /* 0x000fe20000000000 */
[----:B------:R-:W-:Y:S06]  /*5c40*/  @P2 BRA `(.L_x_118) ;  /* 0xfffffffc00782947 */ /* 0x000fec000383ffff */
.L_x_115:
[----:B------:R-:W-:Y:S05]  /*5c50*/  BSYNC.RECONVERGENT B2 ;  /* 0x0000000000027941 */ /* 0x000fea0003800200 */
.L_x_114:
[----:B------:R-:W-:-:S13]  /*5c60*/  ISETP.GE.U32.AND P0, PT, R10, 0x300, PT ;  /* 0x000003000a00780c */ /* 0x000fda0003f06070 */
[----:B------:R-:W-:Y:S05]  /*5c70*/  @!P0 BRA `(.L_x_113) ;  /* 0x0000000400c88947 */ /* 0x000fea0003800000 */
[----:B------:R-:W0:Y:S01]  /*5c80*/  LDCU.64 UR6, c[0x0][0x380] ;  /* 0x00007000ff0677ac */ /* 0x000e220008000a00 */
[----:B------:R-:W-:-:S05]  /*5c90*/  IADD3 R0, P0, PT, R11, R0, RZ ;  /* 0x000000000b007210 */ /* 0x000fca0007f1e0ff */
[----:B------:R-:W-:Y:S01]  /*5ca0*/  IMAD.X R7, RZ, RZ, R3, P0 ;  /* 0x000000ffff077224 */ /* 0x000fe200000e0603 */
[----:B0-----:R-:W-:-:S04]  /*5cb0*/  LEA R6, P1, R0, UR6, 0x4 ;  /* 0x0000000600067c11 */ /* 0x001fc8000f8220ff */
[----:B------:R-:W-:Y:S02]  /*5cc0*/  IADD3 R6, P0, PT, R6, 0x3008, RZ ;  /* 0x0000300806067810 */ /* 0x000fe40007f1e0ff */
[----:B------:R-:W-:-:S05]  /*5cd0*/  LEA.HI.X R7, R0, UR7, R7, 0x4, P1 ;  /* 0x0000000700077c11 */ /* 0x000fca00088f2407 */
[----:B------:R-:W-:-:S07]  /*5ce0*/  IMAD.X R7, RZ, RZ, R7, P0 ;  /* 0x000000ffff077224 */ /* 0x000fce00000e0607 */
.L_x_127:
[----:B------:R-:W2:Y:S04]  /*5cf0*/  LDG.E.U16.CONSTANT R3, desc[UR10][R6.64+-0x3008] ;  /* 0xffcff80a06037981 */ /* 0x000ea8000c1e9500 */
[----:B------:R0:W5:Y:S04]  /*5d00*/  LDG.E.U16.CONSTANT R14, desc[UR10][R6.64+-0x2008] ;  /* 0xffdff80a060e7981 */ /* 0x000168000c1e9500 */
[----:B------:R0:W5:Y:S04]  /*5d10*/  LDG.E.U16.CONSTANT R10, desc[UR10][R6.64+-0x1008] ;  /* 0xffeff80a060a7981 */ /* 0x000168000c1e9500 */
[----:B------:R0:W5:Y:S01]  /*5d20*/  LDG.E.U16.CONSTANT R0, desc[UR10][R6.64+-0x8] ;  /* 0xfffff80a06007981 */ /* 0x000162000c1e9500 */
[C---:B------:R-:W-:Y:S01]  /*5d30*/  PRMT R19, R2.reuse, 0x8880, RZ ;  /* 0x0000888002137816 */ /* 0x040fe200000000ff */
[----:B------:R-:W-:Y:S01]  /*5d40*/  BSSY.RECONVERGENT B2, `(.L_x_119) ;  /* 0x0000016000027945 */ /* 0x000fe20003800200 */
[----:B------:R-:W-:Y:S01]  /*5d50*/  PRMT R16, R2, 0x7610, R16 ;  /* 0x0000761002107816 */ /* 0x000fe20000000010 */
[----:B------:R-:W-:-:S02]  /*5d60*/  IMAD.MOV.U32 R15, RZ, RZ, R4 ;  /* 0x000000ffff0f7224 */ /* 0x000fc400078e0004 */
        /* <DEDUP_REMOVED lines=19> */
.L_x_120:
[----:B------:R-:W-:Y:S05]  /*5ea0*/  BSYNC.RECONVERGENT B2 ;  /* 0x0000000000027941 */ /* 0x000fea0003800200 */
.L_x_119:
[----:B-----5:R-:W-:Y:S01]  /*5eb0*/  PRMT R12, R14, 0x8880, RZ ;  /* 0x000088800e0c7816 */ /* 0x020fe200000000ff */
[----:B------:R-:W-:Y:S01]  /*5ec0*/  BSSY.RECONVERGENT B2, `(.L_x_121) ;  /* 0x0000017000027945 */ /* 0x000fe20003800200 */
[----:B------:R-:W-:Y:S01]  /*5ed0*/  PRMT R19, R16, 0x8880, RZ ;  /* 0x0000888010137816 */ /* 0x000fe200000000ff */
        /* <DEDUP_REMOVED lines=21> */
.L_x_122:
[----:B------:R-:W-:Y:S05]  /*6030*/  BSYNC.RECONVERGENT B2 ;  /* 0x0000000000027941 */ /* 0x000fea0003800200 */
.L_x_121:
        /* <DEDUP_REMOVED lines=24> */
.L_x_124:
[----:B------:R-:W-:Y:S05]  /*61c0*/  BSYNC.RECONVERGENT B2 ;  /* 0x0000000000027941 */ /* 0x000fea0003800200 */
.L_x_123:
        /* <DEDUP_REMOVED lines=23> */
.L_x_126:
[----:B------:R-:W-:Y:S05]  /*6340*/  BSYNC.RECONVERGENT B2 ;  /* 0x0000000000027941 */ /* 0x000fea0003800200 */
.L_x_125:
[----:B------:R-:W-:Y:S01]  /*6350*/  VIADD R11, R11, 0x400 ;  /* 0x000004000b0b7836 */ /* 0x000fe20000000000 */
[----:B------:R-:W-:-:S04]  /*6360*/  IADD3 R6, P1, PT, R6, 0x4000, RZ ;  /* 0x0000400006067810 */ /* 0x000fc80007f3e0ff */
[----:B------:R-:W-:Y:S01]  /*6370*/  ISETP.GE.AND P0, PT, R11, R8, PT ;  /* 0x000000080b00720c */ /* 0x000fe20003f06270 */
[----:B------:R-:W-:-:S12]  /*6380*/  IMAD.X R7, RZ, RZ, R7, P1 ;  /* 0x000000ffff077224 */ /* 0x000fd800008e0607 */
[----:B------:R-:W-:Y:S05]  /*6390*/  @!P0 BRA `(.L_x_127) ;  /* 0xfffffff800548947 */ /* 0x000fea000383ffff */
.L_x_113:
[----:B------:R-:W-:Y:S05]  /*63a0*/  BSYNC.RECONVERGENT B1 ;  /* 0x0000000000017941 */ /* 0x000fea0003800200 */
.L_x_112:
[C---:B------:R-:W-:Y:S01]  /*63b0*/  LOP3.LUT R3, R2.reuse, 0xff, RZ, 0xc0, !PT ;  /* 0x000000ff02037812 */ /* 0x040fe200078ec0ff */
[----:B------:R-:W0:Y:S01]  /*63c0*/  S2R R0, SR_LANEID ;  /* 0x0000000000007919 */ /* 0x000e220000000000 */
[C---:B------:R-:W-:Y:S01]  /*63d0*/  PRMT R8, R2.reuse, 0x8880, RZ ;  /* 0x0000888002087816 */ /* 0x040fe200000000ff */
[----:B------:R-:W-:Y:S01]  /*63e0*/  BSSY.RECONVERGENT B1, `(.L_x_128) ;  /* 0x0000019000017945 */ /* 0x000fe20003800200 */
[----:B------:R-:W-:Y:S01]  /*63f0*/  PRMT R6, R2, 0x7610, R6 ;  /* 0x0000761002067816 */ /* 0x000fe20000000006 */
[----:B------:R-:W-:Y:S01]  /*6400*/  SHFL.DOWN PT, R13, R4, 0x1, 0x1f ;  /* 0x08201f00040d7f89 */ /* 0x000fe200000e0000 */
[----:B------:R-:W-:Y:S02]  /*6410*/  IMAD.MOV.U32 R11, RZ, RZ, R4 ;  /* 0x000000ffff0b7224 */ /* 0x000fe400078e0004 */
[----:B------:R-:W-:Y:S01]  /*6420*/  IMAD.MOV.U32 R12, RZ, RZ, R5 ;  /* 0x000000ffff0c7224 */ /* 0x000fe200078e0005 */
[----:B------:R-:W1:Y:S04]  /*6430*/  SHFL.DOWN PT, R3, R3, 0x1, 0x1f ;  /* 0x08201f0003037f89 */ /* 0x000e6800000e0000 */
[----:B------:R2:W3:Y:S01]  /*6440*/  SHFL.DOWN PT, R10, R5, 0x1, 0x1f ;  /* 0x08201f00050a7f89 */ /* 0x0004e200000e0000 */
[----:B-1----:R-:W-:-:S04]  /*6450*/  PRMT R7, R3, 0x8880, RZ ;  /* 0x0000888003077816 */ /* 0x002fc800000000ff */
[----:B------:R-:W-:-:S04]  /*6460*/  ISETP.GE.AND P0, PT, R8, R7, PT ;  /* 0x000000070800720c */ /* 0x000fc80003f06270 */
[----:B0-----:R-:W-:-:S13]  /*6470*/  ISETP.GT.OR P0, PT, R0, 0x1e, !P0 ;  /* 0x0000001e0000780c */ /* 0x001fda0004704670 */
        /* <DEDUP_REMOVED lines=15> */
.L_x_129:
[----:B------:R-:W-:Y:S05]  /*6570*/  BSYNC.RECONVERGENT B1 ;  /* 0x0000000000017941 */ /* 0x000fea0003800200 */
.L_x_128:
[C---:B------:R-:W-:Y:S01]  /*6580*/  LOP3.LUT R2, R6.reuse, 0xff, RZ, 0xc0, !PT ;  /* 0x000000ff06027812 */ /* 0x040fe200078ec0ff */
[----:B------:R-:W-:Y:S01]  /*6590*/  SHFL.DOWN PT, R14, R11, 0x2, 0x1f ;  /* 0x08401f000b0e7f89 */ /* 0x000fe200000e0000 */
[C---:B------:R-:W-:Y:S01]  /*65a0*/  PRMT R5, R6.reuse, 0x8880, RZ ;  /* 0x0000888006057816 */ /* 0x040fe200000000ff */
[----:B------:R-:W-:Y:S01]  /*65b0*/  BSSY.RECONVERGENT B1, `(.L_x_130) ;  /* 0x0000017000017945 */ /* 0x000fe20003800200 */
[----:B------:R-:W-:Y:S01]  /*65c0*/  PRMT R3, R6, 0x7610, R3 ;  /* 0x0000761006037816 */ /* 0x000fe20000000003 */
[----:B------:R-:W-:Y:S01]  /*65d0*/  SHFL.DOWN PT, R7, R12, 0x2, 0x1f ;  /* 0x08401f000c077f89 */ /* 0x000fe200000e0000 */
[----:B------:R-:W-:Y:S02]  /*65e0*/  IMAD.MOV.U32 R8, RZ, RZ, R11 ;  /* 0x000000ffff087224 */ /* 0x000fe400078e000b */
[----:B------:R-:W-:Y:S01]  /*65f0*/  IMAD.MOV.U32 R10, RZ, RZ, R12 ;  /* 0x000000ffff0a7224 */ /* 0x000fe200078e000c */
        /* <DEDUP_REMOVED lines=18> */
.L_x_131:
[----:B------:R-:W-:Y:S05]  /*6720*/  BSYNC.RECONVERGENT B1 ;  /* 0x0000000000017941 */ /* 0x000fea0003800200 */
.L_x_130:
        /* <DEDUP_REMOVED lines=26> */
.L_x_133:
[----:B------:R-:W-:Y:S05]  /*68d0*/  BSYNC.RECONVERGENT B1 ;  /* 0x0000000000017941 */ /* 0x000fea0003800200 */
.L_x_132:
        /* <DEDUP_REMOVED lines=26> */
.L_x_135:
[----:B------:R-:W-:Y:S05]  /*6a80*/  BSYNC.RECONVERGENT B1 ;  /* 0x0000000000017941 */ /* 0x000fea0003800200 */
.L_x_134:
[C---:B------:R-:W-:Y:S01]  /*6a90*/  LOP3.LUT R2, R5.reuse, 0xff, RZ, 0xc0, !PT ;  /* 0x000000ff05027812 */ /* 0x040fe200078ec0ff */
[----:B------:R-:W-:Y:S01]  /*6aa0*/  SHFL.DOWN PT, R13, R8, 0x10, 0x1f ;  /* 0x0a001f00080d7f89 */ /* 0x000fe200000e0000 */
[C---:B------:R-:W-:Y:S01]  /*6ab0*/  PRMT R7, R5.reuse, 0x8880, RZ ;  /* 0x0000888005077816 */ /* 0x040fe200000000ff */
[----:B------:R-:W-:Y:S01]  /*6ac0*/  BSSY.RECONVERGENT B1, `(.L_x_136) ;  /* 0x0000018000017945 */ /* 0x000fe20003800200 */
[----:B------:R-:W-:Y:S01]  /*6ad0*/  ISETP.NE.AND P2, PT, R0, RZ, PT ;  /* 0x000000ff0000720c */ /* 0x000fe20003f45270 */
[----:B------:R0:W1:Y:S01]  /*6ae0*/  SHFL.DOWN PT, R11, R2, 0x10, 0x1f ;  /* 0x0a001f00020b7f89 */ /* 0x00006200000e0000 */
[----:B------:R-:W-:Y:S01]  /*6af0*/  PRMT R4, R5, 0x7610, R4 ;  /* 0x0000761005047816 */ /* 0x000fe20000000004 */
[----:B------:R-:W-:Y:S02]  /*6b00*/  IMAD.MOV.U32 R3, RZ, RZ, R8 ;  /* 0x000000ffff037224 */ /* 0x000fe400078e0008 */
[----:B------:R2:W3:Y:S01]  /*6b10*/  SHFL.DOWN PT, R15, R10, 0x10, 0x1f ;  /* 0x0a001f000a0f7f89 */ /* 0x0004e200000e0000 */
[----:B0-----:R-:W-:Y:S01]  /*6b20*/  IMAD.MOV.U32 R2, RZ, RZ, R10 ;  /* 0x000000ffff027224 */ /* 0x001fe200078e000a */
        /* <DEDUP_REMOVED lines=17> */
.L_x_137:
[----:B------:R-:W-:Y:S05]  /*6c40*/  BSYNC.RECONVERGENT B1 ;  /* 0x0000000000017941 */ /* 0x000fea0003800200 */
.L_x_136:
[----:B------:R-:W-:Y:S04]  /*6c50*/  BSSY.RECONVERGENT B1, `(.L_x_138) ;  /* 0x000000c000017945 */ /* 0x000fe80003800200 */
[----:B------:R-:W-:Y:S05]  /*6c60*/  @P2 BRA `(.L_x_139) ;  /* 0x0000000000282947 */ /* 0x000fea0003800000 */
[----:B------:R-:W0:Y:S01]  /*6c70*/  S2R R6, SR_CgaCtaId ;  /* 0x0000000000067919 */ /* 0x000e220000008800 */
[----:B------:R-:W-:Y:S01]  /*6c80*/  MOV R5, 0x400 ;  /* 0x0000040000057802 */ /* 0x000fe20000000f00 */
[----:B------:R-:W-:Y:S01]  /*6c90*/  IMAD.MOV.U32 R7, RZ, RZ, R2 ;  /* 0x000000ffff077224 */ /* 0x000fe200078e0002 */
[----:B------:R-:W-:-:S04]  /*6ca0*/  SHF.R.U32.HI R0, RZ, 0x1, R9 ;  /* 0x00000001ff007819 */ /* 0x000fc80000011609 */
[----:B------:R-:W-:Y:S02]  /*6cb0*/  LOP3.LUT R0, R0, 0x1f0, RZ, 0xc0, !PT ;  /* 0x000001f000007812 */ /* 0x000fe400078ec0ff */
[----:B0-----:R-:W-:Y:S01]  /*6cc0*/  LEA R5, R6, R5, 0x18 ;  /* 0x0000000506057211 */ /* 0x001fe200078ec0ff */
[----:B------:R-:W-:-:S04]  /*6cd0*/  IMAD.MOV.U32 R6, RZ, RZ, R3 ;  /* 0x000000ffff067224 */ /* 0x000fc800078e0003 */
[----:B------:R-:W-:-:S05]  /*6ce0*/  IMAD.IADD R5, R0, 0x1, R5 ;  /* 0x0000000100057824 */ /* 0x000fca00078e0205 */
[----:B------:R0:W-:Y:S04]  /*6cf0*/  STS.64 [R5+0x10], R6 ;  /* 0x0000100605007388 */ /* 0x0001e80000000a00 */
[----:B------:R0:W-:Y:S02]  /*6d00*/  STS.U8 [R5+0x8], R4 ;  /* 0x0000080405007388 */ /* 0x0001e40000000000 */
.L_x_139:
[----:B------:R-:W-:Y:S05]  /*6d10*/  BSYNC.RECONVERGENT B1 ;  /* 0x0000000000017941 */ /* 0x000fea0003800200 */
.L_x_138:
[----:B------:R-:W-:Y:S01]  /*6d20*/  BAR.SYNC.DEFER_BLOCKING 0x0 ;  /* 0x0000000000007b1d */ /* 0x000fe20000010000 */
[----:B------:R-:W-:-:S13]  /*6d30*/  ISETP.NE.AND P1, PT, R9, RZ, PT ;  /* 0x000000ff0900720c */ /* 0x000fda0003f25270 */
[----:B------:R-:W-:Y:S05]  /*6d40*/  @P1 BRA `(.L_x_34) ;  /* 0x0000000800741947 */ /* 0x000fea0003800000 */
[----:B------:R-:W1:Y:S01]  /*6d50*/  S2R R0, SR_CgaCtaId ;  /* 0x0000000000007919 */ /* 0x000e620000008800 */
[----:B0-----:R-:W-:Y:S01]  /*6d60*/  MOV R5, 0x400 ;  /* 0x0000040000057802 */ /* 0x001fe20000000f00 */
[----:B------:R-:W-:Y:S01]  /*6d70*/  BSSY.RECONVERGENT B1, `(.L_x_140) ;  /* 0x000001e000017945 */ /* 0x000fe20003800200 */
[C---:B------:R-:W-:Y:S01]  /*6d80*/  PRMT R8, R4.reuse, 0x8880, RZ ;  /* 0x0000888004087816 */ /* 0x040fe200000000ff */
[----:B------:R-:W-:Y:S01]  /*6d90*/  IMAD.MOV.U32 R16, RZ, RZ, R2 ;  /* 0x000000ffff107224 */ /* 0x000fe200078e0002 */
[----:B------:R-:W-:Y:S02]  /*6da0*/  PRMT R15, R4, 0x7610, R15 ;  /* 0x00007610040f7816 */ /* 0x000fe4000000000f */
[----:B-1----:R-:W-:-:S05]  /*6db0*/  LEA R5, R0, R5, 0x18 ;  /* 0x0000000500057211 */ /* 0x002fca00078ec0ff */
        /* <DEDUP_REMOVED lines=16> */
[CC--:B0-----:R-:W-:Y:S01]  /*6ec0*/  @P3 ISETP.GE.U32.AND P0, PT, R3.reuse, R8.reuse, PT ;  /* 0x000000080300320c */ /* 0x0c1fe20003f06070 */
[----:B------:R-:W-:Y:S01]  /*6ed0*/  IMAD.MOV.U32 R16, RZ, RZ, R9 ;  /* 0x000000ffff107224 */ /* 0x000fe200078e0009 */
[CC--:B------:R-:W-:Y:S02]  /*6ee0*/  @P3 ISETP.LT.U32.AND P2, PT, R3.reuse, R8.reuse, PT ;  /* 0x000000080300320c */ /* 0x0c0fe40003f41070 */
[CC--:B------:R-:W-:Y:S02]  /*6ef0*/  @P3 ISETP.GE.AND.EX P0, PT, R2.reuse, R9.reuse, PT, P0 ;  /* 0x000000090200320c */ /* 0x0c0fe40003f06300 */
[----:B------:R-:W-:Y:S02]  /*6f00*/  @P3 ISETP.LT.AND.EX P2, PT, R2, R9, PT, P2 ;  /* 0x000000090200320c */ /* 0x000fe40003f41320 */
[----:B------:R-:W-:Y:S02]  /*6f10*/  @P3 SEL R4, R4, R13, !P0 ;  /* 0x0000000d04043207 */ /* 0x000fe40004000000 */
[----:B------:R-:W-:-:S02]  /*6f20*/  @P3 SEL R8, R3, R8, P2 ;  /* 0x0000000803083207 */ /* 0x000fc40001000000 */
[----:B------:R-:W-:Y:S02]  /*6f30*/  @P3 SEL R16, R2, R9, P2 ;  /* 0x0000000902103207 */ /* 0x000fe40001000000 */
[----:B------:R-:W-:-:S07]  /*6f40*/  @P3 PRMT R15, R4, 0x7610, R15 ;  /* 0x00007610040f3816 */ /* 0x000fce000000000f */
.L_x_141:
[----:B------:R-:W-:Y:S05]  /*6f50*/  BSYNC.RECONVERGENT B1 ;  /* 0x0000000000017941 */ /* 0x000fea0003800200 */
.L_x_140:
[C---:B------:R-:W-:Y:S01]  /*6f60*/  PRMT R9, R15.reuse, 0x8880, RZ ;  /* 0x000088800f097816 */ /* 0x040fe200000000ff */
[----:B------:R-:W-:Y:S01]  /*6f70*/  BSSY.RECONVERGENT B1, `(.L_x_142) ;  /* 0x0000013000017945 */ /* 0x000fe20003800200 */
[----:B------:R-:W-:Y:S01]  /*6f80*/  PRMT R4, R15, 0x7610, R4 ;  /* 0x000076100f047816 */ /* 0x000fe20000000004 */
[----:B------:R-:W-:Y:S01]  /*6f90*/  IMAD.MOV.U32 R17, RZ, RZ, R8 ;  /* 0x000000ffff117224 */ /* 0x000fe200078e0008 */
[----:B------:R-:W-:Y:S01]  /*6fa0*/  ISETP.GE.AND P0, PT, R9, R12, PT ;  /* 0x0000000c0900720c */ /* 0x000fe20003f06270 */
[----:B------:R-:W-:-:S12]  /*6fb0*/  IMAD.MOV.U32 R14, RZ, RZ, R16 ;  /* 0x000000ffff0e7224 */ /* 0x000fd800078e0010 */
        /* <DEDUP_REMOVED lines=14> */
.L_x_143:
[----:B------:R-:W-:Y:S05]  /*70a0*/  BSYNC.RECONVERGENT B1 ;  /* 0x0000000000017941 */ /* 0x000fea0003800200 */
.L_x_142:
        /* <DEDUP_REMOVED lines=20> */
.L_x_145:
[----:B------:R-:W-:Y:S05]  /*71f0*/  BSYNC.RECONVERGENT B1 ;  /* 0x0000000000017941 */ /* 0x000fea0003800200 */
.L_x_144:
        /* <DEDUP_REMOVED lines=20> */
.L_x_147:
[----:B------:R-:W-:Y:S05]  /*7340*/  BSYNC.RECONVERGENT B1 ;  /* 0x0000000000017941 */ /* 0x000fea0003800200 */
.L_x_146:
[C---:B------:R-:W-:Y:S01]  /*7350*/  PRMT R4, R2.reuse, 0x8880, RZ ;  /* 0x0000888002047816 */ /* 0x040fe200000000ff */
[----:B------:R-:W-:Y:S01]  /*7360*/  BSSY.RECONVERGENT B1, `(.L_x_148) ;  /* 0x0000013000017945 */ /* 0x000fe20003800200 */
[----:B------:R-:W-:Y:S01]  /*7370*/  PRMT R3, R2, 0x7610, R3 ;  /* 0x0000761002037816 */ /* 0x000fe20000000003 */
[----:B------:R-:W-:Y:S01]  /*7380*/  IMAD.MOV.U32 R13, RZ, RZ, R11 ;  /* 0x000000ffff0d7224 */ /* 0x000fe200078e000b */
[----:B-1----:R-:W-:Y:S01]  /*7390*/  ISETP.GE.AND P0, PT, R4, R7, PT ;  /* 0x000000070400720c */ /* 0x002fe20003f06270 */
        /* <DEDUP_REMOVED lines=15> */
.L_x_149:
[----:B------:R-:W-:Y:S05]  /*7490*/  BSYNC.RECONVERGENT B1 ;  /* 0x0000000000017941 */ /* 0x000fea0003800200 */
.L_x_148:
        /* <DEDUP_REMOVED lines=20> */
.L_x_151:
[----:B------:R-:W-:Y:S05]  /*75e0*/  BSYNC.RECONVERGENT B1 ;  /* 0x0000000000017941 */ /* 0x000fea0003800200 */
.L_x_150:
        /* <DEDUP_REMOVED lines=19> */
.L_x_34:
[----:B------:R-:W-:Y:S05]  /*7720*/  BSYNC.RECONVERGENT B0 ;  /* 0x0000000000007941 */ /* 0x000fea0003800200 */
.L_x_1:
[----:B------:R-:W-:Y:S05]  /*7730*/  @P1 EXIT ;  /* 0x000000000000194d */ /* 0x000fea0003800000 */
[----:B0-----:R-:W0:Y:S01]  /*7740*/  LDC.64 R6, c[0x0][0x388] ;  /* 0x0000e200ff067b82 */ /* 0x001e220000000a00 */
[----:B------:R-:W-:-:S04]  /*7750*/  LOP3.LUT R3, R3, R2, RZ, 0x3c, !PT ;  /* 0x0000000203037212 */ /* 0x000fc800078e3cff */
[----:B------:R-:W-:-:S04]  /*7760*/  LOP3.LUT R2, R3, R2, RZ, 0x3c, !PT ;  /* 0x0000000203027212 */ /* 0x000fc800078e3cff */
[----:B------:R-:W-:-:S05]  /*7770*/  LOP3.LUT R3, R3, R2, RZ, 0x3c, !PT ;  /* 0x0000000203037212 */ /* 0x000fca00078e3cff */
[----:B0-----:R-:W-:Y:S04]  /*7780*/  STG.E.64 desc[UR10][R6.64+0x8], R2 ;  /* 0x0000080206007986 */ /* 0x001fe8000c101b0a */
[----:B------:R-:W-:Y:S01]  /*7790*/  STG.E.U8 desc[UR10][R6.64], R4 ;  /* 0x0000000406007986 */ /* 0x000fe2000c10110a */
[----:B------:R-:W-:Y:S05]  /*77a0*/  EXIT ;  /* 0x000000000000794d */ /* 0x000fea0003800000 */
.L_x_152:
        /* <DEDUP_REMOVED lines=13> */
.L_x_796:


//--------------------- .text._ZN6thrust24THRUST_300001_SM_1000_NS8cuda_cub4core6detail13_kernel_agentINS1_8__reduce10DrainAgentIlEEJN3cub18CUB_300001_SM_10009GridQueueIyEElEEEvDpT0_ --------------------------
	.section	.text._ZN6thrust24THRUST_300001_SM_1000_NS8cuda_cub4core6detail13_kernel_agentINS1_8__reduce10DrainAgentIlEEJN3cub18CUB_300001_SM_10009GridQueueIyEElEEEvDpT0_,"ax",@progbits
	.align	128
        .global         _ZN6thrust24THRUST_300001_SM_1000_NS8cuda_cub4core6detail13_kernel_agentINS1_8__reduce10DrainAgentIlEEJN3cub18CUB_300001_SM_10009GridQueueIyEElEEEvDpT0_
        .type           _ZN6thrust24THRUST_300001_SM_1000_NS8cuda_cub4core6detail13_kernel_agentINS1_8__reduce10DrainAgentIlEEJN3cub18CUB_300001_SM_10009GridQueueIyEElEEEvDpT0_,@function
        .size           _ZN6thrust24THRUST_300001_SM_1000_NS8cuda_cub4core6detail13_kernel_agentINS1_8__reduce10DrainAgentIlEEJN3cub18CUB_300001_SM_10009GridQueueIyEElEEEvDpT0_,(.L_x_797 - _ZN6thrust24THRUST_300001_SM_1000_NS8cuda_cub4core6detail13_kernel_agentINS1_8__reduce10DrainAgentIlEEJN3cub18CUB_300001_SM_10009GridQueueIyEElEEEvDpT0_)
        .other          _ZN6thrust24THRUST_300001_SM_1000_NS8cuda_cub4core6detail13_kernel_agentINS1_8__reduce10DrainAgentIlEEJN3cub18CUB_300001_SM_10009GridQueueIyEElEEEvDpT0_,@"STO_CUDA_ENTRY STV_DEFAULT"
_ZN6thrust24THRUST_300001_SM_1000_NS8cuda_cub4core6detail13_kernel_agentINS1_8__reduce10DrainAgentIlEEJN3cub18CUB_300001_SM_10009GridQueueIyEElEEEvDpT0_:
.text._ZN6thrust24THRUST_300001_SM_1000_NS8cuda_cub4core6detail13_kernel_agentINS1_8__reduce10DrainAgentIlEEJN3cub18CUB_300001_SM_10009GridQueueIyEElEEEvDpT0_:
[----:B------:R-:W-:Y:S08]  /*0000*/  LDC R1, c[0x0][0x37c] ;  /* 0x0000df00ff017b82 */ /* 0x000ff00000000800 */
[----:B------:R-:W0:Y:S01]  /*0010*/  LDC.64 R2, c[0x0][0x380] ;  /* 0x0000e000ff027b82 */ /* 0x000e220000000a00 */
[----:B------:R-:W0:Y:S07]  /*0020*/  LDCU.64 UR4, c[0x0][0x358] ;  /* 0x00006b00ff0477ac */ /* 0x000e2e0008000a00 */
[----:B------:R-:W1:Y:S01]  /*0030*/  LDC.64 R4, c[0x0][0x388] ;  /* 0x0000e200ff047b82 */ /* 0x000e620000000a00 */
[----:B0-----:R-:W-:Y:S04]  /*0040*/  STG.E.64 desc[UR4][R2.64+0x8], RZ ;  /* 0x000008ff02007986 */ /* 0x001fe8000c101b04 */
[----:B-1----:R-:W-:Y:S01]  /*0050*/  STG.E.64 desc[UR4][R2.64], R4 ;  /* 0x0000000402007986 */ /* 0x002fe2000c101b04 */
[----:B------:R-:W-:Y:S05]  /*0060*/  EXIT ;  /* 0x000000000000794d */ /* 0x000fea0003800000 */
.L_x_153:
        /* <DEDUP_REMOVED lines=9> */
.L_x_797:


//--------------------- .text._ZN6thrust24THRUST_300001_SM_1000_NS8cuda_cub4core6detail13_kernel_agentINS1_8__reduce11ReduceAgentINS0_12zip_iteratorIN4cuda3std3__45tupleIJNS0_10device_ptrIbEENS0_17counting_iteratorIlNS0_11use_defaultESF_SF_EEEEEEEPNSB_IJblEEESJ_lNS1_9__extrema9arg_min_fIblNSA_4lessIbEEEEEEJSI_SK_lN3cub18CUB_300001_SM_100013GridEvenShareIlEENSS_9GridQueueIyEESP_EEEvDpT0_ --------------------------
	.section	.text._ZN6thrust24THRUST_300001_SM_1000_NS8cuda_cub4core6detail13_kernel_agentINS1_8__reduce11ReduceAgentINS0_12zip_iteratorIN4cuda3std3__45tupleIJNS0_10device_ptrIbEENS0_17counting_iteratorIlNS0_11use_defaultESF_SF_EEEEEEEPNSB_IJblEEESJ_lNS1_9__extrema9arg_min_fIblNSA_4lessIbEEEEEEJSI_SK_lN3cub18CUB_300001_SM_100013GridEvenShareIlEENSS_9GridQueueIyEESP_EEEvDpT0_,"ax",@progbits
	.align	128
        .global         _ZN6thrust24THRUST_300001_SM_1000_NS8cuda_cub4core6detail13_kernel_agentINS1_8__reduce11ReduceAgentINS0_12zip_iteratorIN4cuda3std3__45tupleIJNS0_10device_ptrIbEENS0_17counting_iteratorIlNS0_11use_defaultESF_SF_EEEEEEEPNSB_IJblEEESJ_lNS1_9__extrema9arg_min_fIblNSA_4lessIbEEEEEEJSI_SK_lN3cub18CUB_300001_SM_100013GridEvenShareIlEENSS_9GridQueueIyEESP_EEEvDpT0_
        .type           _ZN6thrust24THRUST_300001_SM_1000_NS8cuda_cub4core6detail13_kernel_agentINS1_8__reduce11ReduceAgentINS0_12zip_iteratorIN4cuda3std3__45tupleIJNS0_10device_ptrIbEENS0_17counting_iteratorIlNS0_11use_defaultESF_SF_EEEEEEEPNSB_IJblEEESJ_lNS1_9__extrema9arg_min_fIblNSA_4lessIbEEEEEEJSI_SK_lN3cub18CUB_300001_SM_100013GridEvenShareIlEENSS_9GridQueueIyEESP_EEEvDpT0_,@function
        .size           _ZN6thrust24THRUST_300001_SM_1000_NS8cuda_cub4core6detail13_kernel_agentINS1_8__reduce11ReduceAgentINS0_12zip_iteratorIN4cuda3std3__45tupleIJNS0_10device_ptrIbEENS0_17counting_iteratorIlNS0_11use_defaultESF_SF_EEEEEEEPNSB_IJblEEESJ_lNS1_9__extrema9arg_min_fIblNSA_4lessIbEEEEEEJSI_SK_lN3cub18CUB_300001_SM_100013GridEvenShareIlEENSS_9GridQueueIyEESP_EEEvDpT0_,(.L_x_798 - _ZN6thrust24THRUST_300001_SM_1000_NS8cuda_cub4core6detail13_kernel_agentINS1_8__reduce11ReduceAgentINS0_12zip_iteratorIN4cuda3std3__45tupleIJNS0_10device_ptrIbEENS0_17counting_iteratorIlNS0_11use_defaultESF_SF_EEEEEEEPNSB_IJblEEESJ_lNS1_9__extrema9arg_min_fIblNSA_4lessIbEEEEEEJSI_SK_lN3cub18CUB_300001_SM_100013GridEvenShareIlEENSS_9GridQueueIyEESP_EEEvDpT0_)
        .other          _ZN6thrust24THRUST_300001_SM_1000_NS8cuda_cub4core6detail13_kernel_agentINS1_8__reduce11ReduceAgentINS0_12zip_iteratorIN4cuda3std3__45tupleIJNS0_10device_ptrIbEENS0_17counting_iteratorIlNS0_11use_defaultESF_SF_EEEEEEEPNSB_IJblEEESJ_lNS1_9__extrema9arg_min_fIblNSA_4lessIbEEEEEEJSI_SK_lN3cub18CUB_300001_SM_100013GridEvenShareIlEENSS_9GridQueueIyEESP_EEEvDpT0_,@"STO_CUDA_ENTRY STV_DEFAULT"
_ZN6thrust24THRUST_300001_SM_1000_NS8cuda_cub4core6detail13_kernel_agentINS1_8__reduce11ReduceAgentINS0_12zip_iteratorIN4cuda3std3__45tupleIJNS0_10device_ptrIbEENS0_17counting_iteratorIlNS0_11use_defaultESF_SF_EEEEEEEPNSB_IJblEEESJ_lNS1_9__extrema9arg_min_fIblNSA_4lessIbEEEEEEJSI_SK_lN3cub18CUB_300001_SM_100013GridEvenShareIlEENSS_9GridQueueIyEESP_EEEvDpT0_:
.text._ZN6thrust24THRUST_300001_SM_1000_NS8cuda_cub4core6detail13_kernel_agentINS1_8__reduce11ReduceAgentINS0_12zip_iteratorIN4cuda3std3__45tupleIJNS0_10device_ptrIbEENS0_17counting_iteratorIlNS0_11use_defaultESF_SF_EEEEEEEPNSB_IJblEEESJ_lNS1_9__extrema9arg_min_fIblNSA_4lessIbEEEEEEJSI_SK_lN3cub18CUB_300001_SM_100013GridEvenShareIlEENSS_9GridQueueIyEESP_EEEvDpT0_:
[----:B------:R-:W-:Y:S01]  /*0000*/  LDC R1, c[0x0][0x37c] ;  /* 0x0000df00ff017b82 */ /* 0x000fe20000000800 */
[----:B------:R-:W0:Y:S01]  /*0010*/  S2R R0, SR_CTAID.X ;  /* 0x0000000000007919 */ /* 0x000e220000002500 */
[----:B------:R-:W1:Y:S01]  /*0020*/  LDCU.64 UR4, c[0x0][0x398] ;  /* 0x00007300ff0477ac */ /* 0x000e620008000a00 */
[----:B------:R-:W-:Y:S01]  /*0030*/  BSSY.RECONVERGENT B0, `(.L_x_154) ;  /* 0x0000644000007945 */ /* 0x000fe20003800200 */
[----:B------:R-:W2:Y:S01]  /*0040*/  LDCU UR6, c[0x0][0x370] ;  /* 0x00006e00ff0677ac */ /* 0x000ea20008000800 */
[----:B------:R-:W3:Y:S01]  /*0050*/  LDCU.64 UR10, c[0x0][0x358] ;  /* 0x00006b00ff0a77ac */ /* 0x000ee20008000a00 */
[----:B-1----:R-:W-:Y:S02]  /*0060*/  IMAD.U32 R11, RZ, RZ, UR4 ;  /* 0x00000004ff0b7e24 */ /* 0x002fe4000f8e00ff */
[----:B------:R-:W-:Y:S01]  /*0070*/  IMAD.U32 R16, RZ, RZ, UR5 ;  /* 0x00000005ff107e24 */ /* 0x000fe2000f8e00ff */
[----:B--2---:R-:W-:Y:S01]  /*0080*/  UIMAD UR6, UR6, 0x500, URZ ;  /* 0x00000500060678a4 */ /* 0x004fe2000f8e02ff */
[----:B0-----:R-:W-:-:S05]  /*0090*/  IMAD R3, R0, 0x500, RZ ;  /* 0x0000050000037824 */ /* 0x001fca00078e02ff */
[----:B------:R-:W-:-:S04]  /*00a0*/  IADD3 R2, P1, PT, R3, 0x500, RZ ;  /* 0x0000050003027810 */ /* 0x000fc80007f3e0ff */
[----:B------:R-:W-:Y:S01]  /*00b0*/  ISETP.GT.U32.AND P0, PT, R2, R11, PT ;  /* 0x0000000b0200720c */ /* 0x000fe20003f04070 */
[----:B------:R-:W-:-:S05]  /*00c0*/  IMAD.X R5, RZ, RZ, RZ, P1 ;  /* 0x000000ffff057224 */ /* 0x000fca00008e06ff */
[----:B------:R-:W-:-:S13]  /*00d0*/  ISETP.GT.AND.EX P0, PT, R5, R16, PT, P0 ;  /* 0x000000100500720c */ /* 0x000fda0003f04300 */
[----:B---3--:R-:W-:Y:S05]  /*00e0*/  @!P0 BRA `(.L_x_155) ;  /* 0x0000003400ac8947 */ /* 0x008fea0003800000 */
[----:B------:R-:W0:Y:S01]  /*00f0*/  S2R R2, SR_TID.X ;  /* 0x0000000000027919 */ /* 0x000e220000002100 */
[----:B------:R-:W-:Y:S01]  /*0100*/  IMAD.IADD R9, R11, 0x1, -R3 ;  /* 0x000000010b097824 */ /* 0x000fe200078e0a03 */
[----:B------:R-:W-:Y:S01]  /*0110*/  BSSY.RECONVERGENT B1, `(.L_x_156) ;  /* 0x0000010000017945 */ /* 0x000fe20003800200 */
[----:B------:R-:W-:Y:S01]  /*0120*/  PRMT R12, RZ, 0x7610, R12 ;  /* 0x00007610ff0c7816 */ /* 0x000fe2000000000c */
[----:B------:R-:W-:Y:S02]  /*0130*/  IMAD.MOV.U32 R10, RZ, RZ, RZ ;  /* 0x000000ffff0a7224 */ /* 0x000fe400078e00ff */
[----:B------:R-:W-:Y:S01]  /*0140*/  IMAD.MOV.U32 R8, RZ, RZ, RZ ;  /* 0x000000ffff087224 */ /* 0x000fe200078e00ff */
[----:B0-----:R-:W-:Y:S01]  /*0150*/  ISETP.GE.AND P0, PT, R2, R9, PT ;  /* 0x000000090200720c */ /* 0x001fe20003f06270 */
[----:B------:R-:W-:-:S12]  /*0160*/  IMAD.MOV.U32 R14, RZ, RZ, R2 ;  /* 0x000000ffff0e7224 */ /* 0x000fd800078e0002 */
[----:B------:R-:W-:Y:S05]  /*0170*/  @P0 BRA `(.L_x_157) ;  /* 0x0000000000240947 */ /* 0x000fea0003800000 */
[----:B------:R-:W0:Y:S01]  /*0180*/  LDCU.128 UR4, c[0x0][0x380] ;  /* 0x00007000ff0477ac */ /* 0x000e220008000c00 */
[----:B------:R-:W-:-:S05]  /*0190*/  IADD3 R10, P0, PT, R3, R2, RZ ;  /* 0x00000002030a7210 */ /* 0x000fca0007f1e0ff */
[----:B------:R-:W-:Y:S01]  /*01a0*/  IMAD.X R8, RZ, RZ, RZ, P0 ;  /* 0x000000ffff087224 */ /* 0x000fe200000e06ff */
[----:B0-----:R-:W-:-:S04]  /*01b0*/  IADD3 R12, P1, PT, R10, UR4, RZ ;  /* 0x000000040a0c7c10 */ /* 0x001fc8000ff3e0ff */
[----:B------:R-:W-:-:S05]  /*01c0*/  IADD3.X R13, PT, PT, R8, UR5, RZ, P1, !PT ;  /* 0x00000005080d7c10 */ /* 0x000fca0008ffe4ff */
[----:B------:R0:W5:Y:S01]  /*01d0*/  LDG.E.U8 R12, desc[UR10][R12.64] ;  /* 0x0000000a0c0c7981 */ /* 0x000162000c1e1100 */
[----:B------:R-:W-:Y:S01]  /*01e0*/  IADD3 R10, P0, PT, R10, UR6, RZ ;  /* 0x000000060a0a7c10 */ /* 0x000fe2000ff1e0ff */
[----:B------:R-:W-:-:S03]  /*01f0*/  VIADD R14, R2, 0x100 ;  /* 0x00000100020e7836 */ /* 0x000fc60000000000 */
[----:B------:R-:W-:-:S09]  /*0200*/  IADD3.X R8, PT, PT, R8, UR7, RZ, P0, !PT ;  /* 0x0000000708087c10 */ /* 0x000fd200087fe4ff */
.L_x_157:
[----:B------:R-:W-:Y:S05]  /*0210*/  BSYNC.RECONVERGENT B1 ;  /* 0x0000000000017941 */ /* 0x000fea0003800200 */
.L_x_156:
[----:B------:R-:W-:Y:S01]  /*0220*/  ISETP.GE.AND P0, PT, R14, R9, PT ;  /* 0x000000090e00720c */ /* 0x000fe20003f06270 */
[----:B------:R-:W-:-:S12]  /*0230*/  BSSY.RECONVERGENT B1, `(.L_x_158) ;  /* 0x00000a2000017945 */ /* 0x000fd80003800200 */
[----:B------:R-:W-:Y:S05]  /*0240*/  @P0 BRA `(.L_x_159) ;  /* 0x0000000800800947 */ /* 0x000fea0003800000 */
[----:B------:R-:W-:Y:S01]  /*0250*/  LOP3.LUT R4, RZ, R14, RZ, 0x33, !PT ;  /* 0x0000000eff047212 */ /* 0x000fe200078e33ff */
[----:B------:R-:W-:Y:S03]  /*0260*/  BSSY.RECONVERGENT B2, `(.L_x_160) ;  /* 0x000002f000027945 */ /* 0x000fe60003800200 */
[----:B------:R-:W-:-:S04]  /*0270*/  IADD3 R11, PT, PT, -R3, R11, R4 ;  /* 0x0000000b030b7210 */ /* 0x000fc80007ffe104 */
[----:B------:R-:W-:-:S04]  /*0280*/  LOP3.LUT R4, R11, 0x300, RZ, 0xc0, !PT ;  /* 0x000003000b047812 */ /* 0x000fc800078ec0ff */
[----:B------:R-:W-:-:S13]  /*0290*/  ISETP.NE.AND P0, PT, R4, 0x300, PT ;  /* 0x000003000400780c */ /* 0x000fda0003f05270 */
[----:B------:R-:W-:Y:S05]  /*02a0*/  @!P0 BRA `(.L_x_161) ;  /* 0x0000000000a88947 */ /* 0x000fea0003800000 */
[----:B------:R-:W1:Y:S01]  /*02b0*/  LDCU.128 UR4, c[0x0][0x380] ;  /* 0x00007000ff0477ac */ /* 0x000e620008000c00 */
[----:B------:R-:W-:Y:S02]  /*02c0*/  IADD3 R4, P0, PT, R3, R14, RZ ;  /* 0x0000000e03047210 */ /* 0x000fe40007f1e0ff */
[----:B------:R-:W-:-:S03]  /*02d0*/  LEA.HI R5, R11, 0x1, RZ, 0x18 ;  /* 0x000000010b057811 */ /* 0x000fc600078fc0ff */
[----:B------:R-:W-:Y:S01]  /*02e0*/  IMAD.X R17, RZ, RZ, RZ, P0 ;  /* 0x000000ffff117224 */ /* 0x000fe200000e06ff */
[----:B------:R-:W-:-:S05]  /*02f0*/  LOP3.LUT R5, R5, 0x3, RZ, 0xc0, !PT ;  /* 0x0000000305057812 */ /* 0x000fca00078ec0ff */
[----:B------:R-:W-:Y:S01]  /*0300*/  IMAD.MOV R7, RZ, RZ, -R5 ;  /* 0x000000ffff077224 */ /* 0x000fe200078e0a05 */
[C---:B-1----:R-:W-:Y:S02]  /*0310*/  IADD3 R6, P1, PT, R4.reuse, UR6, RZ ;  /* 0x0000000604067c10 */ /* 0x042fe4000ff3e0ff */
[----:B------:R-:W-:Y:S02]  /*0320*/  IADD3 R4, P2, PT, R4, UR4, RZ ;  /* 0x0000000404047c10 */ /* 0x000fe4000ff5e0ff */
[C---:B------:R-:W-:Y:S02]  /*0330*/  IADD3.X R16, PT, PT, R17.reuse, UR7, RZ, P1, !PT ;  /* 0x0000000711107c10 */ /* 0x040fe40008ffe4ff */
[----:B------:R-:W-:-:S09]  /*0340*/  IADD3.X R17, PT, PT, R17, UR5, RZ, P2, !PT ;  /* 0x0000000511117c10 */ /* 0x000fd200097fe4ff */
.L_x_164:
[----:B------:R-:W-:-:S05]  /*0350*/  IMAD.MOV.U32 R5, RZ, RZ, R17 ;  /* 0x000000ffff057224 */ /* 0x000fca00078e0011 */
[----:B------:R1:W2:Y:S01]  /*0360*/  LDG.E.S8 R18, desc[UR10][R4.64] ;  /* 0x0000000a04127981 */ /* 0x0002a2000c1e1300 */
[----:B0----5:R-:W-:Y:S01]  /*0370*/  PRMT R13, R12, 0x8880, RZ ;  /* 0x000088800c0d7816 */ /* 0x021fe200000000ff */
[----:B------:R-:W-:Y:S01]  /*0380*/  VIADD R7, R7, 0x1 ;  /* 0x0000000107077836 */ /* 0x000fe20000000000 */
[----:B------:R-:W-:Y:S04]  /*0390*/  BSSY.RECONVERGENT B3, `(.L_x_162) ;  /* 0x0000016000037945 */ /* 0x000fe80003800200 */
[----:B------:R-:W-:Y:S02]  /*03a0*/  ISETP.NE.AND P2, PT, R7, RZ, PT ;  /* 0x000000ff0700720c */ /* 0x000fe40003f45270 */
[----:B-1----:R-:W-:Y:S02]  /*03b0*/  IADD3 R4, P3, PT, R4, 0x100, RZ ;  /* 0x0000010004047810 */ /* 0x002fe40007f7e0ff */
[----:B--2---:R-:W-:-:S13]  /*03c0*/  ISETP.GE.AND P0, PT, R13, R18, PT ;  /* 0x000000120d00720c */ /* 0x004fda0003f06270 */
[----:B------:R-:W-:Y:S05]  /*03d0*/  @!P0 BRA `(.L_x_163) ;  /* 0x0000000000448947 */ /* 0x000fea0003800000 */
[----:B------:R-:W-:Y:S01]  /*03e0*/  PRMT R5, R12, 0x8880, RZ ;  /* 0x000088800c057816 */ /* 0x000fe200000000ff */
[----:B------:R-:W-:Y:S02]  /*03f0*/  IMAD.MOV.U32 R13, RZ, RZ, R10 ;  /* 0x000000ffff0d7224 */ /* 0x000fe400078e000a */
[----:B------:R-:W-:Y:S01]  /*0400*/  IMAD.MOV.U32 R15, RZ, RZ, R8 ;  /* 0x000000ffff0f7224 */ /* 0x000fe200078e0008 */
[----:B------:R-:W-:Y:S01]  /*0410*/  PRMT R5, R5, 0x7710, RZ ;  /* 0x0000771005057816 */ /* 0x000fe200000000ff */
[----:B------:R-:W-:Y:S02]  /*0420*/  IMAD.MOV.U32 R10, RZ, RZ, R6 ;  /* 0x000000ffff0a7224 */ /* 0x000fe400078e0006 */
[----:B------:R-:W-:Y:S01]  /*0430*/  IMAD.MOV.U32 R8, RZ, RZ, R16 ;  /* 0x000000ffff087224 */ /* 0x000fe200078e0010 */
[----:B------:R-:W-:-:S04]  /*0440*/  PRMT R5, R5, 0x9910, RZ ;  /* 0x0000991005057816 */ /* 0x000fc800000000ff */
[----:B------:R-:W-:-:S13]  /*0450*/  ISETP.GE.AND P4, PT, R18, R5, PT ;  /* 0x000000051200720c */ /* 0x000fda0003f86270 */
[CC--:B------:R-:W-:Y:S02]  /*0460*/  @P4 ISETP.GE.U32.AND P0, PT, R13.reuse, R6.reuse, PT ;  /* 0x000000060d00420c */ /* 0x0c0fe40003f06070 */
[----:B------:R-:W-:Y:S02]  /*0470*/  @P4 ISETP.LT.U32.AND P1, PT, R13, R6, PT ;  /* 0x000000060d00420c */ /* 0x000fe40003f21070 */
[CC--:B------:R-:W-:Y:S02]  /*0480*/  @P4 ISETP.GE.AND.EX P0, PT, R15.reuse, R16.reuse, PT, P0 ;  /* 0x000000100f00420c */ /* 0x0c0fe40003f06300 */
[----:B------:R-:W-:Y:S02]  /*0490*/  @P4 ISETP.LT.AND.EX P1, PT, R15, R16, PT, P1 ;  /* 0x000000100f00420c */ /* 0x000fe40003f21310 */
[----:B------:R-:W-:Y:S02]  /*04a0*/  @P4 SEL R5, R12, R18, !P0 ;  /* 0x000000120c054207 */ /* 0x000fe40004000000 */
[----:B------:R-:W-:-:S02]  /*04b0*/  PRMT R12, R18, 0x7610, R12 ;  /* 0x00007610120c7816 */ /* 0x000fc4000000000c */
[----:B------:R-:W-:Y:S02]  /*04c0*/  @P4 SEL R10, R13, R6, P1 ;  /* 0x000000060d0a4207 */ /* 0x000fe40000800000 */
[----:B------:R-:W-:Y:S02]  /*04d0*/  @P4 SEL R8, R15, R16, P1 ;  /* 0x000000100f084207 */ /* 0x000fe40000800000 */
[----:B------:R-:W-:-:S07]  /*04e0*/  @P4 PRMT R12, R5, 0x7610, R12 ;  /* 0x00007610050c4816 */ /* 0x000fce000000000c */
.L_x_163:
[----:B------:R-:W-:Y:S05]  /*04f0*/  BSYNC.RECONVERGENT B3 ;  /* 0x0000000000037941 */ /* 0x000fea0003800200 */
.L_x_162:
[----:B------:R-:W-:Y:S01]  /*0500*/  IADD3 R6, P0, PT, R6, 0x100, RZ ;  /* 0x0000010006067810 */ /* 0x000fe20007f1e0ff */
[----:B------:R-:W-:Y:S02]  /*0510*/  VIADD R14, R14, 0x100 ;  /* 0x000001000e0e7836 */ /* 0x000fe40000000000 */
[----:B------:R-:W-:Y:S02]  /*0520*/  IMAD.X R17, RZ, RZ, R17, P3 ;  /* 0x000000ffff117224 */ /* 0x000fe400018e0611 */
[----:B------:R-:W-:Y:S01]  /*0530*/  IMAD.X R16, RZ, RZ, R16, P0 ;  /* 0x000000ffff107224 */ /* 0x000fe200000e0610 */
[----:B------:R-:W-:Y:S07]  /*0540*/  @P2 BRA `(.L_x_164) ;  /* 0xfffffffc00802947 */ /* 0x000fee000383ffff */
.L_x_161:
[----:B------:R-:W-:Y:S05]  /*0550*/  BSYNC.RECONVERGENT B2 ;  /* 0x0000000000027941 */ /* 0x000fea0003800200 */
.L_x_160:
[----:B------:R-:W-:-:S13]  /*0560*/  ISETP.GE.U32.AND P0, PT, R11, 0x300, PT ;  /* 0x000003000b00780c */ /* 0x000fda0003f06070 */
[----:B------:R-:W-:Y:S05]  /*0570*/  @!P0 BRA `(.L_x_159) ;  /* 0x0000000400b48947 */ /* 0x000fea0003800000 */
[----:B------:R-:W1:Y:S01]  /*0580*/  LDC.64 R4, c[0x0][0x380] ;  /* 0x0000e000ff047b82 */ /* 0x000e620000000a00 */
[----:B------:R-:W-:-:S07]  /*0590*/  VIADD R11, R14, 0x200 ;  /* 0x000002000e0b7836 */ /* 0x000fce0000000000 */
[----:B------:R-:W2:Y:S02]  /*05a0*/  LDC.64 R6, c[0x0][0x388] ;  /* 0x0000e200ff067b82 */ /* 0x000ea40000000a00 */
.L_x_173:
[----:B------:R-:W-:-:S05]  /*05b0*/  VIADD R14, R11, 0xfffffe00 ;  /* 0xfffffe000b0e7836 */ /* 0x000fca0000000000 */
[----:B------:R-:W-:-:S04]  /*05c0*/  IADD3 R19, P0, PT, R3, R14, RZ ;  /* 0x0000000e03137210 */ /* 0x000fc80007f1e0ff */
[----:B------:R-:W-:Y:S02]  /*05d0*/  LEA.HI.X.SX32 R22, R14, RZ, 0x1, P0 ;  /* 0x000000ff0e167211 */ /* 0x000fe400000f0eff */
[----:B-1----:R-:W-:-:S05]  /*05e0*/  IADD3 R16, P0, PT, R19, R4, RZ ;  /* 0x0000000413107210 */ /* 0x002fca0007f1e0ff */
[----:B------:R-:W-:-:S05]  /*05f0*/  IMAD.X R17, R22, 0x1, R5, P0 ;  /* 0x0000000116117824 */ /* 0x000fca00000e0605 */
[----:B------:R-:W3:Y:S04]  /*0600*/  LDG.E.S8 R24, desc[UR10][R16.64] ;  /* 0x0000000a10187981 */ /* 0x000ee8000c1e1300 */
[----:B-----5:R1:W5:Y:S04]  /*0610*/  LDG.E.S8 R15, desc[UR10][R16.64+0x100] ;  /* 0x0001000a100f7981 */ /* 0x020368000c1e1300 */
[----:B0-----:R1:W5:Y:S04]  /*0620*/  LDG.E.S8 R13, desc[UR10][R16.64+0x200] ;  /* 0x0002000a100d7981 */ /* 0x001368000c1e1300 */
[----:B------:R1:W5:Y:S01]  /*0630*/  LDG.E.S8 R14, desc[UR10][R16.64+0x300] ;  /* 0x0003000a100e7981 */ /* 0x000362000c1e1300 */
[C---:B------:R-:W-:Y:S01]  /*0640*/  PRMT R21, R12.reuse, 0x8880, RZ ;  /* 0x000088800c157816 */ /* 0x040fe200000000ff */
[----:B------:R-:W-:Y:S01]  /*0650*/  BSSY.RECONVERGENT B2, `(.L_x_165) ;  /* 0x0000014000027945 */ /* 0x000fe20003800200 */
[----:B--2---:R-:W-:Y:S01]  /*0660*/  IADD3 R23, P1, PT, R19, R6, RZ ;  /* 0x0000000613177210 */ /* 0x004fe20007f3e0ff */
[----:B------:R-:W-:Y:S01]  /*0670*/  IMAD.MOV.U32 R19, RZ, RZ, R10 ;  /* 0x000000ffff137224 */ /* 0x000fe200078e000a */
[----:B------:R-:W-:Y:S01]  /*0680*/  PRMT R20, R12, 0x7610, R20 ;  /* 0x000076100c147816 */ /* 0x000fe20000000014 */
[----:B------:R-:W-:-:S02]  /*0690*/  IMAD.MOV.U32 R18, RZ, RZ, R8 ;  /* 0x000000ffff127224 */ /* 0x000fc400078e0008 */
[----:B------:R-:W-:Y:S01]  /*06a0*/  IMAD.X R25, R22, 0x1, R7, P1 ;  /* 0x0000000116197824 */ /* 0x000fe200008e0607 */
[----:B---3--:R-:W-:-:S13]  /*06b0*/  ISETP.GE.AND P0, PT, R21, R24, PT ;  /* 0x000000181500720c */ /* 0x008fda0003f06270 */
[----:B-1----:R-:W-:Y:S05]  /*06c0*/  @!P0 BRA `(.L_x_166) ;  /* 0x0000000000308947 */ /* 0x002fea0003800000 */
[C---:B------:R-:W-:Y:S01]  /*06d0*/  ISETP.GE.AND P2, PT, R24.reuse, R21, PT ;  /* 0x000000151800720c */ /* 0x040fe20003f46270 */
[----:B------:R-:W-:Y:S01]  /*06e0*/  IMAD.MOV.U32 R19, RZ, RZ, R23 ;  /* 0x000000ffff137224 */ /* 0x000fe200078e0017 */
[----:B------:R-:W-:Y:S01]  /*06f0*/  PRMT R20, R24, 0x7610, R20 ;  /* 0x0000761018147816 */ /* 0x000fe20000000014 */
[----:B------:R-:W-:-:S10]  /*0700*/  IMAD.MOV.U32 R18, RZ, RZ, R25 ;  /* 0x000000ffff127224 */ /* 0x000fd400078e0019 */
[CC--:B------:R-:W-:Y:S02]  /*0710*/  @P2 ISETP.GE.U32.AND P0, PT, R10.reuse, R23.reuse, PT ;  /* 0x000000170a00220c */ /* 0x0c0fe40003f06070 */
[----:B------:R-:W-:Y:S02]  /*0720*/  @P2 ISETP.LT.U32.AND P1, PT, R10, R23, PT ;  /* 0x000000170a00220c */ /* 0x000fe40003f21070 */
[CC--:B------:R-:W-:Y:S02]  /*0730*/  @P2 ISETP.GE.AND.EX P0, PT, R8.reuse, R25.reuse, PT, P0 ;  /* 0x000000190800220c */ /* 0x0c0fe40003f06300 */
[----:B------:R-:W-:Y:S02]  /*0740*/  @P2 ISETP.LT.AND.EX P1, PT, R8, R25, PT, P1 ;  /* 0x000000190800220c */ /* 0x000fe40003f21310 */
[----:B------:R-:W-:Y:S02]  /*0750*/  @P2 SEL R12, R12, R24, !P0 ;  /* 0x000000180c0c2207 */ /* 0x000fe40004000000 */
[----:B------:R-:W-:-:S02]  /*0760*/  @P2 SEL R19, R10, R23, P1 ;  /* 0x000000170a132207 */ /* 0x000fc40000800000 */
[----:B------:R-:W-:Y:S02]  /*0770*/  @P2 SEL R18, R8, R25, P1 ;  /* 0x0000001908122207 */ /* 0x000fe40000800000 */
[----:B------:R-:W-:-:S07]  /*0780*/  @P2 PRMT R20, R12, 0x7610, R20 ;  /* 0x000076100c142816 */ /* 0x000fce0000000014 */
.L_x_166:
[----:B------:R-:W-:Y:S05]  /*0790*/  BSYNC.RECONVERGENT B2 ;  /* 0x0000000000027941 */ /* 0x000fea0003800200 */
.L_x_165:
[C---:B------:R-:W-:Y:S01]  /*07a0*/  PRMT R16, R20.reuse, 0x8880, RZ ;  /* 0x0000888014107816 */ /* 0x040fe200000000ff */
[----:B------:R-:W-:Y:S01]  /*07b0*/  VIADD R8, R11, 0xffffff00 ;  /* 0xffffff000b087836 */ /* 0x000fe20000000000 */
[----:B------:R-:W-:Y:S01]  /*07c0*/  BSSY.RECONVERGENT B2, `(.L_x_167) ;  /* 0x0000015000027945 */ /* 0x000fe20003800200 */
[----:B------:R-:W-:Y:S02]  /*07d0*/  PRMT R12, R20, 0x7610, R12 ;  /* 0x00007610140c7816 */ /* 0x000fe4000000000c */
[----:B-----5:R-:W-:Y:S02]  /*07e0*/  ISETP.GE.AND P0, PT, R16, R15, PT ;  /* 0x0000000f1000720c */ /* 0x020fe40003f06270 */
[----:B------:R-:W-:Y:S02]  /*07f0*/  SHF.R.S32.HI R10, RZ, 0x1f, R8 ;  /* 0x0000001fff0a7819 */ /* 0x000fe40000011408 */
[----:B------:R-:W-:Y:S01]  /*0800*/  IADD3 R22, P1, P2, R8, R6, R3 ;  /* 0x0000000608167210 */ /* 0x000fe20007a3e003 */
[----:B------:R-:W-:-:S03]  /*0810*/  IMAD.MOV.U32 R8, RZ, RZ, R18 ;  /* 0x000000ffff087224 */ /* 0x000fc600078e0012 */
[----:B------:R-:W-:Y:S01]  /*0820*/  IADD3.X R17, PT, PT, R10, R7, RZ, P1, P2 ;  /* 0x000000070a117210 */ /* 0x000fe20000fe44ff */
[----:B------:R-:W-:-:S04]  /*0830*/  IMAD.MOV.U32 R10, RZ, RZ, R19 ;  /* 0x000000ffff0a7224 */ /* 0x000fc800078e0013 */
[----:B------:R-:W-:Y:S05]  /*0840*/  @!P0 BRA `(.L_x_168) ;  /* 0x0000000000308947 */ /* 0x000fea0003800000 */
[C---:B------:R-:W-:Y:S01]  /*0850*/  ISETP.GE.AND P2, PT, R15.reuse, R16, PT ;  /* 0x000000100f00720c */ /* 0x040fe20003f46270 */
[----:B------:R-:W-:Y:S01]  /*0860*/  IMAD.MOV.U32 R10, RZ, RZ, R22 ;  /* 0x000000ffff0a7224 */ /* 0x000fe200078e0016 */
[----:B------:R-:W-:Y:S01]  /*0870*/  PRMT R12, R15, 0x7610, R12 ;  /* 0x000076100f0c7816 */ /* 0x000fe2000000000c */
[----:B------:R-:W-:-:S10]  /*0880*/  IMAD.MOV.U32 R8, RZ, RZ, R17 ;  /* 0x000000ffff087224 */ /* 0x000fd400078e0011 */
[CC--:B------:R-:W-:Y:S02]  /*0890*/  @P2 ISETP.GE.U32.AND P0, PT, R19.reuse, R22.reuse, PT ;  /* 0x000000161300220c */ /* 0x0c0fe40003f06070 */
[CC--:B------:R-:W-:Y:S02]  /*08a0*/  @P2 ISETP.LT.U32.AND P1, PT, R19.reuse, R22.reuse, PT ;  /* 0x000000161300220c */ /* 0x0c0fe40003f21070 */
[CC--:B------:R-:W-:Y:S02]  /*08b0*/  @P2 ISETP.GE.AND.EX P0, PT, R18.reuse, R17.reuse, PT, P0 ;  /* 0x000000111200220c */ /* 0x0c0fe40003f06300 */
[----:B------:R-:W-:Y:S02]  /*08c0*/  @P2 ISETP.LT.AND.EX P1, PT, R18, R17, PT, P1 ;  /* 0x000000111200220c */ /* 0x000fe40003f21310 */
[----:B------:R-:W-:Y:S02]  /*08d0*/  @P2 SEL R20, R20, R15, !P0 ;  /* 0x0000000f14142207 */ /* 0x000fe40004000000 */
[----:B------:R-:W-:-:S02]  /*08e0*/  @P2 SEL R10, R19, R22, P1 ;  /* 0x00000016130a2207 */ /* 0x000fc40000800000 */
[----:B------:R-:W-:Y:S02]  /*08f0*/  @P2 SEL R8, R18, R17, P1 ;  /* 0x0000001112082207 */ /* 0x000fe40000800000 */
[----:B------:R-:W-:-:S07]  /*0900*/  @P2 PRMT R12, R20, 0x7610, R12 ;  /* 0x00007610140c2816 */ /* 0x000fce000000000c */
.L_x_168:
[----:B------:R-:W-:Y:S05]  /*0910*/  BSYNC.RECONVERGENT B2 ;  /* 0x0000000000027941 */ /* 0x000fea0003800200 */
.L_x_167:
[----:B------:R-:W-:Y:S01]  /*0920*/  PRMT R18, R12, 0x8880, RZ ;  /* 0x000088800c127816 */ /* 0x000fe200000000ff */
[----:B------:R-:W-:Y:S01]  /*0930*/  BSSY.RECONVERGENT B2, `(.L_x_169) ;  /* 0x0000015000027945 */ /* 0x000fe20003800200 */
[----:B------:R-:W-:Y:S01]  /*0940*/  SHF.R.S32.HI R16, RZ, 0x1f, R11 ;  /* 0x0000001fff107819 */ /* 0x000fe2000001140b */
[----:B------:R-:W-:Y:S01]  /*0950*/  IMAD.MOV.U32 R15, RZ, RZ, R8 ;  /* 0x000000ffff0f7224 */ /* 0x000fe200078e0008 */
[----:B------:R-:W-:Y:S02]  /*0960*/  ISETP.GE.AND P0, PT, R18, R13, PT ;  /* 0x0000000d1200720c */ /* 0x000fe40003f06270 */
[----:B------:R-:W-:Y:S02]  /*0970*/  IADD3 R19, P1, P2, R11, R6, R3 ;  /* 0x000000060b137210 */ /* 0x000fe40007a3e003 */
[----:B------:R-:W-:Y:S02]  /*0980*/  PRMT R17, R12, 0x7610, R17 ;  /* 0x000076100c117816 */ /* 0x000fe40000000011 */
[----:B------:R-:W-:Y:S01]  /*0990*/  IADD3.X R21, PT, PT, R16, R7, RZ, P1, P2 ;  /* 0x0000000710157210 */ /* 0x000fe20000fe44ff */
[----:B------:R-:W-:-:S06]  /*09a0*/  IMAD.MOV.U32 R16, RZ, RZ, R10 ;  /* 0x000000ffff107224 */ /* 0x000fcc00078e000a */
[----:B------:R-:W-:Y:S05]  /*09b0*/  @!P0 BRA `(.L_x_170) ;  /* 0x0000000000308947 */ /* 0x000fea0003800000 */
        /* <DEDUP_REMOVED lines=12> */
.L_x_170:
[----:B------:R-:W-:Y:S05]  /*0a80*/  BSYNC.RECONVERGENT B2 ;  /* 0x0000000000027941 */ /* 0x000fea0003800200 */
.L_x_169:
[----:B------:R-:W-:Y:S01]  /*0a90*/  PRMT R13, R17, 0x8880, RZ ;  /* 0x00008880110d7816 */ /* 0x000fe200000000ff */
[----:B------:R-:W-:Y:S01]  /*0aa0*/  VIADD R8, R11, 0x100 ;  /* 0x000001000b087836 */ /* 0x000fe20000000000 */
[----:B------:R-:W-:Y:S01]  /*0ab0*/  BSSY.RECONVERGENT B2, `(.L_x_171) ;  /* 0x0000015000027945 */ /* 0x000fe20003800200 */
[----:B------:R-:W-:Y:S02]  /*0ac0*/  PRMT R12, R17, 0x7610, R12 ;  /* 0x00007610110c7816 */ /* 0x000fe4000000000c */
[----:B------:R-:W-:Y:S02]  /*0ad0*/  ISETP.GE.AND P0, PT, R13, R14, PT ;  /* 0x0000000e0d00720c */ /* 0x000fe40003f06270 */
        /* <DEDUP_REMOVED lines=18> */
.L_x_172:
[----:B------:R-:W-:Y:S05]  /*0c00*/  BSYNC.RECONVERGENT B2 ;  /* 0x0000000000027941 */ /* 0x000fea0003800200 */
.L_x_171:
[C---:B------:R-:W-:Y:S02]  /*0c10*/  VIADD R14, R11.reuse, 0x200 ;  /* 0x000002000b0e7836 */ /* 0x040fe40000000000 */
[----:B------:R-:W-:-:S03]  /*0c20*/  VIADD R11, R11, 0x400 ;  /* 0x000004000b0b7836 */ /* 0x000fc60000000000 */
[----:B------:R-:W-:-:S13]  /*0c30*/  ISETP.GE.AND P0, PT, R14, R9, PT ;  /* 0x000000090e00720c */ /* 0x000fda0003f06270 */
[----:B------:R-:W-:Y:S05]  /*0c40*/  @!P0 BRA `(.L_x_173) ;  /* 0xfffffff800588947 */ /* 0x000fea000383ffff */
.L_x_159:
[----:B------:R-:W-:Y:S05]  /*0c50*/  BSYNC.RECONVERGENT B1 ;  /* 0x0000000000017941 */ /* 0x000fea0003800200 */
.L_x_158:
[----:B------:R-:W-:-:S13]  /*0c60*/  ISETP.GE.AND P0, PT, R9, 0x100, PT ;  /* 0x000001000900780c */ /* 0x000fda0003f06270 */
[----:B------:R-:W-:Y:S05]  /*0c70*/  @!P0 BRA `(.L_x_174) ;  /* 0x0000001000e08947 */ /* 0x000fea0003800000 */
[C---:B-----5:R-:W-:Y:S01]  /*0c80*/  LOP3.LUT R5, R12.reuse, 0xff, RZ, 0xc0, !PT ;  /* 0x000000ff0c057812 */ /* 0x060fe200078ec0ff */
[----:B------:R-:W1:Y:S01]  /*0c90*/  S2R R3, SR_LANEID ;  /* 0x0000000000037919 */ /* 0x000e620000000000 */
[C---:B------:R-:W-:Y:S01]  /*0ca0*/  PRMT R7, R12.reuse, 0x8880, RZ ;  /* 0x000088800c077816 */ /* 0x040fe200000000ff */
[----:B------:R-:W-:Y:S01]  /*0cb0*/  BSSY.RECONVERGENT B1, `(.L_x_175) ;  /* 0x0000018000017945 */ /* 0x000fe20003800200 */
[----:B------:R-:W-:Y:S01]  /*0cc0*/  IMAD.MOV.U32 R4, RZ, RZ, R10 ;  /* 0x000000ffff047224 */ /* 0x000fe200078e000a */
[----:B------:R2:W3:Y:S01]  /*0cd0*/  SHFL.DOWN PT, R11, R5, 0x1, 0x1f ;  /* 0x08201f00050b7f89 */ /* 0x0004e200000e0000 */
[----:B------:R-:W-:-:S03]  /*0ce0*/  PRMT R9, R12, 0x7610, R9 ;  /* 0x000076100c097816 */ /* 0x000fc60000000009 */
[----:B0-----:R0:W4:Y:S04]  /*0cf0*/  SHFL.DOWN PT, R13, R10, 0x1, 0x1f ;  /* 0x08201f000a0d7f89 */ /* 0x00112800000e0000 */
[----:B------:R0:W0:Y:S01]  /*0d00*/  SHFL.DOWN PT, R15, R8, 0x1, 0x1f ;  /* 0x08201f00080f7f89 */ /* 0x00002200000e0000 */
[----:B--2---:R-:W-:Y:S01]  /*0d10*/  IMAD.MOV.U32 R5, RZ, RZ, R8 ;  /* 0x000000ffff057224 */ /* 0x004fe200078e0008 */
[----:B---3--:R-:W-:-:S04]  /*0d20*/  PRMT R6, R11, 0x8880, RZ ;  /* 0x000088800b067816 */ /* 0x008fc800000000ff */
[----:B------:R-:W-:-:S04]  /*0d30*/  ISETP.GE.AND P0, PT, R7, R6, PT ;  /* 0x000000060700720c */ /* 0x000fc80003f06270 */
[----:B-1----:R-:W-:-:S13]  /*0d40*/  ISETP.GT.OR P0, PT, R3, 0x1e, !P0 ;  /* 0x0000001e0300780c */ /* 0x002fda0004704670 */
[----:B0---4-:R-:W-:Y:S05]  /*0d50*/  @P0 BRA `(.L_x_176) ;  /* 0x0000000000340947 */ /* 0x011fea0003800000 */
        /* <DEDUP_REMOVED lines=13> */
.L_x_176:
[----:B------:R-:W-:Y:S05]  /*0e30*/  BSYNC.RECONVERGENT B1 ;  /* 0x0000000000017941 */ /* 0x000fea0003800200 */
.L_x_175:
        /* <DEDUP_REMOVED lines=26> */
.L_x_178:
[----:B------:R-:W-:Y:S05]  /*0fe0*/  BSYNC.RECONVERGENT B1 ;  /* 0x0000000000017941 */ /* 0x000fea0003800200 */
.L_x_177:
        /* <DEDUP_REMOVED lines=26> */
.L_x_180:
[----:B------:R-:W-:Y:S05]  /*1190*/  BSYNC.RECONVERGENT B1 ;  /* 0x0000000000017941 */ /* 0x000fea0003800200 */
.L_x_179:
        /* <DEDUP_REMOVED lines=26> */
.L_x_182:
[----:B------:R-:W-:Y:S05]  /*1340*/  BSYNC.RECONVERGENT B1 ;  /* 0x0000000000017941 */ /* 0x000fea0003800200 */
.L_x_181:
[C---:B------:R-:W-:Y:S01]  /*1350*/  LOP3.LUT R4, R8.reuse, 0xff, RZ, 0xc0, !PT ;  /* 0x000000ff08047812 */ /* 0x040fe200078ec0ff */
[----:B------:R-:W-:Y:S01]  /*1360*/  SHFL.DOWN PT, R13, R6, 0x10, 0x1f ;  /* 0x0a001f00060d7f89 */ /* 0x000fe200000e0000 */
[C---:B------:R-:W-:Y:S01]  /*1370*/  PRMT R10, R8.reuse, 0x8880, RZ ;  /* 0x00008880080a7816 */ /* 0x040fe200000000ff */
[----:B------:R-:W-:Y:S01]  /*1380*/  BSSY.RECONVERGENT B1, `(.L_x_183) ;  /* 0x0000018000017945 */ /* 0x000fe20003800200 */
[----:B------:R-:W-:Y:S01]  /*1390*/  ISETP.NE.AND P3, PT, R3, RZ, PT ;  /* 0x000000ff0300720c */ /* 0x000fe20003f65270 */
[----:B------:R0:W1:Y:S01]  /*13a0*/  SHFL.DOWN PT, R11, R4, 0x10, 0x1f ;  /* 0x0a001f00040b7f89 */ /* 0x00006200000e0000 */
[----:B------:R-:W-:-:S03]  /*13b0*/  PRMT R5, R8, 0x7610, R5 ;  /* 0x0000761008057816 */ /* 0x000fc60000000005 */
[----:B------:R2:W3:Y:S01]  /*13c0*/  SHFL.DOWN PT, R12, R7, 0x10, 0x1f ;  /* 0x0a001f00070c7f89 */ /* 0x0004e200000e0000 */
[----:B0-----:R-:W-:Y:S01]  /*13d0*/  IMAD.MOV.U32 R4, RZ, RZ, R7 ;  /* 0x000000ffff047224 */ /* 0x001fe200078e0007 */
[----:B-1----:R-:W-:-:S04]  /*13e0*/  PRMT R9, R11, 0x8880, RZ ;  /* 0x000088800b097816 */ /* 0x002fc800000000ff */
[----:B------:R-:W-:-:S04]  /*13f0*/  ISETP.GE.AND P0, PT, R10, R9, PT ;  /* 0x000000090a00720c */ /* 0x000fc80003f06270 */
[----:B------:R-:W-:Y:S01]  /*1400*/  ISETP.GT.OR P0, PT, R3, 0xf, !P0 ;  /* 0x0000000f0300780c */ /* 0x000fe20004704670 */
[----:B------:R-:W-:-:S12]  /*1410*/  IMAD.MOV.U32 R3, RZ, RZ, R6 ;  /* 0x000000ffff037224 */ /* 0x000fd800078e0006 */
        /* <DEDUP_REMOVED lines=14> */
.L_x_184:
[----:B------:R-:W-:Y:S05]  /*1500*/  BSYNC.RECONVERGENT B1 ;  /* 0x0000000000017941 */ /* 0x000fea0003800200 */
.L_x_183:
[----:B------:R-:W-:Y:S04]  /*1510*/  BSSY.RECONVERGENT B1, `(.L_x_185) ;  /* 0x000000c000017945 */ /* 0x000fe80003800200 */
[----:B------:R-:W-:Y:S05]  /*1520*/  @P3 BRA `(.L_x_186) ;  /* 0x0000000000283947 */ /* 0x000fea0003800000 */
[----:B------:R-:W0:Y:S01]  /*1530*/  S2R R8, SR_CgaCtaId ;  /* 0x0000000000087919 */ /* 0x000e220000008800 */
[----:B------:R-:W-:Y:S02]  /*1540*/  MOV R7, 0x400 ;  /* 0x0000040000077802 */ /* 0x000fe40000000f00 */
[----:B------:R-:W-:-:S04]  /*1550*/  SHF.R.U32.HI R6, RZ, 0x1, R2 ;  /* 0x00000001ff067819 */ /* 0x000fc80000011602 */
[----:B------:R-:W-:Y:S02]  /*1560*/  LOP3.LUT R6, R6, 0x1f0, RZ, 0xc0, !PT ;  /* 0x000001f006067812 */ /* 0x000fe400078ec0ff */
[----:B0-----:R-:W-:-:S05]  /*1570*/  LEA R7, R8, R7, 0x18 ;  /* 0x0000000708077211 */ /* 0x001fca00078ec0ff */
[----:B------:R-:W-:Y:S02]  /*1580*/  IMAD.IADD R8, R6, 0x1, R7 ;  /* 0x0000000106087824 */ /* 0x000fe400078e0207 */
[----:B------:R-:W-:Y:S02]  /*1590*/  IMAD.MOV.U32 R6, RZ, RZ, R3 ;  /* 0x000000ffff067224 */ /* 0x000fe400078e0003 */
[----:B------:R-:W-:Y:S01]  /*15a0*/  IMAD.MOV.U32 R7, RZ, RZ, R4 ;  /* 0x000000ffff077224 */ /* 0x000fe200078e0004 */
[----:B------:R0:W-:Y:S04]  /*15b0*/  STS.U8 [R8+0x8], R5 ;  /* 0x0000080508007388 */ /* 0x0001e80000000000 */
[----:B------:R0:W-:Y:S02]  /*15c0*/  STS.64 [R8+0x10], R6 ;  /* 0x0000100608007388 */ /* 0x0001e40000000a00 */
.L_x_186:
[----:B------:R-:W-:Y:S05]  /*15d0*/  BSYNC.RECONVERGENT B1 ;  /* 0x0000000000017941 */ /* 0x000fea0003800200 */
.L_x_185:
[----:B------:R-:W-:Y:S01]  /*15e0*/  BAR.SYNC.DEFER_BLOCKING 0x0 ;  /* 0x0000000000007b1d */ /* 0x000fe20000010000 */
[----:B------:R-:W-:-:S13]  /*15f0*/  ISETP.NE.AND P2, PT, R2, RZ, PT ;  /* 0x000000ff0200720c */ /* 0x000fda0003f45270 */
[----:B------:R-:W-:Y:S05]  /*1600*/  @P2 BRA `(.L_x_187) ;  /* 0x0000004c00982947 */ /* 0x000fea0003800000 */
[----:B0-----:R-:W0:Y:S01]  /*1610*/  S2R R7, SR_CgaCtaId ;  /* 0x0000000000077919 */ /* 0x001e220000008800 */
[----:B------:R-:W-:Y:S01]  /*1620*/  MOV R2, 0x400 ;  /* 0x0000040000027802 */ /* 0x000fe20000000f00 */
[----:B------:R-:W-:Y:S01]  /*1630*/  BSSY.RECONVERGENT B1, `(.L_x_188) ;  /* 0x000001f000017945 */ /* 0x000fe20003800200 */
[----:B------:R-:W-:Y:S01]  /*1640*/  PRMT R16, R5, 0x7610, R16 ;  /* 0x0000761005107816 */ /* 0x000fe20000000010 */
[----:B------:R-:W-:Y:S01]  /*1650*/  IMAD.MOV.U32 R6, RZ, RZ, R3 ;  /* 0x000000ffff067224 */ /* 0x000fe200078e0003 */
[----:B0-----:R-:W-:Y:S02]  /*1660*/  LEA R2, R7, R2, 0x18 ;  /* 0x0000000207027211 */ /* 0x001fe400078ec0ff */
[----:B------:R-:W-:-:S03]  /*1670*/  PRMT R7, R5, 0x8880, RZ ;  /* 0x0000888005077816 */ /* 0x000fc600000000ff */
        /* <DEDUP_REMOVED lines=26> */
.L_x_189:
[----:B------:R-:W-:Y:S05]  /*1820*/  BSYNC.RECONVERGENT B1 ;  /* 0x0000000000017941 */ /* 0x000fea0003800200 */
.L_x_188:
        /* <DEDUP_REMOVED lines=12> */
[-C--:B------:R-:W-:Y:S01]  /*18f0*/  @P3 ISETP.LT.U32.AND P1, PT, R6, R4.reuse, PT ;  /* 0x000000040600320c */ /* 0x080fe20003f21070 */
[----:B------:R-:W-:Y:S01]  /*1900*/  IMAD.MOV.U32 R18, RZ, RZ, R5 ;  /* 0x000000ffff127224 */ /* 0x000fe200078e0005 */
[CC--:B------:R-:W-:Y:S02]  /*1910*/  @P3 ISETP.GE.AND.EX P0, PT, R7.reuse, R5.reuse, PT, P0 ;  /* 0x000000050700320c */ /* 0x0c0fe40003f06300 */
[----:B------:R-:W-:Y:S02]  /*1920*/  @P3 ISETP.LT.AND.EX P1, PT, R7, R5, PT, P1 ;  /* 0x000000050700320c */ /* 0x000fe40003f21310 */
[----:B------:R-:W-:Y:S02]  /*1930*/  @P3 SEL R16, R16, R13, !P0 ;  /* 0x0000000d10103207 */ /* 0x000fe40004000000 */
[----:B------:R-:W-:-:S02]  /*1940*/  @P3 SEL R15, R6, R4, P1 ;  /* 0x00000004060f3207 */ /* 0x000fc40000800000 */
[----:B------:R-:W-:Y:S02]  /*1950*/  @P3 SEL R18, R7, R5, P1 ;  /* 0x0000000507123207 */ /* 0x000fe40000800000 */
[----:B------:R-:W-:-:S07]  /*1960*/  @P3 PRMT R3, R16, 0x7610, R3 ;  /* 0x0000761010033816 */ /* 0x000fce0000000003 */
.L_x_191:
[----:B------:R-:W-:Y:S05]  /*1970*/  BSYNC.RECONVERGENT B1 ;  /* 0x0000000000017941 */ /* 0x000fea0003800200 */
.L_x_190:
        /* <DEDUP_REMOVED lines=20> */
.L_x_193:
[----:B------:R-:W-:Y:S05]  /*1ac0*/  BSYNC.RECONVERGENT B1 ;  /* 0x0000000000017941 */ /* 0x000fea0003800200 */
.L_x_192:
        /* <DEDUP_REMOVED lines=20> */
.L_x_195:
[----:B------:R-:W-:Y:S05]  /*1c10*/  BSYNC.RECONVERGENT B1 ;  /* 0x0000000000017941 */ /* 0x000fea0003800200 */
.L_x_194:
        /* <DEDUP_REMOVED lines=20> */
.L_x_197:
[----:B------:R-:W-:Y:S05]  /*1d60*/  BSYNC.RECONVERGENT B1 ;  /* 0x0000000000017941 */ /* 0x000fea0003800200 */
.L_x_196:
        /* <DEDUP_REMOVED lines=20> */
.L_x_199:
[----:B------:R-:W-:Y:S05]  /*1eb0*/  BSYNC.RECONVERGENT B1 ;  /* 0x0000000000017941 */ /* 0x000fea0003800200 */
.L_x_198:
        /* <DEDUP_REMOVED lines=18> */
[----:B------:R-:W-:Y:S01]  /*1fe0*/  SEL R4, R8, R13, P1 ;  /* 0x0000000d08047207 */ /* 0x000fe20000800000 */
[----:B------:R-:W-:Y:S06]  /*1ff0*/  BRA `(.L_x_187) ;  /* 0x00000044001c7947 */ /* 0x000fec0003800000 */
.L_x_174:
[----:B------:R-:W-:Y:S01]  /*2000*/  LOP3.LUT R3, R2, 0x3e0, RZ, 0xc0, !PT ;  /* 0x000003e002037812 */ /* 0x000fe200078ec0ff */
[----:B------:R-:W-:Y:S01]  /*2010*/  BSSY.RECONVERGENT B1, `(.L_x_200) ;  /* 0x0000020000017945 */ /* 0x000fe20003800200 */
[C---:B-----5:R-:W-:Y:S01]  /*2020*/  LOP3.LUT R18, R12.reuse, 0xff, RZ, 0xc0, !PT ;  /* 0x000000ff0c127812 */ /* 0x060fe200078ec0ff */
[----:B------:R-:W-:Y:S01]  /*2030*/  IMAD.MOV.U32 R14, RZ, RZ, R10 ;  /* 0x000000ffff0e7224 */ /* 0x000fe200078e000a */
[----:B------:R-:W-:Y:S01]  /*2040*/  LOP3.LUT R6, RZ, R3, RZ, 0x33, !PT ;  /* 0x00000003ff067212 */ /* 0x000fe200078e33ff */
[----:B------:R-:W-:Y:S01]  /*2050*/  VIADD R4, R3, 0x20 ;  /* 0x0000002003047836 */ /* 0x000fe20000000000 */
[C---:B------:R-:W-:Y:S01]  /*2060*/  PRMT R20, R12.reuse, 0x8880, RZ ;  /* 0x000088800c147816 */ /* 0x040fe200000000ff */
[----:B------:R-:W-:Y:S01]  /*2070*/  IMAD.MOV.U32 R16, RZ, RZ, R8 ;  /* 0x000000ffff107224 */ /* 0x000fe200078e0008 */
[----:B------:R-:W-:Y:S01]  /*2080*/  PRMT R3, R12, 0x7610, R3 ;  /* 0x000076100c037816 */ /* 0x000fe20000000003 */
[----:B------:R-:W-:Y:S01]  /*2090*/  IMAD.IADD R6, R9, 0x1, R6 ;  /* 0x0000000109067824 */ /* 0x000fe200078e0206 */
[----:B------:R-:W-:-:S02]  /*20a0*/  ISETP.GT.AND P0, PT, R4, R9, PT ;  /* 0x000000090400720c */ /* 0x000fc40003f04270 */
[----:B------:R-:W1:Y:S02]  /*20b0*/  S2R R4, SR_LANEID ;  /* 0x0000000000047919 */ /* 0x000e640000000000 */
[----:B------:R-:W-:-:S05]  /*20c0*/  SEL R7, R6, 0x1f, P0 ;  /* 0x0000001f06077807 */ /* 0x000fca0000000000 */
[----:B------:R-:W2:Y:S04]  /*20d0*/  SHFL.DOWN PT, R6, R18, 0x1, R7 ;  /* 0x0820000012067989 */ /* 0x000ea800000e0007 */
[----:B------:R3:W4:Y:S04]  /*20e0*/  SHFL.DOWN PT, R11, R10, 0x1, R7 ;  /* 0x082000000a0b7989 */ /* 0x00072800000e0007 */
[----:B0-----:R3:W0:Y:S01]  /*20f0*/  SHFL.DOWN PT, R13, R8, 0x1, R7 ;  /* 0x08200000080d7989 */ /* 0x00162200000e0007 */
[----:B--2---:R-:W-:-:S04]  /*2100*/  PRMT R5, R6, 0x8880, RZ ;  /* 0x0000888006057816 */ /* 0x004fc800000000ff */
[----:B------:R-:W-:-:S04]  /*2110*/  ISETP.GE.AND P0, PT, R20, R5, PT ;  /* 0x000000051400720c */ /* 0x000fc80003f06270 */
[----:B-1----:R-:W-:-:S13]  /*2120*/  ISETP.GE.OR P0, PT, R4, R7, !P0 ;  /* 0x000000070400720c */ /* 0x002fda0004706670 */
[----:B0--34-:R-:W-:Y:S05]  /*2130*/  @P0 BRA `(.L_x_201) ;  /* 0x0000000000340947 */ /* 0x019fea0003800000 */
        /* <DEDUP_REMOVED lines=13> */
.L_x_201:
[----:B------:R-:W-:Y:S05]  /*2210*/  BSYNC.RECONVERGENT B1 ;  /* 0x0000000000017941 */ /* 0x000fea0003800200 */
.L_x_200:
        /* <DEDUP_REMOVED lines=28> */
.L_x_203:
[----:B------:R-:W-:Y:S05]  /*23e0*/  BSYNC.RECONVERGENT B1 ;  /* 0x0000000000017941 */ /* 0x000fea0003800200 */
.L_x_202:
        /* <DEDUP_REMOVED lines=28> */
.L_x_205:
[----:B------:R-:W-:Y:S05]  /*25b0*/  BSYNC.RECONVERGENT B1 ;  /* 0x0000000000017941 */ /* 0x000fea0003800200 */
.L_x_204:
        /* <DEDUP_REMOVED lines=28> */
.L_x_207:
[----:B------:R-:W-:Y:S05]  /*2780*/  BSYNC.RECONVERGENT B1 ;  /* 0x0000000000017941 */ /* 0x000fea0003800200 */
.L_x_206:
[C---:B------:R-:W-:Y:S01]  /*2790*/  LOP3.LUT R10, R11.reuse, 0xff, RZ, 0xc0, !PT ;  /* 0x000000ff0b0a7812 */ /* 0x040fe200078ec0ff */
[C---:B------:R-:W-:Y:S01]  /*27a0*/  VIADD R12, R4.reuse, 0x10 ;  /* 0x00000010040c7836 */ /* 0x040fe20000000000 */
[C---:B------:R-:W-:Y:S01]  /*27b0*/  PRMT R14, R11.reuse, 0x8880, RZ ;  /* 0x000088800b0e7816 */ /* 0x040fe200000000ff */
[----:B------:R-:W-:Y:S01]  /*27c0*/  SHFL.DOWN PT, R15, R6, 0x10, R7 ;  /* 0x0a000000060f7989 */ /* 0x000fe200000e0007 */
[----:B------:R-:W-:Y:S01]  /*27d0*/  BSSY.RECONVERGENT B1, `(.L_x_208) ;  /* 0x0000019000017945 */ /* 0x000fe20003800200 */
[----:B------:R-:W-:Y:S01]  /*27e0*/  ISETP.NE.AND P3, PT, R4, RZ, PT ;  /* 0x000000ff0400720c */ /* 0x000fe20003f65270 */
[----:B------:R-:W-:Y:S01]  /*27f0*/  IMAD.MOV.U32 R3, RZ, RZ, R6 ;  /* 0x000000ffff037224 */ /* 0x000fe200078e0006 */
[----:B------:R-:W0:Y:S01]  /*2800*/  SHFL.DOWN PT, R10, R10, 0x10, R7 ;  /* 0x0a0000000a0a7989 */ /* 0x000e2200000e0007 */
[----:B------:R-:W-:Y:S01]  /*2810*/  PRMT R5, R11, 0x7610, R5 ;  /* 0x000076100b057816 */ /* 0x000fe20000000005 */
[----:B------:R-:W-:Y:S02]  /*2820*/  IMAD.MOV.U32 R4, RZ, RZ, R8 ;  /* 0x000000ffff047224 */ /* 0x000fe400078e0008 */
[----:B------:R1:W2:Y:S01]  /*2830*/  SHFL.DOWN PT, R17, R8, 0x10, R7 ;  /* 0x0a00000008117989 */ /* 0x0002a200000e0007 */
[----:B0-----:R-:W-:-:S04]  /*2840*/  PRMT R13, R10, 0x8880, RZ ;  /* 0x000088800a0d7816 */ /* 0x001fc800000000ff */
[----:B------:R-:W-:-:S04]  /*2850*/  ISETP.GE.AND P0, PT, R14, R13, PT ;  /* 0x0000000d0e00720c */ /* 0x000fc80003f06270 */
[----:B------:R-:W-:-:S13]  /*2860*/  ISETP.GT.OR P0, PT, R12, R7, !P0 ;  /* 0x000000070c00720c */ /* 0x000fda0004704670 */
        /* <DEDUP_REMOVED lines=15> */
.L_x_209:
[----:B------:R-:W-:Y:S05]  /*2960*/  BSYNC.RECONVERGENT B1 ;  /* 0x0000000000017941 */ /* 0x000fea0003800200 */
.L_x_208:
        /* <DEDUP_REMOVED lines=12> */
.L_x_211:
[----:B------:R-:W-:Y:S05]  /*2a30*/  BSYNC.RECONVERGENT B1 ;  /* 0x0000000000017941 */ /* 0x000fea0003800200 */
.L_x_210:
[----:B------:R-:W-:Y:S01]  /*2a40*/  BAR.SYNC.DEFER_BLOCKING 0x0 ;  /* 0x0000000000007b1d */ /* 0x000fe20000010000 */
[----:B------:R-:W-:-:S13]  /*2a50*/  ISETP.NE.AND P2, PT, R2, RZ, PT ;  /* 0x000000ff0200720c */ /* 0x000fda0003f45270 */
[----:B------:R-:W-:Y:S05]  /*2a60*/  @P2 BRA `(.L_x_187) ;  /* 0x0000003800802947 */ /* 0x000fea0003800000 */
[C---:B------:R-:W-:Y:S01]  /*2a70*/  ISETP.GE.AND P0, PT, R9.reuse, 0x21, PT ;  /* 0x000000210900780c */ /* 0x040fe20003f06270 */
[----:B------:R-:W-:Y:S01]  /*2a80*/  IMAD.MOV.U32 R13, RZ, RZ, R3 ;  /* 0x000000ffff0d7224 */ /* 0x000fe200078e0003 */
[C---:B------:R-:W-:Y:S01]  /*2a90*/  ISETP.GE.AND P1, PT, R9.reuse, 0x41, PT ;  /* 0x000000410900780c */ /* 0x040fe20003f26270 */
[----:B0-----:R-:W-:Y:S01]  /*2aa0*/  IMAD.MOV.U32 R7, RZ, RZ, R4 ;  /* 0x000000ffff077224 */ /* 0x001fe200078e0004 */
[----:B------:R-:W-:Y:S02]  /*2ab0*/  ISETP.GE.AND P5, PT, R9, 0x61, PT ;  /* 0x000000610900780c */ /* 0x000fe40003fa6270 */
[----:B------:R-:W-:-:S07]  /*2ac0*/  PRMT R2, R5, 0x7610, R2 ;  /* 0x0000761005027816 */ /* 0x000fce0000000002 */
[----:B------:R-:W-:Y:S05]  /*2ad0*/  @!P0 BRA `(.L_x_212) ;  /* 0x00000000006c8947 */ /* 0x000fea0003800000 */
[----:B------:R-:W0:Y:S01]  /*2ae0*/  S2R R7, SR_CgaCtaId ;  /* 0x0000000000077919 */ /* 0x000e220000008800 */
[----:B------:R-:W-:Y:S01]  /*2af0*/  MOV R2, 0x400 ;  /* 0x0000040000027802 */ /* 0x000fe20000000f00 */
[----:B------:R-:W-:Y:S01]  /*2b00*/  BSSY.RECONVERGENT B1, `(.L_x_212) ;  /* 0x0000018000017945 */ /* 0x000fe20003800200 */
[----:B------:R-:W-:Y:S02]  /*2b10*/  IMAD.MOV.U32 R13, RZ, RZ, R3 ;  /* 0x000000ffff0d7224 */ /* 0x000fe400078e0003 */
[----:B0-----:R-:W-:Y:S02]  /*2b20*/  LEA R6, R7, R2, 0x18 ;  /* 0x0000000207067211 */ /* 0x001fe400078ec0ff */
[C---:B------:R-:W-:Y:S02]  /*2b30*/  PRMT R7, R5.reuse, 0x8880, RZ ;  /* 0x0000888005077816 */ /* 0x040fe400000000ff */
[----:B------:R-:W-:Y:S01]  /*2b40*/  PRMT R2, R5, 0x7610, R2 ;  /* 0x0000761005027816 */ /* 0x000fe20000000002 */
[----:B------:R-:W0:Y:S02]  /*2b50*/  LDS.S8 R8, [R6+0x18] ;  /* 0x0000180006087984 */ /* 0x000e240000000200 */
[----:B0-----:R-:W-:Y:S01]  /*2b60*/  ISETP.GE.AND P0, PT, R7, R8, PT ;  /* 0x000000080700720c */ /* 0x001fe20003f06270 */
[----:B------:R-:W-:-:S12]  /*2b70*/  IMAD.MOV.U32 R7, RZ, RZ, R4 ;  /* 0x000000ffff077224 */ /* 0x000fd800078e0004 */
[----:B------:R-:W-:Y:S05]  /*2b80*/  @!P0 BRA `(.L_x_213) ;  /* 0x00000000003c8947 */ /* 0x000fea0003800000 */
[----:B------:R-:W0:Y:S01]  /*2b90*/  LDS.64 R6, [R6+0x20] ;  /* 0x0000200006067984 */ /* 0x000e220000000a00 */
[----:B------:R-:W-:-:S04]  /*2ba0*/  PRMT R2, R5, 0x8880, RZ ;  /* 0x0000888005027816 */ /* 0x000fc800000000ff */
[----:B------:R-:W-:-:S04]  /*2bb0*/  PRMT R2, R2, 0x7710, RZ ;  /* 0x0000771002027816 */ /* 0x000fc800000000ff */
[----:B------:R-:W-:Y:S02]  /*2bc0*/  PRMT R11, R2, 0x9910, RZ ;  /* 0x00009910020b7816 */ /* 0x000fe400000000ff */
[C---:B------:R-:W-:Y:S02]  /*2bd0*/  PRMT R2, R8.reuse, 0x7610, R2 ;  /* 0x0000761008027816 */ /* 0x040fe40000000002 */
[----:B------:R-:W-:-:S13]  /*2be0*/  ISETP.GE.AND P4, PT, R8, R11, PT ;  /* 0x0000000b0800720c */ /* 0x000fda0003f86270 */
[CC--:B0-----:R-:W-:Y:S01]  /*2bf0*/  @P4 ISETP.GE.U32.AND P0, PT, R3.reuse, R6.reuse, PT ;  /* 0x000000060300420c */ /* 0x0c1fe20003f06070 */
[----:B------:R-:W-:Y:S01]  /*2c00*/  IMAD.MOV.U32 R13, RZ, RZ, R6 ;  /* 0x000000ffff0d7224 */ /* 0x000fe200078e0006 */
[----:B------:R-:W-:Y:S02]  /*2c10*/  @P4 ISETP.LT.U32.AND P3, PT, R3, R6, PT ;  /* 0x000000060300420c */ /* 0x000fe40003f61070 */
[CC--:B------:R-:W-:Y:S02]  /*2c20*/  @P4 ISETP.GE.AND.EX P0, PT, R4.reuse, R7.reuse, PT, P0 ;  /* 0x000000070400420c */ /* 0x0c0fe40003f06300 */
[----:B------:R-:W-:Y:S02]  /*2c30*/  @P4 ISETP.LT.AND.EX P3, PT, R4, R7, PT, P3 ;  /* 0x000000070400420c */ /* 0x000fe40003f61330 */
[----:B------:R-:W-:Y:S02]  /*2c40*/  @P4 SEL R5, R5, R8, !P0 ;  /* 0x0000000805054207 */ /* 0x000fe40004000000 */
[----:B------:R-:W-:-:S02]  /*2c50*/  @P4 SEL R13, R3, R6, P3 ;  /* 0x00000006030d4207 */ /* 0x000fc40001800000 */
[----:B------:R-:W-:Y:S02]  /*2c60*/  @P4 SEL R7, R4, R7, P3 ;  /* 0x0000000704074207 */ /* 0x000fe40001800000 */
[----:B------:R-:W-:-:S07]  /*2c70*/  @P4 PRMT R2, R5, 0x7610, R2 ;  /* 0x0000761005024816 */ /* 0x000fce0000000002 */
.L_x_213:
[----:B------:R-:W-:Y:S05]  /*2c80*/  BSYNC.RECONVERGENT B1 ;  /* 0x0000000000017941 */ /* 0x000fea0003800200 */
.L_x_212:
[C---:B------:R-:W-:Y:S01]  /*2c90*/  ISETP.GE.AND P4, PT, R9.reuse, 0x81, PT ;  /* 0x000000810900780c */ /* 0x040fe20003f86270 */
[----:B------:R-:W-:Y:S01]  /*2ca0*/  IMAD.MOV.U32 R11, RZ, RZ, R13 ;  /* 0x000000ffff0b7224 */ /* 0x000fe200078e000d */
[----:B------:R-:W-:Y:S01]  /*2cb0*/  ISETP.GE.AND P3, PT, R9, 0xa1, PT ;  /* 0x000000a10900780c */ /* 0x000fe20003f66270 */
[----:B------:R-:W-:Y:S01]  /*2cc0*/  IMAD.MOV.U32 R6, RZ, RZ, R7 ;  /* 0x000000ffff067224 */ /* 0x000fe200078e0007 */
[----:B------:R-:W-:Y:S01]  /*2cd0*/  PRMT R3, R2, 0x7610, R3 ;  /* 0x0000761002037816 */ /* 0x000fe20000000003 */
[----:B------:R-:W-:Y:S10]  /*2ce0*/  @!P1 BRA `(.L_x_214) ;  /* 0x0000000000649947 */ /* 0x000ff40003800000 */
[----:B------:R-:W0:Y:S01]  /*2cf0*/  S2R R4, SR_CgaCtaId ;  /* 0x0000000000047919 */ /* 0x000e220000008800 */
[----:B------:R-:W-:Y:S01]  /*2d00*/  MOV R3, 0x400 ;  /* 0x0000040000037802 */ /* 0x000fe20000000f00 */
[----:B------:R-:W-:Y:S01]  /*2d10*/  BSSY.RECONVERGENT B1, `(.L_x_214) ;  /* 0x0000016000017945 */ /* 0x000fe20003800200 */
[----:B------:R-:W-:Y:S02]  /*2d20*/  IMAD.MOV.U32 R11, RZ, RZ, R13 ;  /* 0x000000ffff0b7224 */ /* 0x000fe400078e000d */
[----:B------:R-:W-:Y:S01]  /*2d30*/  IMAD.MOV.U32 R6, RZ, RZ, R7 ;  /* 0x000000ffff067224 */ /* 0x000fe200078e0007 */
[----:B0-----:R-:W-:Y:S02]  /*2d40*/  LEA R8, R4, R3, 0x18 ;  /* 0x0000000304087211 */ /* 0x001fe400078ec0ff */
[C---:B------:R-:W-:Y:S02]  /*2d50*/  PRMT R4, R2.reuse, 0x8880, RZ ;  /* 0x0000888002047816 */ /* 0x040fe400000000ff */
[----:B------:R-:W-:Y:S01]  /*2d60*/  PRMT R3, R2, 0x7610, R3 ;  /* 0x0000761002037816 */ /* 0x000fe20000000003 */
        /* <DEDUP_REMOVED lines=16> */
.L_x_215:
[----:B------:R-:W-:Y:S05]  /*2e70*/  BSYNC.RECONVERGENT B1 ;  /* 0x0000000000017941 */ /* 0x000fea0003800200 */
.L_x_214:
[----:B------:R-:W-:Y:S01]  /*2e80*/  PRMT R2, R3, 0x7610, R2 ;  /* 0x0000761003027816 */ /* 0x000fe20000000002 */
[----:B------:R-:W-:Y:S02]  /*2e90*/  IMAD.MOV.U32 R7, RZ, RZ, R11 ;  /* 0x000000ffff077224 */ /* 0x000fe400078e000b */
[----:B------:R-:W-:Y:S01]  /*2ea0*/  IMAD.MOV.U32 R8, RZ, RZ, R6 ;  /* 0x000000ffff087224 */ /* 0x000fe200078e0006 */
[----:B------:R-:W-:Y:S06]  /*2eb0*/  @!P5 BRA `(.L_x_216) ;  /* 0x000000000064d947 */ /* 0x000fec0003800000 */
        /* <DEDUP_REMOVED lines=24> */
.L_x_217:
[----:B------:R-:W-:Y:S05]  /*3040*/  BSYNC.RECONVERGENT B1 ;  /* 0x0000000000017941 */ /* 0x000fea0003800200 */
.L_x_216:
        /* <DEDUP_REMOVED lines=30> */
.L_x_219:
[----:B------:R-:W-:Y:S05]  /*3230*/  BSYNC.RECONVERGENT B1 ;  /* 0x0000000000017941 */ /* 0x000fea0003800200 */
.L_x_218:
        /* <DEDUP_REMOVED lines=28> */
.L_x_221:
[----:B------:R-:W-:Y:S05]  /*3400*/  BSYNC.RECONVERGENT B1 ;  /* 0x0000000000017941 */ /* 0x000fea0003800200 */
.L_x_220:
[----:B------:R-:W-:Y:S01]  /*3410*/  PRMT R6, R2, 0x7610, R6 ;  /* 0x0000761002067816 */ /* 0x000fe20000000006 */
[----:B------:R-:W-:Y:S02]  /*3420*/  IMAD.MOV.U32 R9, RZ, RZ, R7 ;  /* 0x000000ffff097224 */ /* 0x000fe400078e0007 */
[----:B------:R-:W-:Y:S01]  /*3430*/  IMAD.MOV.U32 R8, RZ, RZ, R10 ;  /* 0x000000ffff087224 */ /* 0x000fe200078e000a */
[----:B------:R-:W-:Y:S06]  /*3440*/  @!P5 BRA `(.L_x_222) ;  /* 0x000000000064d947 */ /* 0x000fec0003800000 */
[----:B------:R-:W0:Y:S01]  /*3450*/  S2R R4, SR_CgaCtaId ;  /* 0x0000000000047919 */ /* 0x000e220000008800 */
[----:B------:R-:W-:Y:S01]  /*3460*/  MOV R3, 0x400 ;  /* 0x0000040000037802 */ /* 0x000fe20000000f00 */
[----:B------:R-:W-:Y:S01]  /*3470*/  BSSY.RECONVERGENT B1, `(.L_x_222) ;  /* 0x0000016000017945 */ /* 0x000fe20003800200 */
[----:B------:R-:W-:Y:S01]  /*3480*/  PRMT R6, R2, 0x7610, R6 ;  /* 0x0000761002067816 */ /* 0x000fe20000000006 */
        /* <DEDUP_REMOVED lines=20> */
.L_x_223:
[----:B------:R-:W-:Y:S05]  /*35d0*/  BSYNC.RECONVERGENT B1 ;  /* 0x0000000000017941 */ /* 0x000fea0003800200 */
.L_x_222:
[----:B------:R-:W-:Y:S01]  /*35e0*/  PRMT R5, R6, 0x7610, R5 ;  /* 0x0000761006057816 */ /* 0x000fe20000000005 */
[----:B------:R-:W-:Y:S02]  /*35f0*/  IMAD.MOV.U32 R3, RZ, RZ, R9 ;  /* 0x000000ffff037224 */ /* 0x000fe400078e0009 */
[----:B------:R-:W-:Y:S01]  /*3600*/  IMAD.MOV.U32 R4, RZ, RZ, R8 ;  /* 0x000000ffff047224 */ /* 0x000fe200078e0008 */
[----:B------:R-:W-:Y:S06]  /*3610*/  @!P6 BRA `(.L_x_187) ;  /* 0x0000002c0094e947 */ /* 0x000fec0003800000 */
[----:B------:R-:W0:Y:S01]  /*3620*/  S2R R3, SR_CgaCtaId ;  /* 0x0000000000037919 */ /* 0x000e220000008800 */
[----:B------:R-:W-:Y:S01]  /*3630*/  MOV R2, 0x400 ;  /* 0x0000040000027802 */ /* 0x000fe20000000f00 */
[----:B------:R-:W-:Y:S01]  /*3640*/  IMAD.MOV.U32 R4, RZ, RZ, R8 ;  /* 0x000000ffff047224 */ /* 0x000fe200078e0008 */
[C---:B------:R-:W-:Y:S02]  /*3650*/  PRMT R5, R6.reuse, 0x7610, R5 ;  /* 0x0000761006057816 */ /* 0x040fe40000000005 */
[----:B0-----:R-:W-:Y:S01]  /*3660*/  LEA R10, R3, R2, 0x18 ;  /* 0x00000002030a7211 */ /* 0x001fe200078ec0ff */
[----:B------:R-:W-:Y:S01]  /*3670*/  IMAD.MOV.U32 R3, RZ, RZ, R9 ;  /* 0x000000ffff037224 */ /* 0x000fe200078e0009 */
[----:B------:R-:W-:-:S03]  /*3680*/  PRMT R2, R6, 0x8880, RZ ;  /* 0x0000888006027816 */ /* 0x000fc600000000ff */
        /* <DEDUP_REMOVED lines=17> */
.L_x_155:
[----:B------:R-:W0:Y:S01]  /*37a0*/  S2R R7, SR_TID.X ;  /* 0x0000000000077919 */ /* 0x000e220000002100 */
[----:B------:R-:W1:Y:S02]  /*37b0*/  LDCU.128 UR12, c[0x0][0x380] ;  /* 0x00007000ff0c77ac */ /* 0x000e640008000c00 */
[----:B-1----:R-:W-:Y:S02]  /*37c0*/  IMAD.U32 R12, RZ, RZ, UR12 ;  /* 0x0000000cff0c7e24 */ /* 0x002fe4000f8e00ff */
[----:B------:R-:W-:-:S03]  /*37d0*/  IMAD.U32 R10, RZ, RZ, UR13 ;  /* 0x0000000dff0a7e24 */ /* 0x000fc6000f8e00ff */
[----:B0-----:R-:W-:-:S04]  /*37e0*/  IADD3 R18, P0, P1, R7, R12, R3 ;  /* 0x0000000c07127210 */ /* 0x001fc8000791e003 */
[----:B------:R-:W-:-:S05]  /*37f0*/  IADD3.X R19, PT, PT, RZ, R10, RZ, P0, P1 ;  /* 0x0000000aff137210 */ /* 0x000fca00007e24ff */
[----:B------:R-:W2:Y:S04]  /*3800*/  LDG.E.S8 R2, desc[UR10][R18.64] ;  /* 0x0000000a12027981 */ /* 0x000ea8000c1e1300 */
[----:B------:R-:W2:Y:S04]  /*3810*/  LDG.E.S8 R4, desc[UR10][R18.64+0x100] ;  /* 0x0001000a12047981 */ /* 0x000ea8000c1e1300 */
[----:B------:R-:W3:Y:S04]  /*3820*/  LDG.E.S8 R6, desc[UR10][R18.64+0x200] ;  /* 0x0002000a12067981 */ /* 0x000ee8000c1e1300 */
[----:B------:R-:W4:Y:S04]  /*3830*/  LDG.E.S8 R8, desc[UR10][R18.64+0x300] ;  /* 0x0003000a12087981 */ /* 0x000f28000c1e1300 */
[----:B------:R0:W5:Y:S01]  /*3840*/  LDG.E.S8 R5, desc[UR10][R18.64+0x400] ;  /* 0x0004000a12057981 */ /* 0x000162000c1e1300 */
[----:B------:R-:W-:Y:S01]  /*3850*/  VIADD R17, R7, 0x200 ;  /* 0x0000020007117836 */ /* 0x000fe20000000000 */
[----:B------:R-:W-:Y:S01]  /*3860*/  ISETP.LE.U32.AND P0, PT, R11, UR6, PT ;  /* 0x000000060b007c0c */ /* 0x000fe2000bf03070 */
[----:B------:R-:W-:Y:S03]  /*3870*/  BSSY.RECONVERGENT B1, `(.L_x_224) ;  /* 0x0000029000017945 */ /* 0x000fe60003800200 */
[----:B------:R-:W-:-:S02]  /*3880*/  ISETP.GE.U32.AND.EX P0, PT, RZ, R16, PT, P0 ;  /* 0x00000010ff00720c */ /* 0x000fc40003f06100 */
[CC--:B--2---:R-:W-:Y:S02]  /*3890*/  VIMNMX.S16x2 R14, PT, PT, R4.reuse, R2.reuse, PT ;  /* 0x00000002040e7248 */ /* 0x0c4fe40003fe0300 */
[----:B------:R-:W-:Y:S01]  /*38a0*/  ISETP.GE.AND P1, PT, R4, R2, PT ;  /* 0x000000020400720c */ /* 0x000fe20003f26270 */
[----:B------:R-:W-:Y:S01]  /*38b0*/  VIADD R2, R7, 0x100 ;  /* 0x0000010007027836 */ /* 0x000fe20000000000 */
[----:B---3--:R-:W-:Y:S02]  /*38c0*/  VIMNMX.S16x2 R13, PT, PT, R6, R14, PT ;  /* 0x0000000e060d7248 */ /* 0x008fe40003fe0300 */
[----:B------:R-:W-:Y:S02]  /*38d0*/  PRMT R9, R14, 0x9910, RZ ;  /* 0x000099100e097816 */ /* 0x000fe400000000ff */
[----:B------:R-:W-:Y:S02]  /*38e0*/  PRMT R14, R13, 0x7610, R14 ;  /* 0x000076100d0e7816 */ /* 0x000fe4000000000e */
[----:B------:R-:W-:-:S02]  /*38f0*/  ISETP.GE.AND P2, PT, R6, R9, PT ;  /* 0x000000090600720c */ /* 0x000fc40003f46270 */
[----:B------:R-:W-:Y:S02]  /*3900*/  PRMT R13, R14, 0x9910, RZ ;  /* 0x000099100e0d7816 */ /* 0x000fe400000000ff */
[----:B----4-:R-:W-:-:S03]  /*3910*/  VIMNMX.S16x2 R14, PT, PT, R8, R14, PT ;  /* 0x0000000e080e7248 */ /* 0x010fc60003fe0300 */
[----:B------:R-:W-:Y:S01]  /*3920*/  IMAD.MOV.U32 R9, RZ, RZ, R13 ;  /* 0x000000ffff097224 */ /* 0x000fe200078e000d */
[----:B------:R-:W-:Y:S01]  /*3930*/  PRMT R4, R14, 0x7610, R4 ;  /* 0x000076100e047816 */ /* 0x000fe20000000004 */
[----:B------:R-:W-:Y:S02]  /*3940*/  IMAD.U32 R14, RZ, RZ, UR14 ;  /* 0x0000000eff0e7e24 */ /* 0x000fe4000f8e00ff */
[----:B------:R-:W-:Y:S01]  /*3950*/  IMAD.U32 R13, RZ, RZ, UR15 ;  /* 0x0000000fff0d7e24 */ /* 0x000fe2000f8e00ff */
[----:B------:R-:W-:Y:S02]  /*3960*/  ISETP.GE.AND P3, PT, R8, R9, PT ;  /* 0x000000090800720c */ /* 0x000fe40003f66270 */
[----:B------:R-:W-:Y:S02]  /*3970*/  @P2 SEL R17, R2, R7, !P1 ;  /* 0x0000000702112207 */ /* 0x000fe40004800000 */
[----:B------:R-:W-:Y:S02]  /*3980*/  IADD3 R20, P1, PT, R3, R14, RZ ;  /* 0x0000000e03147210 */ /* 0x000fe40007f3e0ff */
[----:B0-----:R-:W-:-:S02]  /*3990*/  PRMT R18, R4, 0x9910, RZ ;  /* 0x0000991004127816 */ /* 0x001fc400000000ff */
[C---:B------:R-:W-:Y:S01]  /*39a0*/  LOP3.LUT R2, R7.reuse, 0x400, RZ, 0xfc, !PT ;  /* 0x0000040007027812 */ /* 0x040fe200078efcff */
[----:B------:R-:W-:Y:S01]  /*39b0*/  IMAD.X R22, RZ, RZ, R13, P1 ;  /* 0x000000ffff167224 */ /* 0x000fe200008e060d */
[----:B-----5:R-:W-:Y:S02]  /*39c0*/  ISETP.GE.AND P1, PT, R18, R5, PT ;  /* 0x000000051200720c */ /* 0x020fe40003f26270 */
[----:B------:R-:W-:Y:S01]  /*39d0*/  PRMT R9, R4, 0x7610, R9 ;  /* 0x0000761004097816 */ /* 0x000fe20000000009 */
[----:B------:R-:W-:-:S05]  /*39e0*/  @!P3 VIADD R17, R7, 0x300 ;  /* 0x000003000711b836 */ /* 0x000fca0000000000 */
[-C--:B------:R-:W-:Y:S02]  /*39f0*/  IADD3 R3, P3, PT, R17, R20.reuse, RZ ;  /* 0x0000001411037210 */ /* 0x080fe40007f7e0ff */
[----:B------:R-:W-:-:S03]  /*3a00*/  IADD3 R20, P2, PT, R2, R20, RZ ;  /* 0x0000001402147210 */ /* 0x000fc60007f5e0ff */
[--C-:B------:R-:W-:Y:S02]  /*3a10*/  IMAD.X R15, RZ, RZ, R22.reuse, P3 ;  /* 0x000000ffff0f7224 */ /* 0x100fe400018e0616 */
[----:B------:R-:W-:Y:S02]  /*3a20*/  IMAD.X R22, RZ, RZ, R22, P2 ;  /* 0x000000ffff167224 */ /* 0x000fe400010e0616 */
[----:B------:R-:W-:Y:S02]  /*3a30*/  IMAD.MOV.U32 R8, RZ, RZ, R3 ;  /* 0x000000ffff087224 */ /* 0x000fe400078e0003 */
[----:B------:R-:W-:Y:S01]  /*3a40*/  IMAD.MOV.U32 R6, RZ, RZ, R15 ;  /* 0x000000ffff067224 */ /* 0x000fe200078e000f */
[----:B------:R-:W-:Y:S06]  /*3a50*/  @!P1 BRA `(.L_x_225) ;  /* 0x0000000000289947 */ /* 0x000fec0003800000 */
[C---:B------:R-:W-:Y:S01]  /*3a60*/  ISETP.GE.AND P2, PT, R5.reuse, R18, PT ;  /* 0x000000120500720c */ /* 0x040fe20003f46270 */
[----:B------:R-:W-:Y:S01]  /*3a70*/  IMAD.MOV.U32 R8, RZ, RZ, R20 ;  /* 0x000000ffff087224 */ /* 0x000fe200078e0014 */
[----:B------:R-:W-:Y:S01]  /*3a80*/  PRMT R9, R5, 0x7610, R9 ;  /* 0x0000761005097816 */ /* 0x000fe20000000009 */
[----:B------:R-:W-:-:S10]  /*3a90*/  IMAD.MOV.U32 R6, RZ, RZ, R22 ;  /* 0x000000ffff067224 */ /* 0x000fd400078e0016 */
[----:B------:R-:W-:-:S04]  /*3aa0*/  @P2 ISETP.GE.U32.AND P1, PT, R17, R2, PT ;  /* 0x000000021100220c */ /* 0x000fc80003f26070 */
[----:B------:R-:W-:-:S04]  /*3ab0*/  @P2 ISETP.GE.U32.AND.EX P1, PT, RZ, RZ, PT, P1 ;  /* 0x000000ffff00220c */ /* 0x000fc80003f26110 */
[----:B------:R-:W-:Y:S02]  /*3ac0*/  @P2 SEL R4, R4, R5, !P1 ;  /* 0x0000000504042207 */ /* 0x000fe40004800000 */
[----:B------:R-:W-:Y:S02]  /*3ad0*/  @P2 SEL R8, R3, R20, !P1 ;  /* 0x0000001403082207 */ /* 0x000fe40004800000 */
[----:B------:R-:W-:Y:S02]  /*3ae0*/  @P2 SEL R6, R15, R22, !P1 ;  /* 0x000000160f062207 */ /* 0x000fe40004800000 */
[----:B------:R-:W-:-:S07]  /*3af0*/  @P2 PRMT R9, R4, 0x7610, R9 ;  /* 0x0000761004092816 */ /* 0x000fce0000000009 */
.L_x_225:
[----:B------:R-:W-:Y:S05]  /*3b00*/  BSYNC.RECONVERGENT B1 ;  /* 0x0000000000017941 */ /* 0x000fea0003800200 */
.L_x_224:
[----:B------:R-:W-:Y:S05]  /*3b10*/  @P0 BRA `(.L_x_226) ;  /* 0x0000001400780947 */ /* 0x000fea0003800000 */
[----:B------:R-:W0:Y:S01]  /*3b20*/  LDCU.64 UR8, c[0x0][0x3e8] ;  /* 0x00007d00ff0877ac */ /* 0x000e220008000a00 */
[----:B------:R-:W-:Y:S01]  /*3b30*/  ISETP.NE.AND P0, PT, R7, RZ, PT ;  /* 0x000000ff0700720c */ /* 0x000fe20003f05270 */
[----:B------:R-:W-:Y:S01]  /*3b40*/  BSSY.RECONVERGENT B1, `(.L_x_227) ;  /* 0x0000012000017945 */ /* 0x000fe20003800200 */
[----:B------:R-:W-:Y:S01]  /*3b50*/  UMOV UR4, 0x8 ;  /* 0x0000000800047882 */ /* 0x000fe20000000000 */
[----:B------:R-:W-:Y:S02]  /*3b60*/  UMOV UR5, 0x0 ;  /* 0x0000000000057882 */ /* 0x000fe40000000000 */
[----:B0-----:R-:W-:-:S04]  /*3b70*/  UIMAD.WIDE.U32 UR4, UR8, 0x1, UR4 ;  /* 0x00000001080478a5 */ /* 0x001fc8000f8e0004 */
[----:B------:R-:W-:Y:S02]  /*3b80*/  UIADD3 UR7, UPT, UPT, UR5, UR9, URZ ;  /* 0x0000000905077290 */ /* 0x000fe4000fffe0ff */
[----:B------:R-:W-:Y:S02]  /*3b90*/  IMAD.U32 R5, RZ, RZ, UR5 ;  /* 0x00000005ff057e24 */ /* 0x000fe4000f8e00ff */
[----:B------:R-:W-:Y:S02]  /*3ba0*/  IMAD.U32 R4, RZ, RZ, UR4 ;  /* 0x00000004ff047e24 */ /* 0x000fe4000f8e00ff */
[----:B------:R-:W-:Y:S01]  /*3bb0*/  IMAD.U32 R5, RZ, RZ, UR7 ;  /* 0x00000007ff057e24 */ /* 0x000fe2000f8e00ff */
[----:B------:R-:W-:Y:S06]  /*3bc0*/  @P0 BRA `(.L_x_228) ;  /* 0x0000000000240947 */ /* 0x000fec0003800000 */
[----:B------:R-:W-:Y:S02]  /*3bd0*/  IMAD.MOV.U32 R18, RZ, RZ, 0x500 ;  /* 0x00000500ff127424 */ /* 0x000fe400078e00ff */
[----:B------:R-:W-:-:S05]  /*3be0*/  IMAD.MOV.U32 R19, RZ, RZ, 0x0 ;  /* 0x00000000ff137424 */ /* 0x000fca00078e00ff */
[----:B------:R-:W2:Y:S01]  /*3bf0*/  ATOMG.E.ADD.64.STRONG.GPU PT, R2, desc[UR10][R4.64], R18 ;  /* 0x80000012040279a8 */ /* 0x000ea200081ef50a */
[----:B------:R-:W0:Y:S01]  /*3c00*/  S2UR UR5, SR_CgaCtaId ;  /* 0x00000000000579c3 */ /* 0x000e220000008800 */
[----:B------:R-:W-:Y:S02]  /*3c10*/  UMOV UR4, 0x400 ;  /* 0x0000040000047882 */ /* 0x000fe40000000000 */
[----:B0-----:R-:W-:Y:S01]  /*3c20*/  ULEA UR4, UR5, UR4, 0x18 ;  /* 0x0000000405047291 */ /* 0x001fe2000f8ec0ff */
[----:B--2---:R-:W-:-:S05]  /*3c30*/  IADD3 R2, P0, PT, R2, UR6, RZ ;  /* 0x0000000602027c10 */ /* 0x004fca000ff1e0ff */
[----:B------:R-:W-:-:S05]  /*3c40*/  IMAD.X R3, RZ, RZ, R3, P0 ;  /* 0x000000ffff037224 */ /* 0x000fca00000e0603 */
[----:B------:R0:W-:Y:S03]  /*3c50*/  STS.64 [UR4+0x98], R2 ;  /* 0x00009802ff007988 */ /* 0x0001e60008000a04 */
.L_x_228:
[----:B------:R-:W-:Y:S05]  /*3c60*/  BSYNC.RECONVERGENT B1 ;  /* 0x0000000000017941 */ /* 0x000fea0003800200 */
.L_x_227:
[----:B------:R-:W1:Y:S08]  /*3c70*/  S2UR UR5, SR_CgaCtaId ;  /* 0x00000000000579c3 */ /* 0x000e700000008800 */
[----:B------:R-:W-:Y:S06]  /*3c80*/  BAR.SYNC.DEFER_BLOCKING 0x0 ;  /* 0x0000000000007b1d */ /* 0x000fec0000010000 */
[----:B------:R-:W-:-:S02]  /*3c90*/  UMOV UR4, 0x400 ;  /* 0x0000040000047882 */ /* 0x000fc40000000000 */
[----:B-1----:R-:W-:-:S06]  /*3ca0*/  ULEA UR4, UR5, UR4, 0x18 ;  /* 0x0000000405047291 */ /* 0x002fcc000f8ec0ff */
[----:B------:R-:W-:-:S05]  /*3cb0*/  IMAD.U32 R15, RZ, RZ, UR4 ;  /* 0x00000004ff0f7e24 */ /* 0x000fca000f8e00ff */
[----:B0-----:R-:W0:Y:S02]  /*3cc0*/  LDS.64 R2, [R15+0x98] ;  /* 0x000098000f027984 */ /* 0x001e240000000a00 */
[----:B0-----:R-:W-:-:S04]  /*3cd0*/  IADD3 R18, P1, PT, R2, 0x500, RZ ;  /* 0x0000050002127810 */ /* 0x001fc80007f3e0ff */
[----:B------:R-:W-:Y:S01]  /*3ce0*/  ISETP.GT.U32.AND P0, PT, R18, R11, PT ;  /* 0x0000000b1200720c */ /* 0x000fe20003f04070 */
[----:B------:R-:W-:-:S05]  /*3cf0*/  IMAD.X R17, RZ, RZ, R3, P1 ;  /* 0x000000ffff117224 */ /* 0x000fca00008e0603 */
[----:B------:R-:W-:-:S13]  /*3d00*/  ISETP.GT.AND.EX P0, PT, R17, R16, PT, P0 ;  /* 0x000000101100720c */ /* 0x000fda0003f04300 */
[----:B------:R-:W-:Y:S05]  /*3d10*/  @P0 BRA `(.L_x_229) ;  /* 0x00000008005c0947 */ /* 0x000fea0003800000 */
[----:B------:R-:W-:Y:S01]  /*3d20*/  BSSY.RECONVERGENT B1, `(.L_x_229) ;  /* 0x0000096000017945 */ /* 0x000fe20003800200 */
[----:B------:R-:W0:Y:S01]  /*3d30*/  LDCU.64 UR8, c[0x0][0x398] ;  /* 0x00007300ff0877ac */ /* 0x000e220008000a00 */
[----:B------:R-:W1:Y:S02]  /*3d40*/  LDCU.128 UR12, c[0x0][0x380] ;  /* 0x00007000ff0c77ac */ /* 0x000e640008000c00 */
.L_x_242:
[----:B------:R-:W-:Y:S01]  /*3d50*/  IADD3 R11, P0, PT, R7, R2, RZ ;  /* 0x00000002070b7210 */ /* 0x000fe20007f1e0ff */
[----:B-1----:R-:W-:Y:S02]  /*3d60*/  IMAD.U32 R12, RZ, RZ, UR12 ;  /* 0x0000000cff0c7e24 */ /* 0x002fe4000f8e00ff */
[----:B------:R-:W-:Y:S02]  /*3d70*/  IMAD.U32 R10, RZ, RZ, UR13 ;  /* 0x0000000dff0a7e24 */ /* 0x000fe4000f8e00ff */
[----:B------:R-:W-:Y:S01]  /*3d80*/  IMAD.X R17, RZ, RZ, R3, P0 ;  /* 0x000000ffff117224 */ /* 0x000fe200000e0603 */
[----:B------:R-:W-:-:S05]  /*3d90*/  IADD3 R20, P0, PT, R11, R12, RZ ;  /* 0x0000000c0b147210 */ /* 0x000fca0007f1e0ff */
[----:B------:R-:W-:-:S05]  /*3da0*/  IMAD.X R21, R17, 0x1, R10, P0 ;  /* 0x0000000111157824 */ /* 0x000fca00000e060a */
[----:B------:R-:W2:Y:S04]  /*3db0*/  LDG.E.S8 R25, desc[UR10][R20.64] ;  /* 0x0000000a14197981 */ /* 0x000ea8000c1e1300 */
[----:B------:R1:W5:Y:S04]  /*3dc0*/  LDG.E.S8 R18, desc[UR10][R20.64+0x100] ;  /* 0x0001000a14127981 */ /* 0x000368000c1e1300 */
[----:B------:R1:W5:Y:S04]  /*3dd0*/  LDG.E.S8 R16, desc[UR10][R20.64+0x200] ;  /* 0x0002000a14107981 */ /* 0x000368000c1e1300 */
[----:B------:R1:W5:Y:S04]  /*3de0*/  LDG.E.S8 R2, desc[UR10][R20.64+0x300] ;  /* 0x0003000a14027981 */ /* 0x000368000c1e1300 */
[----:B------:R1:W5:Y:S01]  /*3df0*/  LDG.E.S8 R3, desc[UR10][R20.64+0x400] ;  /* 0x0004000a14037981 */ /* 0x000362000c1e1300 */
[C---:B------:R-:W-:Y:S01]  /*3e00*/  PRMT R24, R9.reuse, 0x8880, RZ ;  /* 0x0000888009187816 */ /* 0x040fe200000000ff */
[----:B------:R-:W-:Y:S01]  /*3e10*/  IMAD.U32 R14, RZ, RZ, UR14 ;  /* 0x0000000eff0e7e24 */ /* 0x000fe2000f8e00ff */
[----:B------:R-:W-:Y:S01]  /*3e20*/  BSSY.RECONVERGENT B2, `(.L_x_230) ;  /* 0x0000015000027945 */ /* 0x000fe20003800200 */
[----:B------:R-:W-:Y:S01]  /*3e30*/  IMAD.U32 R13, RZ, RZ, UR15 ;  /* 0x0000000fff0d7e24 */ /* 0x000fe2000f8e00ff */
[----:B------:R-:W-:Y:S01]  /*3e40*/  PRMT R23, R9, 0x7610, R23 ;  /* 0x0000761009177816 */ /* 0x000fe20000000017 */
[----:B------:R-:W-:Y:S01]  /*3e50*/  IMAD.MOV.U32 R19, RZ, RZ, R8 ;  /* 0x000000ffff137224 */ /* 0x000fe200078e0008 */
[----:B------:R-:W-:Y:S01]  /*3e60*/  IADD3 R11, P1, PT, R11, R14, RZ ;  /* 0x0000000e0b0b7210 */ /* 0x000fe20007f3e0ff */
[----:B------:R-:W-:-:S04]  /*3e70*/  IMAD.MOV.U32 R22, RZ, RZ, R6 ;  /* 0x000000ffff167224 */ /* 0x000fc800078e0006 */
[----:B------:R-:W-:Y:S01]  /*3e80*/  IMAD.X R17, R17, 0x1, R13, P1 ;  /* 0x0000000111117824 */ /* 0x000fe200008e060d */
[----:B--2---:R-:W-:-:S13]  /*3e90*/  ISETP.GE.AND P0, PT, R24, R25, PT ;  /* 0x000000191800720c */ /* 0x004fda0003f06270 */
        /* <DEDUP_REMOVED lines=13> */
.L_x_231:
[----:B0-----:R-:W-:Y:S05]  /*3f70*/  BSYNC.RECONVERGENT B2 ;  /* 0x0000000000027941 */ /* 0x001fea0003800200 */
.L_x_230:
[----:B------:R-:W-:Y:S01]  /*3f80*/  PRMT R21, R23, 0x8880, RZ ;  /* 0x0000888017157816 */ /* 0x000fe200000000ff */
[----:B------:R-:W-:Y:S01]  /*3f90*/  BSSY.RECONVERGENT B2, `(.L_x_232) ;  /* 0x0000014000027945 */ /* 0x000fe20003800200 */
[----:B------:R-:W-:Y:S01]  /*3fa0*/  IADD3 R20, P1, PT, R11, 0x100, RZ ;  /* 0x000001000b147810 */ /* 0x000fe20007f3e0ff */
[----:B------:R-:W-:Y:S01]  /*3fb0*/  IMAD.MOV.U32 R6, RZ, RZ, R19 ;  /* 0x000000ffff067224 */ /* 0x000fe200078e0013 */
[----:B-----5:R-:W-:Y:S01]  /*3fc0*/  ISETP.GE.AND P0, PT, R21, R18, PT ;  /* 0x000000121500720c */ /* 0x020fe20003f06270 */
[----:B------:R-:W-:Y:S01]  /*3fd0*/  IMAD.MOV.U32 R8, RZ, RZ, R22 ;  /* 0x000000ffff087224 */ /* 0x000fe200078e0016 */
[----:B------:R-:W-:Y:S01]  /*3fe0*/  PRMT R9, R23, 0x7610, R9 ;  /* 0x0000761017097816 */ /* 0x000fe20000000009 */
[----:B------:R-:W-:-:S10]  /*3ff0*/  IMAD.X R25, RZ, RZ, R17, P1 ;  /* 0x000000ffff197224 */ /* 0x000fd400008e0611 */
        /* <DEDUP_REMOVED lines=13> */
.L_x_233:
[----:B------:R-:W-:Y:S05]  /*40d0*/  BSYNC.RECONVERGENT B2 ;  /* 0x0000000000027941 */ /* 0x000fea0003800200 */
.L_x_232:
[----:B------:R-:W-:Y:S01]  /*40e0*/  PRMT R23, R9, 0x8880, RZ ;  /* 0x0000888009177816 */ /* 0x000fe200000000ff */
[----:B------:R-:W-:Y:S01]  /*40f0*/  BSSY.RECONVERGENT B2, `(.L_x_234) ;  /* 0x0000014000027945 */ /* 0x000fe20003800200 */
[----:B------:R-:W-:Y:S01]  /*4100*/  IADD3 R25, P1, PT, R11, 0x200, RZ ;  /* 0x000002000b197810 */ /* 0x000fe20007f3e0ff */
[----:B------:R-:W-:Y:S01]  /*4110*/  IMAD.MOV.U32 R19, RZ, RZ, R6 ;  /* 0x000000ffff137224 */ /* 0x000fe200078e0006 */
[----:B------:R-:W-:Y:S01]  /*4120*/  ISETP.GE.AND P0, PT, R23, R16, PT ;  /* 0x000000101700720c */ /* 0x000fe20003f06270 */
        /* <DEDUP_REMOVED lines=16> */
.L_x_235:
[----:B------:R-:W-:Y:S05]  /*4230*/  BSYNC.RECONVERGENT B2 ;  /* 0x0000000000027941 */ /* 0x000fea0003800200 */
.L_x_234:
        /* <DEDUP_REMOVED lines=21> */
.L_x_237:
[----:B------:R-:W-:Y:S05]  /*4390*/  BSYNC.RECONVERGENT B2 ;  /* 0x0000000000027941 */ /* 0x000fea0003800200 */
.L_x_236:
        /* <DEDUP_REMOVED lines=21> */
.L_x_239:
[----:B------:R-:W-:Y:S05]  /*44f0*/  BSYNC.RECONVERGENT B2 ;  /* 0x0000000000027941 */ /* 0x000fea0003800200 */
.L_x_238:
[----:B------:R-:W-:Y:S01]  /*4500*/  BAR.SYNC.DEFER_BLOCKING 0x0 ;  /* 0x0000000000007b1d */ /* 0x000fe20000010000 */
[----:B------:R-:W-:-:S05]  /*4510*/  ISETP.NE.AND P0, PT, R7, RZ, PT ;  /* 0x000000ff0700720c */ /* 0x000fca0003f05270 */
[----:B------:R-:W-:Y:S08]  /*4520*/  BSSY.RECONVERGENT B2, `(.L_x_240) ;  /* 0x000000c000027945 */ /* 0x000ff00003800200 */
[----:B------:R-:W-:Y:S05]  /*4530*/  @P0 BRA `(.L_x_241) ;  /* 0x0000000000280947 */ /* 0x000fea0003800000 */
[----:B------:R-:W-:Y:S02]  /*4540*/  IMAD.MOV.U32 R16, RZ, RZ, 0x500 ;  /* 0x00000500ff107424 */ /* 0x000fe400078e00ff */
[----:B------:R-:W-:-:S05]  /*4550*/  IMAD.MOV.U32 R17, RZ, RZ, 0x0 ;  /* 0x00000000ff117424 */ /* 0x000fca00078e00ff */
[----:B------:R-:W2:Y:S01]  /*4560*/  ATOMG.E.ADD.64.STRONG.GPU PT, R2, desc[UR10][R4.64], R16 ;  /* 0x80000010040279a8 */ /* 0x000ea200081ef50a */
[----:B------:R-:W0:Y:S01]  /*4570*/  S2UR UR5, SR_CgaCtaId ;  /* 0x00000000000579c3 */ /* 0x000e220000008800 */
[----:B------:R-:W-:Y:S02]  /*4580*/  UMOV UR4, 0x400 ;  /* 0x0000040000047882 */ /* 0x000fe40000000000 */
[----:B0-----:R-:W-:-:S06]  /*4590*/  ULEA UR4, UR5, UR4, 0x18 ;  /* 0x0000000405047291 */ /* 0x001fcc000f8ec0ff */
[----:B------:R-:W-:Y:S01]  /*45a0*/  IMAD.U32 R15, RZ, RZ, UR4 ;  /* 0x00000004ff0f7e24 */ /* 0x000fe2000f8e00ff */
[----:B--2---:R-:W-:-:S05]  /*45b0*/  IADD3 R2, P0, PT, R2, UR6, RZ ;  /* 0x0000000602027c10 */ /* 0x004fca000ff1e0ff */
[----:B------:R-:W-:-:S05]  /*45c0*/  IMAD.X R3, RZ, RZ, R3, P0 ;  /* 0x000000ffff037224 */ /* 0x000fca00000e0603 */
[----:B------:R0:W-:Y:S03]  /*45d0*/  STS.64 [R15+0x98], R2 ;  /* 0x000098020f007388 */ /* 0x0001e60000000a00 */
.L_x_241:
[----:B------:R-:W-:Y:S05]  /*45e0*/  BSYNC.RECONVERGENT B2 ;  /* 0x0000000000027941 */ /* 0x000fea0003800200 */
.L_x_240:
[----:B------:R-:W-:Y:S01]  /*45f0*/  BAR.SYNC.DEFER_BLOCKING 0x0 ;  /* 0x0000000000007b1d */ /* 0x000fe20000010000 */
[----:B------:R-:W-:Y:S02]  /*4600*/  IMAD.U32 R11, RZ, RZ, UR8 ;  /* 0x00000008ff0b7e24 */ /* 0x000fe4000f8e00ff */
[----:B------:R-:W-:-:S03]  /*4610*/  IMAD.U32 R16, RZ, RZ, UR9 ;  /* 0x00000009ff107e24 */ /* 0x000fc6000f8e00ff */
[----:B0-----:R-:W0:Y:S02]  /*4620*/  LDS.64 R2, [R15+0x98] ;  /* 0x000098000f027984 */ /* 0x001e240000000a00 */
[----:B0-----:R-:W-:-:S04]  /*4630*/  IADD3 R18, P1, PT, R2, 0x500, RZ ;  /* 0x0000050002127810 */ /* 0x001fc80007f3e0ff */
[----:B------:R-:W-:Y:S01]  /*4640*/  ISETP.GT.U32.AND P0, PT, R18, R11, PT ;  /* 0x0000000b1200720c */ /* 0x000fe20003f04070 */
[----:B------:R-:W-:-:S05]  /*4650*/  IMAD.X R17, RZ, RZ, R3, P1 ;  /* 0x000000ffff117224 */ /* 0x000fca00008e0603 */
[----:B------:R-:W-:-:S13]  /*4660*/  ISETP.GT.AND.EX P0, PT, R17, R16, PT, P0 ;  /* 0x000000101100720c */ /* 0x000fda0003f04300 */
[----:B------:R-:W-:Y:S05]  /*4670*/  @!P0 BRA `(.L_x_242) ;  /* 0xfffffff400b48947 */ /* 0x000fea000383ffff */
[----:B------:R-:W-:Y:S05]  /*4680*/  BSYNC.RECONVERGENT B1 ;  /* 0x0000000000017941 */ /* 0x000fea0003800200 */
.L_x_229:
[----:B------:R-:W-:Y:S01]  /*4690*/  ISETP.GE.U32.AND P0, PT, R2, R11, PT ;  /* 0x0000000b0200720c */ /* 0x000fe20003f06070 */
[----:B------:R-:W-:Y:S03]  /*46a0*/  BSSY.RECONVERGENT B1, `(.L_x_226) ;  /* 0x00000a5000017945 */ /* 0x000fe60003800200 */
[----:B------:R-:W-:-:S13]  /*46b0*/  ISETP.GE.AND.EX P0, PT, R3, R16, PT, P0 ;  /* 0x000000100300720c */ /* 0x000fda0003f06300 */
[----:B------:R-:W-:Y:S05]  /*46c0*/  @P0 BRA `(.L_x_243) ;  /* 0x0000000800880947 */ /* 0x000fea0003800000 */
[----:B------:R-:W-:-:S05]  /*46d0*/  IMAD.IADD R16, R11, 0x1, -R2 ;  /* 0x000000010b107824 */ /* 0x000fca00078e0a02 */
[----:B------:R-:W-:-:S13]  /*46e0*/  ISETP.GE.AND P0, PT, R7, R16, PT ;  /* 0x000000100700720c */ /* 0x000fda0003f06270 */
[----:B------:R-:W-:Y:S05]  /*46f0*/  @P0 BRA `(.L_x_243) ;  /* 0x00000008007c0947 */ /* 0x000fea0003800000 */
[----:B------:R-:W-:Y:S01]  /*4700*/  LOP3.LUT R4, RZ, R7, RZ, 0x33, !PT ;  /* 0x00000007ff047212 */ /* 0x000fe200078e33ff */
[----:B------:R-:W-:Y:S01]  /*4710*/  BSSY.RECONVERGENT B2, `(.L_x_244) ;  /* 0x0000031000027945 */ /* 0x000fe20003800200 */
[----:B------:R-:W-:Y:S02]  /*4720*/  IMAD.MOV.U32 R15, RZ, RZ, R7 ;  /* 0x000000ffff0f7224 */ /* 0x000fe400078e0007 */
[----:B------:R-:W-:-:S04]  /*4730*/  IADD3 R11, PT, PT, -R2, R11, R4 ;  /* 0x0000000b020b7210 */ /* 0x000fc80007ffe104 */
[----:B------:R-:W-:-:S04]  /*4740*/  LOP3.LUT R4, R11, 0x300, RZ, 0xc0, !PT ;  /* 0x000003000b047812 */ /* 0x000fc800078ec0ff */
[----:B------:R-:W-:-:S13]  /*4750*/  ISETP.NE.AND P0, PT, R4, 0x300, PT ;  /* 0x000003000400780c */ /* 0x000fda0003f05270 */
[----:B------:R-:W-:Y:S05]  /*4760*/  @!P0 BRA `(.L_x_245) ;  /* 0x0000000000ac8947 */ /* 0x000fea0003800000 */
[----:B------:R-:W-:Y:S01]  /*4770*/  IADD3 R5, P0, PT, R7, R2, RZ ;  /* 0x0000000207057210 */ /* 0x000fe20007f1e0ff */
[----:B------:R-:W-:Y:S01]  /*4780*/  IMAD.MOV.U32 R15, RZ, RZ, R7 ;  /* 0x000000ffff0f7224 */ /* 0x000fe200078e0007 */
[----:B------:R-:W-:Y:S02]  /*4790*/  LEA.HI R4, R11, 0x1, RZ, 0x18 ;  /* 0x000000010b047811 */ /* 0x000fe400078fc0ff */
[C---:B------:R-:W-:Y:S01]  /*47a0*/  IADD3 R14, P1, PT, R5.reuse, R14, RZ ;  /* 0x0000000e050e7210 */ /* 0x040fe20007f3e0ff */
[----:B------:R-:W-:Y:S01]  /*47b0*/  IMAD.X R19, RZ, RZ, R3, P0 ;  /* 0x000000ffff137224 */ /* 0x000fe200000e0603 */
[----:B------:R-:W-:Y:S02]  /*47c0*/  IADD3 R12, P0, PT, R5, R12, RZ ;  /* 0x0000000c050c7210 */ /* 0x000fe40007f1e0ff */
[----:B------:R-:W-:Y:S01]  /*47d0*/  LOP3.LUT R4, R4, 0x3, RZ, 0xc0, !PT ;  /* 0x0000000304047812 */ /* 0x000fe200078ec0ff */
[C---:B------:R-:W-:Y:S02]  /*47e0*/  IMAD.X R13, R19.reuse, 0x1, R13, P1 ;  /* 0x00000001130d7824 */ /* 0x040fe400008e060d */
[----:B------:R-:W-:-:S02]  /*47f0*/  IMAD.X R19, R19, 0x1, R10, P0 ;  /* 0x0000000113137824 */ /* 0x000fc400000e060a */
[----:B------:R-:W-:-:S07]  /*4800*/  IMAD.MOV R10, RZ, RZ, -R4 ;  /* 0x000000ffff0a7224 */ /* 0x000fce00078e0a04 */
.L_x_248:
[----:B------:R-:W-:Y:S02]  /*4810*/  IMAD.MOV.U32 R4, RZ, RZ, R12 ;  /* 0x000000ffff047224 */ /* 0x000fe400078e000c */
[----:B------:R-:W-:-:S05]  /*4820*/  IMAD.MOV.U32 R5, RZ, RZ, R19 ;  /* 0x000000ffff057224 */ /* 0x000fca00078e0013 */
[----:B------:R-:W2:Y:S01]  /*4830*/  LDG.E.S8 R20, desc[UR10][R4.64] ;  /* 0x0000000a04147981 */ /* 0x000ea2000c1e1300 */
[----:B------:R-:W-:Y:S01]  /*4840*/  PRMT R17, R9, 0x8880, RZ ;  /* 0x0000888009117816 */ /* 0x000fe200000000ff */
[----:B------:R-:W-:Y:S01]  /*4850*/  VIADD R10, R10, 0x1 ;  /* 0x000000010a0a7836 */ /* 0x000fe20000000000 */
[----:B------:R-:W-:Y:S01]  /*4860*/  BSSY.RECONVERGENT B3, `(.L_x_246) ;  /* 0x0000016000037945 */ /* 0x000fe20003800200 */
[----:B------:R-:W-:-:S03]  /*4870*/  IADD3 R12, P3, PT, R12, 0x100, RZ ;  /* 0x000001000c0c7810 */ /* 0x000fc60007f7e0ff */
[----:B------:R-:W-:Y:S02]  /*4880*/  ISETP.NE.AND P2, PT, R10, RZ, PT ;  /* 0x000000ff0a00720c */ /* 0x000fe40003f45270 */
        /* <DEDUP_REMOVED lines=19> */
.L_x_247:
[----:B------:R-:W-:Y:S05]  /*49c0*/  BSYNC.RECONVERGENT B3 ;  /* 0x0000000000037941 */ /* 0x000fea0003800200 */
.L_x_246:
[----:B------:R-:W-:Y:S01]  /*49d0*/  IADD3 R14, P0, PT, R14, 0x100, RZ ;  /* 0x000001000e0e7810 */ /* 0x000fe20007f1e0ff */
[----:B------:R-:W-:Y:S02]  /*49e0*/  VIADD R15, R15, 0x100 ;  /* 0x000001000f0f7836 */ /* 0x000fe40000000000 */
[----:B------:R-:W-:Y:S02]  /*49f0*/  IMAD.X R19, RZ, RZ, R19, P3 ;  /* 0x000000ffff137224 */ /* 0x000fe400018e0613 */
[----:B------:R-:W-:Y:S01]  /*4a00*/  IMAD.X R13, RZ, RZ, R13, P0 ;  /* 0x000000ffff0d7224 */ /* 0x000fe200000e060d */
[----:B------:R-:W-:Y:S07]  /*4a10*/  @P2 BRA `(.L_x_248) ;  /* 0xfffffffc007c2947 */ /* 0x000fee000383ffff */
.L_x_245:
[----:B------:R-:W-:Y:S05]  /*4a20*/  BSYNC.RECONVERGENT B2 ;  /* 0x0000000000027941 */ /* 0x000fea0003800200 */
.L_x_244:
[----:B------:R-:W-:-:S13]  /*4a30*/  ISETP.GE.U32.AND P0, PT, R11, 0x300, PT ;  /* 0x000003000b00780c */ /* 0x000fda0003f06070 */
[----:B------:R-:W-:Y:S05]  /*4a40*/  @!P0 BRA `(.L_x_243) ;  /* 0x0000000400a88947 */ /* 0x000fea0003800000 */
[----:B------:R-:W0:Y:S01]  /*4a50*/  LDC.64 R4, c[0x0][0x380] ;  /* 0x0000e000ff047b82 */ /* 0x000e220000000a00 */
[----:B------:R-:W-:-:S07]  /*4a60*/  VIADD R13, R15, 0x200 ;  /* 0x000002000f0d7836 */ /* 0x000fce0000000000 */
[----:B------:R-:W1:Y:S02]  /*4a70*/  LDC.64 R10, c[0x0][0x388] ;  /* 0x0000e200ff0a7b82 */ /* 0x000e640000000a00 */
.L_x_257:
[----:B------:R-:W-:-:S05]  /*4a80*/  VIADD R15, R13, 0xfffffe00 ;  /* 0xfffffe000d0f7836 */ /* 0x000fca0000000000 */
[----:B------:R-:W-:-:S04]  /*4a90*/  IADD3 R17, P0, PT, R15, R2, RZ ;  /* 0x000000020f117210 */ /* 0x000fc80007f1e0ff */
[----:B0-----:R-:W-:Y:S01]  /*4aa0*/  IADD3 R18, P1, PT, R17, R4, RZ ;  /* 0x0000000411127210 */ /* 0x001fe20007f3e0ff */
[----:B------:R-:W-:-:S04]  /*4ab0*/  IMAD.X R24, RZ, RZ, R3, P0 ;  /* 0x000000ffff187224 */ /* 0x000fc800000e0603 */
[----:B------:R-:W-:-:S05]  /*4ac0*/  IMAD.X R19, R24, 0x1, R5, P1 ;  /* 0x0000000118137824 */ /* 0x000fca00008e0605 */
[----:B------:R-:W2:Y:S04]  /*4ad0*/  LDG.E.S8 R26, desc[UR10][R18.64] ;  /* 0x0000000a121a7981 */ /* 0x000ea8000c1e1300 */
[----:B------:R0:W5:Y:S04]  /*4ae0*/  LDG.E.S8 R15, desc[UR10][R18.64+0x100] ;  /* 0x0001000a120f7981 */ /* 0x000168000c1e1300 */
[----:B------:R0:W5:Y:S04]  /*4af0*/  LDG.E.S8 R12, desc[UR10][R18.64+0x200] ;  /* 0x0002000a120c7981 */ /* 0x000168000c1e1300 */
[----:B------:R0:W5:Y:S01]  /*4b00*/  LDG.E.S8 R14, desc[UR10][R18.64+0x300] ;  /* 0x0003000a120e7981 */ /* 0x000162000c1e1300 */
[----:B------:R-:W-:Y:S01]  /*4b10*/  PRMT R21, R9, 0x8880, RZ ;  /* 0x0000888009157816 */ /* 0x000fe200000000ff */
[----:B------:R-:W-:Y:S01]  /*4b20*/  BSSY.RECONVERGENT B2, `(.L_x_249) ;  /* 0x0000014000027945 */ /* 0x000fe20003800200 */
[----:B-1----:R-:W-:Y:S01]  /*4b30*/  IADD3 R23, P1, PT, R17, R10, RZ ;  /* 0x0000000a11177210 */ /* 0x002fe20007f3e0ff */
[----:B------:R-:W-:Y:S01]  /*4b40*/  IMAD.MOV.U32 R20, RZ, RZ, R8 ;  /* 0x000000ffff147224 */ /* 0x000fe200078e0008 */
[----:B------:R-:W-:Y:S01]  /*4b50*/  PRMT R22, R9, 0x7610, R22 ;  /* 0x0000761009167816 */ /* 0x000fe20000000016 */
[----:B------:R-:W-:-:S02]  /*4b60*/  IMAD.MOV.U32 R17, RZ, RZ, R6 ;  /* 0x000000ffff117224 */ /* 0x000fc400078e0006 */
[----:B------:R-:W-:Y:S01]  /*4b70*/  IMAD.X R25, R24, 0x1, R11, P1 ;  /* 0x0000000118197824 */ /* 0x000fe200008e060b */
[----:B--2---:R-:W-:-:S13]  /*4b80*/  ISETP.GE.AND P0, PT, R21, R26, PT ;  /* 0x0000001a1500720c */ /* 0x004fda0003f06270 */
[----:B0-----:R-:W-:Y:S05]  /*4b90*/  @!P0 BRA `(.L_x_250) ;  /* 0x0000000000308947 */ /* 0x001fea0003800000 */
        /* <DEDUP_REMOVED lines=12> */
.L_x_250:
[----:B------:R-:W-:Y:S05]  /*4c60*/  BSYNC.RECONVERGENT B2 ;  /* 0x0000000000027941 */ /* 0x000fea0003800200 */
.L_x_249:
[----:B------:R-:W-:Y:S01]  /*4c70*/  PRMT R18, R22, 0x8880, RZ ;  /* 0x0000888016127816 */ /* 0x000fe200000000ff */
[----:B------:R-:W-:Y:S01]  /*4c80*/  VIADD R9, R13, 0xffffff00 ;  /* 0xffffff000d097836 */ /* 0x000fe20000000000 */
[----:B------:R-:W-:Y:S01]  /*4c90*/  BSSY.RECONVERGENT B2, `(.L_x_251) ;  /* 0x0000014000027945 */ /* 0x000fe20003800200 */
[----:B------:R-:W-:Y:S01]  /*4ca0*/  IMAD.MOV.U32 R8, RZ, RZ, R20 ;  /* 0x000000ffff087224 */ /* 0x000fe200078e0014 */
[----:B-----5:R-:W-:Y:S01]  /*4cb0*/  ISETP.GE.AND P0, PT, R18, R15, PT ;  /* 0x0000000f1200720c */ /* 0x020fe20003f06270 */
[----:B------:R-:W-:Y:S01]  /*4cc0*/  IMAD.MOV.U32 R6, RZ, RZ, R17 ;  /* 0x000000ffff067224 */ /* 0x000fe200078e0011 */
[--C-:B------:R-:W-:Y:S02]  /*4cd0*/  IADD3 R19, P1, P2, R2, R10, R9.reuse ;  /* 0x0000000a02137210 */ /* 0x100fe40007a3e009 */
[----:B------:R-:W-:Y:S02]  /*4ce0*/  PRMT R9, R22, 0x7610, R9 ;  /* 0x0000761016097816 */ /* 0x000fe40000000009 */
[----:B------:R-:W-:-:S07]  /*4cf0*/  IADD3.X R24, PT, PT, R3, R11, RZ, P1, P2 ;  /* 0x0000000b03187210 */ /* 0x000fce0000fe44ff */
        /* <DEDUP_REMOVED lines=13> */
.L_x_252:
[----:B------:R-:W-:Y:S05]  /*4dd0*/  BSYNC.RECONVERGENT B2 ;  /* 0x0000000000027941 */ /* 0x000fea0003800200 */
.L_x_251:
[----:B------:R-:W-:Y:S01]  /*4de0*/  PRMT R21, R9, 0x8880, RZ ;  /* 0x0000888009157816 */ /* 0x000fe200000000ff */
[----:B------:R-:W-:Y:S01]  /*4df0*/  BSSY.RECONVERGENT B2, `(.L_x_253) ;  /* 0x0000014000027945 */ /* 0x000fe20003800200 */
[----:B------:R-:W-:Y:S01]  /*4e00*/  IADD3 R23, P1, P2, R2, R10, R13 ;  /* 0x0000000a02177210 */ /* 0x000fe20007a3e00d */
[----:B------:R-:W-:Y:S01]  /*4e10*/  IMAD.MOV.U32 R17, RZ, RZ, R8 ;  /* 0x000000ffff117224 */ /* 0x000fe200078e0008 */
[----:B------:R-:W-:Y:S01]  /*4e20*/  ISETP.GE.AND P0, PT, R21, R12, PT ;  /* 0x0000000c1500720c */ /* 0x000fe20003f06270 */
[----:B------:R-:W-:Y:S01]  /*4e30*/  IMAD.MOV.U32 R15, RZ, RZ, R6 ;  /* 0x000000ffff0f7224 */ /* 0x000fe200078e0006 */
[----:B------:R-:W-:Y:S02]  /*4e40*/  IADD3.X R25, PT, PT, R3, R11, RZ, P1, P2 ;  /* 0x0000000b03197210 */ /* 0x000fe40000fe44ff */
[----:B------:R-:W-:-:S09]  /*4e50*/  PRMT R19, R9, 0x7610, R19 ;  /* 0x0000761009137816 */ /* 0x000fd20000000013 */
        /* <DEDUP_REMOVED lines=13> */
.L_x_254:
[----:B------:R-:W-:Y:S05]  /*4f30*/  BSYNC.RECONVERGENT B2 ;  /* 0x0000000000027941 */ /* 0x000fea0003800200 */
.L_x_253:
[----:B------:R-:W-:Y:S01]  /*4f40*/  PRMT R21, R19, 0x8880, RZ ;  /* 0x0000888013157816 */ /* 0x000fe200000000ff */
[----:B------:R-:W-:Y:S01]  /*4f50*/  VIADD R9, R13, 0x100 ;  /* 0x000001000d097836 */ /* 0x000fe20000000000 */
[----:B------:R-:W-:Y:S01]  /*4f60*/  BSSY.RECONVERGENT B2, `(.L_x_255) ;  /* 0x0000014000027945 */ /* 0x000fe20003800200 */
[----:B------:R-:W-:Y:S01]  /*4f70*/  IMAD.MOV.U32 R8, RZ, RZ, R17 ;  /* 0x000000ffff087224 */ /* 0x000fe200078e0011 */
[----:B------:R-:W-:Y:S01]  /*4f80*/  ISETP.GE.AND P0, PT, R21, R14, PT ;  /* 0x0000000e1500720c */ /* 0x000fe20003f06270 */
        /* <DEDUP_REMOVED lines=17> */
.L_x_256:
[----:B------:R-:W-:Y:S05]  /*50a0*/  BSYNC.RECONVERGENT B2 ;  /* 0x0000000000027941 */ /* 0x000fea0003800200 */
.L_x_255:
[C---:B------:R-:W-:Y:S02]  /*50b0*/  VIADD R15, R13.reuse, 0x200 ;  /* 0x000002000d0f7836 */ /* 0x040fe40000000000 */
[----:B------:R-:W-:-:S03]  /*50c0*/  VIADD R13, R13, 0x400 ;  /* 0x000004000d0d7836 */ /* 0x000fc60000000000 */
[----:B------:R-:W-:-:S13]  /*50d0*/  ISETP.GE.AND P0, PT, R15, R16, PT ;  /* 0x000000100f00720c */ /* 0x000fda0003f06270 */
[----:B------:R-:W-:Y:S05]  /*50e0*/  @!P0 BRA `(.L_x_257) ;  /* 0xfffffff800648947 */ /* 0x000fea000383ffff */
.L_x_243:
[----:B------:R-:W-:Y:S05]  /*50f0*/  BSYNC.RECONVERGENT B1 ;  /* 0x0000000000017941 */ /* 0x000fea0003800200 */
.L_x_226:
[C---:B------:R-:W-:Y:S01]  /*5100*/  LOP3.LUT R3, R9.reuse, 0xff, RZ, 0xc0, !PT ;  /* 0x000000ff09037812 */ /* 0x040fe200078ec0ff */
[----:B------:R-:W0:Y:S01]  /*5110*/  S2R R2, SR_LANEID ;  /* 0x0000000000027919 */ /* 0x000e220000000000 */
[C---:B------:R-:W-:Y:S01]  /*5120*/  PRMT R12, R9.reuse, 0x8880, RZ ;  /* 0x00008880090c7816 */ /* 0x040fe200000000ff */
[----:B------:R-:W-:Y:S01]  /*5130*/  BSSY.RECONVERGENT B1, `(.L_x_258) ;  /* 0x0000018000017945 */ /* 0x000fe20003800200 */
[----:B------:R-:W-:Y:S01]  /*5140*/  PRMT R10, R9, 0x7610, R10 ;  /* 0x00007610090a7816 */ /* 0x000fe2000000000a */
[----:B------:R1:W2:Y:S01]  /*5150*/  SHFL.DOWN PT, R11, R3, 0x1, 0x1f ;  /* 0x08201f00030b7f89 */ /* 0x0002a200000e0000 */
[----:B------:R-:W-:-:S03]  /*5160*/  IMAD.MOV.U32 R4, RZ, RZ, R6 ;  /* 0x000000ffff047224 */ /* 0x000fc600078e0006 */
[----:B------:R3:W4:Y:S04]  /*5170*/  SHFL.DOWN PT, R13, R8, 0x1, 0x1f ;  /* 0x08201f00080d7f89 */ /* 0x00072800000e0000 */
[----:B------:R3:W0:Y:S01]  /*5180*/  SHFL.DOWN PT, R15, R6, 0x1, 0x1f ;  /* 0x08201f00060f7f89 */ /* 0x00062200000e0000 */
[----:B-1----:R-:W-:Y:S01]  /*5190*/  IMAD.MOV.U32 R3, RZ, RZ, R8 ;  /* 0x000000ffff037224 */ /* 0x002fe200078e0008 */
        /* <DEDUP_REMOVED lines=17> */
.L_x_259:
[----:B------:R-:W-:Y:S05]  /*52b0*/  BSYNC.RECONVERGENT B1 ;  /* 0x0000000000017941 */ /* 0x000fea0003800200 */
.L_x_258:
[C---:B------:R-:W-:Y:S01]  /*52c0*/  LOP3.LUT R6, R10.reuse, 0xff, RZ, 0xc0, !PT ;  /* 0x000000ff0a067812 */ /* 0x040fe200078ec0ff */
[----:B------:R-:W-:Y:S01]  /*52d0*/  SHFL.DOWN PT, R14, R3, 0x2, 0x1f ;  /* 0x08401f00030e7f89 */ /* 0x000fe200000e0000 */
[C---:B------:R-:W-:Y:S01]  /*52e0*/  PRMT R12, R10.reuse, 0x8880, RZ ;  /* 0x000088800a0c7816 */ /* 0x040fe200000000ff */
[----:B------:R-:W-:Y:S01]  /*52f0*/  BSSY.RECONVERGENT B1, `(.L_x_260) ;  /* 0x0000018000017945 */ /* 0x000fe20003800200 */
[----:B------:R-:W-:Y:S01]  /*5300*/  PRMT R8, R10, 0x7610, R8 ;  /* 0x000076100a087816 */ /* 0x000fe20000000008 */
[----:B------:R0:W1:Y:S01]  /*5310*/  SHFL.DOWN PT, R11, R6, 0x2, 0x1f ;  /* 0x08401f00060b7f89 */ /* 0x00006200000e0000 */
[----:B------:R-:W-:-:S03]  /*5320*/  IMAD.MOV.U32 R5, RZ, RZ, R3 ;  /* 0x000000ffff057224 */ /* 0x000fc600078e0003 */
        /* <DEDUP_REMOVED lines=20> */
.L_x_261:
[----:B------:R-:W-:Y:S05]  /*5470*/  BSYNC.RECONVERGENT B1 ;  /* 0x0000000000017941 */ /* 0x000fea0003800200 */
.L_x_260:
        /* <DEDUP_REMOVED lines=26> */
.L_x_263:
[----:B------:R-:W-:Y:S05]  /*5620*/  BSYNC.RECONVERGENT B1 ;  /* 0x0000000000017941 */ /* 0x000fea0003800200 */
.L_x_262:
        /* <DEDUP_REMOVED lines=26> */
.L_x_265:
[----:B------:R-:W-:Y:S05]  /*57d0*/  BSYNC.RECONVERGENT B1 ;  /* 0x0000000000017941 */ /* 0x000fea0003800200 */
.L_x_264:
[C---:B------:R-:W-:Y:S01]  /*57e0*/  LOP3.LUT R3, R10.reuse, 0xff, RZ, 0xc0, !PT ;  /* 0x000000ff0a037812 */ /* 0x040fe200078ec0ff */
[----:B------:R-:W-:Y:S01]  /*57f0*/  SHFL.DOWN PT, R13, R6, 0x10, 0x1f ;  /* 0x0a001f00060d7f89 */ /* 0x000fe200000e0000 */
[----:B------:R-:W-:Y:S01]  /*5800*/  PRMT R12, R10, 0x8880, RZ ;  /* 0x000088800a0c7816 */ /* 0x000fe200000000ff */
        /* <DEDUP_REMOVED lines=24> */
.L_x_267:
[----:B------:R-:W-:Y:S05]  /*5990*/  BSYNC.RECONVERGENT B1 ;  /* 0x0000000000017941 */ /* 0x000fea0003800200 */
.L_x_266:
[----:B------:R-:W-:Y:S04]  /*59a0*/  BSSY.RECONVERGENT B1, `(.L_x_268) ;  /* 0x000000c000017945 */ /* 0x000fe80003800200 */
[----:B------:R-:W-:Y:S05]  /*59b0*/  @P3 BRA `(.L_x_269) ;  /* 0x0000000000283947 */ /* 0x000fea0003800000 */
[----:B------:R-:W0:Y:S01]  /*59c0*/  S2R R9, SR_CgaCtaId ;  /* 0x0000000000097919 */ /* 0x000e220000008800 */
[----:B------:R-:W-:Y:S01]  /*59d0*/  MOV R6, 0x400 ;  /* 0x0000040000067802 */ /* 0x000fe20000000f00 */
[----:B------:R-:W-:Y:S01]  /*59e0*/  IMAD.MOV.U32 R8, RZ, RZ, R3 ;  /* 0x000000ffff087224 */ /* 0x000fe200078e0003 */
[----:B------:R-:W-:-:S04]  /*59f0*/  SHF.R.U32.HI R2, RZ, 0x1, R7 ;  /* 0x00000001ff027819 */ /* 0x000fc80000011607 */
[----:B------:R-:W-:Y:S02]  /*5a00*/  LOP3.LUT R2, R2, 0x1f0, RZ, 0xc0, !PT ;  /* 0x000001f002027812 */ /* 0x000fe400078ec0ff */
[----:B0-----:R-:W-:-:S05]  /*5a10*/  LEA R9, R9, R6, 0x18 ;  /* 0x0000000609097211 */ /* 0x001fca00078ec0ff */
[----:B------:R-:W-:Y:S02]  /*5a20*/  IMAD.IADD R2, R2, 0x1, R9 ;  /* 0x0000000102027824 */ /* 0x000fe400078e0209 */
[----:B------:R-:W-:-:S03]  /*5a30*/  IMAD.MOV.U32 R9, RZ, RZ, R4 ;  /* 0x000000ffff097224 */ /* 0x000fc600078e0004 */
[----:B------:R0:W-:Y:S04]  /*5a40*/  STS.U8 [R2+0x8], R5 ;  /* 0x0000080502007388 */ /* 0x0001e80000000000 */
[----:B------:R0:W-:Y:S02]  /*5a50*/  STS.64 [R2+0x10], R8 ;  /* 0x0000100802007388 */ /* 0x0001e40000000a00 */
.L_x_269:
[----:B------:R-:W-:Y:S05]  /*5a60*/  BSYNC.RECONVERGENT B1 ;  /* 0x0000000000017941 */ /* 0x000fea0003800200 */
.L_x_268:
[----:B------:R-:W-:Y:S01]  /*5a70*/  BAR.SYNC.DEFER_BLOCKING 0x0 ;  /* 0x0000000000007b1d */ /* 0x000fe20000010000 */
[----:B------:R-:W-:-:S13]  /*5a80*/  ISETP.NE.AND P2, PT, R7, RZ, PT ;  /* 0x000000ff0700720c */ /* 0x000fda0003f45270 */
[----:B------:R-:W-:Y:S05]  /*5a90*/  @P2 BRA `(.L_x_187) ;  /* 0x0000000800742947 */ /* 0x000fea0003800000 */
[----:B------:R-:W1:Y:S01]  /*5aa0*/  S2R R7, SR_CgaCtaId ;  /* 0x0000000000077919 */ /* 0x000e620000008800 */
[----:B0-----:R-:W-:Y:S01]  /*5ab0*/  MOV R2, 0x400 ;  /* 0x0000040000027802 */ /* 0x001fe20000000f00 */
[----:B------:R-:W-:Y:S01]  /*5ac0*/  BSSY.RECONVERGENT B1, `(.L_x_270) ;  /* 0x000001e000017945 */ /* 0x000fe20003800200 */
[----:B------:R-:W-:Y:S01]  /*5ad0*/  PRMT R16, R5, 0x7610, R16 ;  /* 0x0000761005107816 */ /* 0x000fe20000000010 */
[----:B------:R-:W-:Y:S01]  /*5ae0*/  IMAD.MOV.U32 R15, RZ, RZ, R3 ;  /* 0x000000ffff0f7224 */ /* 0x000fe200078e0003 */
[----:B-1----:R-:W-:Y:S02]  /*5af0*/  LEA R2, R7, R2, 0x18 ;  /* 0x0000000207027211 */ /* 0x002fe400078ec0ff */
        /* <DEDUP_REMOVED lines=26> */
.L_x_271:
[----:B------:R-:W-:Y:S05]  /*5ca0*/  BSYNC.RECONVERGENT B1 ;  /* 0x0000000000017941 */ /* 0x000fea0003800200 */
.L_x_270:
        /* <DEDUP_REMOVED lines=20> */
.L_x_273:
[----:B------:R-:W-:Y:S05]  /*5df0*/  BSYNC.RECONVERGENT B1 ;  /* 0x0000000000017941 */ /* 0x000fea0003800200 */
.L_x_272:
        /* <DEDUP_REMOVED lines=20> */
.L_x_275:
[----:B------:R-:W-:Y:S05]  /*5f40*/  BSYNC.RECONVERGENT B1 ;  /* 0x0000000000017941 */ /* 0x000fea0003800200 */
.L_x_274:
        /* <DEDUP_REMOVED lines=20> */
.L_x_277:
[----:B------:R-:W-:Y:S05]  /*6090*/  BSYNC.RECONVERGENT B1 ;  /* 0x0000000000017941 */ /* 0x000fea0003800200 */
.L_x_276:
        /* <DEDUP_REMOVED lines=20> */
.L_x_279:
[----:B------:R-:W-:Y:S05]  /*61e0*/  BSYNC.RECONVERGENT B1 ;  /* 0x0000000000017941 */ /* 0x000fea0003800200 */
.L_x_278:
        /* <DEDUP_REMOVED lines=20> */
.L_x_281:
[----:B------:R-:W-:Y:S05]  /*6330*/  BSYNC.RECONVERGENT B1 ;  /* 0x0000000000017941 */ /* 0x000fea0003800200 */
.L_x_280:
        /* <DEDUP_REMOVED lines=19> */
.L_x_187:
[----:B------:R-:W-:Y:S05]  /*6470*/  BSYNC.RECONVERGENT B0 ;  /* 0x0000000000007941 */ /* 0x000fea0003800200 */
.L_x_154:
[----:B------:R-:W-:Y:S05]  /*6480*/  @P2 EXIT ;  /* 0x000000000000294d */ /* 0x000fea0003800000 */
[----:B0-----:R-:W0:Y:S01]  /*6490*/  LDC.64 R6, c[0x0][0x390] ;  /* 0x0000e400ff067b82 */ /* 0x001e220000000a00 */
[----:B------:R-:W-:Y:S02]  /*64a0*/  IMAD.MOV.U32 R2, RZ, RZ, R3 ;  /* 0x000000ffff027224 */ /* 0x000fe400078e0003 */
[----:B------:R-:W-:Y:S02]  /*64b0*/  IMAD.MOV.U32 R3, RZ, RZ, R4 ;  /* 0x000000ffff037224 */ /* 0x000fe400078e0004 */
[----:B0-----:R-:W-:-:S05]  /*64c0*/  IMAD.WIDE.U32 R6, R0, 0x10, R6 ;  /* 0x0000001000067825 */ /* 0x001fca00078e0006 */
[----:B------:R-:W-:Y:S04]  /*64d0*/  STG.E.64 desc[UR10][R6.64+0x8], R2 ;  /* 0x0000080206007986 */ /* 0x000fe8000c101b0a */
[----:B------:R-:W-:Y:S01]  /*64e0*/  STG.E.U8 desc[UR10][R6.64], R5 ;  /* 0x0000000506007986 */ /* 0x000fe2000c10110a */
[----:B------:R-:W-:Y:S05]  /*64f0*/  EXIT ;  /* 0x000000000000794d */ /* 0x000fea0003800000 */
.L_x_282:
        /* <DEDUP_REMOVED lines=16> */
.L_x_798:


//--------------------- .text._ZN6thrust24THRUST_300001_SM_1000_NS8cuda_cub4core6detail13_kernel_agentINS1_8__reduce11ReduceAgentINS0_12zip_iteratorIN4cuda3std3__45tupleIJNS0_10device_ptrIbEENS0_17counting_iteratorIlNS0_11use_defaultESF_SF_EEEEEEEPNSB_IJblEEESJ_lNS1_9__extrema9arg_min_fIblNSA_4lessIbEEEEEEJSI_SK_lSP_EEEvDpT0_ --------------------------
	.section	.text._ZN6thrust24THRUST_300001_SM_1000_NS8cuda_cub4core6detail13_kernel_agentINS1_8__reduce11ReduceAgentINS0_12zip_iteratorIN4cuda3std3__45tupleIJNS0_10device_ptrIbEENS0_17counting_iteratorIlNS0_11use_defaultESF_SF_EEEEEEEPNSB_IJblEEESJ_lNS1_9__extrema9arg_min_fIblNSA_4lessIbEEEEEEJSI_SK_lSP_EEEvDpT0_,"ax",@progbits
	.align	128
        .global         _ZN6thrust24THRUST_300001_SM_1000_NS8cuda_cub4core6detail13_kernel_agentINS1_8__reduce11ReduceAgentINS0_12zip_iteratorIN4cuda3std3__45tupleIJNS0_10device_ptrIbEENS0_17counting_iteratorIlNS0_11use_defaultESF_SF_EEEEEEEPNSB_IJblEEESJ_lNS1_9__extrema9arg_min_fIblNSA_4lessIbEEEEEEJSI_SK_lSP_EEEvDpT0_
        .type           _ZN6thrust24THRUST_300001_SM_1000_NS8cuda_cub4core6detail13_kernel_agentINS1_8__reduce11ReduceAgentINS0_12zip_iteratorIN4cuda3std3__45tupleIJNS0_10device_ptrIbEENS0_17counting_iteratorIlNS0_11use_defaultESF_SF_EEEEEEEPNSB_IJblEEESJ_lNS1_9__extrema9arg_min_fIblNSA_4lessIbEEEEEEJSI_SK_lSP_EEEvDpT0_,@function
        .size           _ZN6thrust24THRUST_300001_SM_1000_NS8cuda_cub4core6detail13_kernel_agentINS1_8__reduce11ReduceAgentINS0_12zip_iteratorIN4cuda3std3__45tupleIJNS0_10device_ptrIbEENS0_17counting_iteratorIlNS0_11use_defaultESF_SF_EEEEEEEPNSB_IJblEEESJ_lNS1_9__extrema9arg_min_fIblNSA_4lessIbEEEEEEJSI_SK_lSP_EEEvDpT0_,(.L_x_799 - _ZN6thrust24THRUST_300001_SM_1000_NS8cuda_cub4core6detail13_kernel_agentINS1_8__reduce11ReduceAgentINS0_12zip_iteratorIN4cuda3std3__45tupleIJNS0_10device_ptrIbEENS0_17counting_iteratorIlNS0_11use_defaultESF_SF_EEEEEEEPNSB_IJblEEESJ_lNS1_9__extrema9arg_min_fIblNSA_4lessIbEEEEEEJSI_SK_lSP_EEEvDpT0_)
        .other          _ZN6thrust24THRUST_300001_SM_1000_NS8cuda_cub4core6detail13_kernel_agentINS1_8__reduce11ReduceAgentINS0_12zip_iteratorIN4cuda3std3__45tupleIJNS0_10device_ptrIbEENS0_17counting_iteratorIlNS0_11use_defaultESF_SF_EEEEEEEPNSB_IJblEEESJ_lNS1_9__extrema9arg_min_fIblNSA_4lessIbEEEEEEJSI_SK_lSP_EEEvDpT0_,@"STO_CUDA_ENTRY STV_DEFAULT"
_ZN6thrust24THRUST_300001_SM_1000_NS8cuda_cub4core6detail13_kernel_agentINS1_8__reduce11ReduceAgentINS0_12zip_iteratorIN4cuda3std3__45tupleIJNS0_10device_ptrIbEENS0_17counting_iteratorIlNS0_11use_defaultESF_SF_EEEEEEEPNSB_IJblEEESJ_lNS1_9__extrema9arg_min_fIblNSA_4lessIbEEEEEEJSI_SK_lSP_EEEvDpT0_:
.text._ZN6thrust24THRUST_300001_SM_1000_NS8cuda_cub4core6detail13_kernel_agentINS1_8__reduce11ReduceAgentINS0_12zip_iteratorIN4cuda3std3__45tupleIJNS0_10device_ptrIbEENS0_17counting_iteratorIlNS0_11use_defaultESF_SF_EEEEEEEPNSB_IJblEEESJ_lNS1_9__extrema9arg_min_fIblNSA_4lessIbEEEEEEJSI_SK_lSP_EEEvDpT0_:
[----:B------:R-:W-:Y:S01]  /*0000*/  LDC R1, c[0x0][0x37c] ;  /* 0x0000df00ff017b82 */ /* 0x000fe20000000800 */
[----:B------:R-:W0:Y:S02]  /*0010*/  LDCU.64 UR4, c[0x0][0x398] ;  /* 0x00007300ff0477ac */ /* 0x000e240008000a00 */
[----:B0-----:R-:W-:-:S04]  /*0020*/  ISETP.NE.U32.AND P0, PT, RZ, UR4, PT ;  /* 0x00000004ff007c0c */ /* 0x001fc8000bf05070 */
[----:B------:R-:W-:-:S13]  /*0030*/  ISETP.NE.AND.EX P0, PT, RZ, UR5, PT, P0 ;  /* 0x00000005ff007c0c */ /* 0x000fda000bf05300 */
[----:B------:R-:W-:Y:S05]  /*0040*/  @!P0 EXIT ;  /* 0x000000000000894d */ /* 0x000fea0003800000 */
[----:B------:R-:W-:Y:S01]  /*0050*/  UISETP.GT.U32.AND UP0, UPT, UR4, 0x4ff, UPT ;  /* 0x000004ff0400788c */ /* 0x000fe2000bf04070 */
[----:B------:R-:W-:Y:S01]  /*0060*/  BSSY.RECONVERGENT B0, `(.L_x_283) ;  /* 0x00005fb000007945 */ /* 0x000fe20003800200 */
[----:B------:R-:W0:Y:S02]  /*0070*/  LDCU.64 UR8, c[0x0][0x358] ;  /* 0x00006b00ff0877ac */ /* 0x000e240008000a00 */
[----:B------:R-:W-:-:S09]  /*0080*/  UISETP.GT.AND.EX UP0, UPT, UR5, URZ, UPT, UP0 ;  /* 0x000000ff0500728c */ /* 0x000fd2000bf04300 */
        /* <DEDUP_REMOVED lines=9> */
[----:B------:R-:W1:Y:S02]  /*0120*/  LDCU.128 UR12, c[0x0][0x380] ;  /* 0x00007000ff0c77ac */ /* 0x000e640008000c00 */
[----:B-1----:R-:W-:-:S05]  /*0130*/  IADD3 R6, P0, PT, R0, UR12, RZ ;  /* 0x0000000c00067c10 */ /* 0x002fca000ff1e0ff */
[----:B------:R-:W-:-:S05]  /*0140*/  IMAD.X R7, RZ, RZ, UR13, P0 ;  /* 0x0000000dff077e24 */ /* 0x000fca00080e06ff */
[----:B0-----:R1:W5:Y:S01]  /*0150*/  LDG.E.U8 R4, desc[UR8][R6.64] ;  /* 0x0000000806047981 */ /* 0x001362000c1e1100 */
[C---:B------:R-:W-:Y:S01]  /*0160*/  IADD3 R3, P0, PT, R0.reuse, UR14, RZ ;  /* 0x0000000e00037c10 */ /* 0x040fe2000ff1e0ff */
[----:B------:R-:W-:-:S04]  /*0170*/  VIADD R5, R0, 0x100 ;  /* 0x0000010000057836 */ /* 0x000fc80000000000 */
[----:B------:R-:W-:-:S08]  /*0180*/  IMAD.X R2, RZ, RZ, UR15, P0 ;  /* 0x0000000fff027e24 */ /* 0x000fd000080e06ff */
.L_x_286:
[----:B0-----:R-:W-:Y:S05]  /*0190*/  BSYNC.RECONVERGENT B1 ;  /* 0x0000000000017941 */ /* 0x001fea0003800200 */
.L_x_285:
[----:B------:R-:W-:Y:S01]  /*01a0*/  ISETP.GE.AND P0, PT, R5, UR4, PT ;  /* 0x0000000405007c0c */ /* 0x000fe2000bf06270 */
[----:B------:R-:W-:-:S12]  /*01b0*/  BSSY.RECONVERGENT B1, `(.L_x_287) ;  /* 0x000009d000017945 */ /* 0x000fd80003800200 */
[----:B------:R-:W-:Y:S05]  /*01c0*/  @P0 BRA `(.L_x_288) ;  /* 0x00000008006c0947 */ /* 0x000fea0003800000 */
[----:B-1----:R-:W-:Y:S01]  /*01d0*/  LOP3.LUT R6, RZ, R5, RZ, 0x33, !PT ;  /* 0x00000005ff067212 */ /* 0x002fe200078e33ff */
[----:B------:R-:W-:Y:S04]  /*01e0*/  BSSY.RECONVERGENT B2, `(.L_x_289) ;  /* 0x000002e000027945 */ /* 0x000fe80003800200 */
[----:B------:R-:W-:-:S05]  /*01f0*/  VIADD R13, R6, UR4 ;  /* 0x00000004060d7c36 */ /* 0x000fca0008000000 */
[----:B------:R-:W-:-:S04]  /*0200*/  LOP3.LUT R6, R13, 0x300, RZ, 0xc0, !PT ;  /* 0x000003000d067812 */ /* 0x000fc800078ec0ff */
[----:B------:R-:W-:-:S13]  /*0210*/  ISETP.NE.AND P0, PT, R6, 0x300, PT ;  /* 0x000003000600780c */ /* 0x000fda0003f05270 */
[----:B------:R-:W-:Y:S05]  /*0220*/  @!P0 BRA `(.L_x_290) ;  /* 0x0000000000a48947 */ /* 0x000fea0003800000 */
[----:B------:R-:W0:Y:S01]  /*0230*/  LDCU.128 UR12, c[0x0][0x380] ;  /* 0x00007000ff0c77ac */ /* 0x000e220008000c00 */
[----:B------:R-:W-:-:S04]  /*0240*/  LEA.HI R6, R13, 0x1, RZ, 0x18 ;  /* 0x000000010d067811 */ /* 0x000fc800078fc0ff */
[----:B------:R-:W-:-:S05]  /*0250*/  LOP3.LUT R6, R6, 0x3, RZ, 0xc0, !PT ;  /* 0x0000000306067812 */ /* 0x000fca00078ec0ff */
[----:B------:R-:W-:Y:S01]  /*0260*/  IMAD.MOV R8, RZ, RZ, -R6 ;  /* 0x000000ffff087224 */ /* 0x000fe200078e0a06 */
[C---:B0-----:R-:W-:Y:S02]  /*0270*/  IADD3 R12, P0, PT, R5.reuse, UR14, RZ ;  /* 0x0000000e050c7c10 */ /* 0x041fe4000ff1e0ff */
[----:B------:R-:W-:-:S03]  /*0280*/  IADD3 R10, P1, PT, R5, UR12, RZ ;  /* 0x0000000c050a7c10 */ /* 0x000fc6000ff3e0ff */
[----:B------:R-:W-:Y:S02]  /*0290*/  IMAD.X R14, RZ, RZ, UR15, P0 ;  /* 0x0000000fff0e7e24 */ /* 0x000fe400080e06ff */
[----:B------:R-:W-:-:S08]  /*02a0*/  IMAD.X R11, RZ, RZ, UR13, P1 ;  /* 0x0000000dff0b7e24 */ /* 0x000fd000088e06ff */
.L_x_293:
[----:B------:R-:W-:Y:S02]  /*02b0*/  IMAD.MOV.U32 R6, RZ, RZ, R10 ;  /* 0x000000ffff067224 */ /* 0x000fe400078e000a */
[----:B------:R-:W-:-:S05]  /*02c0*/  IMAD.MOV.U32 R7, RZ, RZ, R11 ;  /* 0x000000ffff077224 */ /* 0x000fca00078e000b */
[----:B------:R-:W2:Y:S01]  /*02d0*/  LDG.E.S8 R15, desc[UR8][R6.64] ;  /* 0x00000008060f7981 */ /* 0x000ea2000c1e1300 */
[----:B-----5:R-:W-:Y:S01]  /*02e0*/  PRMT R9, R4, 0x8880, RZ ;  /* 0x0000888004097816 */ /* 0x020fe200000000ff */
        /* <DEDUP_REMOVED lines=23> */
.L_x_292:
[----:B------:R-:W-:Y:S05]  /*0460*/  BSYNC.RECONVERGENT B3 ;  /* 0x0000000000037941 */ /* 0x000fea0003800200 */
.L_x_291:
[----:B------:R-:W-:Y:S01]  /*0470*/  IADD3 R12, P0, PT, R12, 0x100, RZ ;  /* 0x000001000c0c7810 */ /* 0x000fe20007f1e0ff */
[----:B------:R-:W-:Y:S02]  /*0480*/  VIADD R5, R5, 0x100 ;  /* 0x0000010005057836 */ /* 0x000fe40000000000 */
[----:B------:R-:W-:Y:S02]  /*0490*/  IMAD.X R11, RZ, RZ, R11, P3 ;  /* 0x000000ffff0b7224 */ /* 0x000fe400018e060b */
[----:B------:R-:W-:Y:S01]  /*04a0*/  IMAD.X R14, RZ, RZ, R14, P0 ;  /* 0x000000ffff0e7224 */ /* 0x000fe200000e060e */
[----:B------:R-:W-:Y:S07]  /*04b0*/  @P2 BRA `(.L_x_293) ;  /* 0xfffffffc007c2947 */ /* 0x000fee000383ffff */
.L_x_290:
[----:B------:R-:W-:Y:S05]  /*04c0*/  BSYNC.RECONVERGENT B2 ;  /* 0x0000000000027941 */ /* 0x000fea0003800200 */
.L_x_289:
[----:B------:R-:W-:-:S13]  /*04d0*/  ISETP.GE.U32.AND P0, PT, R13, 0x300, PT ;  /* 0x000003000d00780c */ /* 0x000fda0003f06070 */
[----:B------:R-:W-:Y:S05]  /*04e0*/  @!P0 BRA `(.L_x_288) ;  /* 0x0000000400a48947 */ /* 0x000fea0003800000 */
[----:B------:R-:W0:Y:S01]  /*04f0*/  LDC.64 R6, c[0x0][0x380] ;  /* 0x0000e000ff067b82 */ /* 0x000e220000000a00 */
[----:B------:R-:W-:-:S07]  /*0500*/  VIADD R5, R5, 0x200 ;  /* 0x0000020005057836 */ /* 0x000fce0000000000 */
[----:B------:R-:W1:Y:S02]  /*0510*/  LDC.64 R8, c[0x0][0x388] ;  /* 0x0000e200ff087b82 */ /* 0x000e640000000a00 */
.L_x_302:
[----:B------:R-:W-:-:S05]  /*0520*/  VIADD R13, R5, 0xfffffe00 ;  /* 0xfffffe00050d7836 */ /* 0x000fca0000000000 */
[----:B------:R-:W-:Y:S02]  /*0530*/  SHF.R.S32.HI R20, RZ, 0x1f, R13 ;  /* 0x0000001fff147819 */ /* 0x000fe4000001140d */
[----:B0-----:R-:W-:-:S05]  /*0540*/  IADD3 R16, P0, PT, R13, R6, RZ ;  /* 0x000000060d107210 */ /* 0x001fca0007f1e0ff */
[----:B------:R-:W-:-:S05]  /*0550*/  IMAD.X R17, R20, 0x1, R7, P0 ;  /* 0x0000000114117824 */ /* 0x000fca00000e0607 */
[----:B------:R-:W2:Y:S04]  /*0560*/  LDG.E.S8 R21, desc[UR8][R16.64] ;  /* 0x0000000810157981 */ /* 0x000ea8000c1e1300 */
[----:B-----5:R0:W5:Y:S04]  /*0570*/  LDG.E.S8 R12, desc[UR8][R16.64+0x100] ;  /* 0x00010008100c7981 */ /* 0x020168000c1e1300 */
[----:B------:R0:W5:Y:S04]  /*0580*/  LDG.E.S8 R11, desc[UR8][R16.64+0x200] ;  /* 0x00020008100b7981 */ /* 0x000168000c1e1300 */
[----:B------:R0:W5:Y:S01]  /*0590*/  LDG.E.S8 R10, desc[UR8][R16.64+0x300] ;  /* 0x00030008100a7981 */ /* 0x000162000c1e1300 */
[C---:B------:R-:W-:Y:S01]  /*05a0*/  PRMT R18, R4.reuse, 0x8880, RZ ;  /* 0x0000888004127816 */ /* 0x040fe200000000ff */
        /* <DEDUP_REMOVED lines=20> */
.L_x_295:
[----:B------:R-:W-:Y:S05]  /*06f0*/  BSYNC.RECONVERGENT B2 ;  /* 0x0000000000027941 */ /* 0x000fea0003800200 */
.L_x_294:
[----:B------:R-:W-:Y:S01]  /*0700*/  PRMT R3, R15, 0x8880, RZ ;  /* 0x000088800f037816 */ /* 0x000fe200000000ff */
[----:B------:R-:W-:Y:S01]  /*0710*/  VIADD R2, R5, 0xffffff00 ;  /* 0xffffff0005027836 */ /* 0x000fe20000000000 */
[----:B------:R-:W-:Y:S01]  /*0720*/  BSSY.RECONVERGENT B2, `(.L_x_296) ;  /* 0x0000014000027945 */ /* 0x000fe20003800200 */
[----:B------:R-:W-:Y:S01]  /*0730*/  IMAD.MOV.U32 R16, RZ, RZ, R13 ;  /* 0x000000ffff107224 */ /* 0x000fe200078e000d */
[----:B-----5:R-:W-:Y:S01]  /*0740*/  ISETP.GE.AND P0, PT, R3, R12, PT ;  /* 0x0000000c0300720c */ /* 0x020fe20003f06270 */
[----:B------:R-:W-:Y:S01]  /*0750*/  IMAD.MOV.U32 R17, RZ, RZ, R14 ;  /* 0x000000ffff117224 */ /* 0x000fe200078e000e */
[----:B------:R-:W-:-:S04]  /*0760*/  IADD3 R4, P1, PT, R2, R8, RZ ;  /* 0x0000000802047210 */ /* 0x000fc80007f3e0ff */
[----:B------:R-:W-:Y:S02]  /*0770*/  LEA.HI.X.SX32 R19, R2, R9, 0x1, P1 ;  /* 0x0000000902137211 */ /* 0x000fe400008f0eff */
[----:B------:R-:W-:-:S05]  /*0780*/  PRMT R2, R15, 0x7610, R2 ;  /* 0x000076100f027816 */ /* 0x000fca0000000002 */
        /* <DEDUP_REMOVED lines=13> */
.L_x_297:
[----:B------:R-:W-:Y:S05]  /*0860*/  BSYNC.RECONVERGENT B2 ;  /* 0x0000000000027941 */ /* 0x000fea0003800200 */
.L_x_296:
[----:B------:R-:W-:Y:S01]  /*0870*/  PRMT R4, R2, 0x8880, RZ ;  /* 0x0000888002047816 */ /* 0x000fe200000000ff */
[----:B------:R-:W-:Y:S01]  /*0880*/  BSSY.RECONVERGENT B2, `(.L_x_298) ;  /* 0x0000014000027945 */ /* 0x000fe20003800200 */
[C---:B------:R-:W-:Y:S01]  /*0890*/  IADD3 R3, P1, PT, R5.reuse, R8, RZ ;  /* 0x0000000805037210 */ /* 0x040fe20007f3e0ff */
[----:B------:R-:W-:Y:S01]  /*08a0*/  IMAD.MOV.U32 R12, RZ, RZ, R16 ;  /* 0x000000ffff0c7224 */ /* 0x000fe200078e0010 */
[----:B------:R-:W-:Y:S01]  /*08b0*/  ISETP.GE.AND P0, PT, R4, R11, PT ;  /* 0x0000000b0400720c */ /* 0x000fe20003f06270 */
[----:B------:R-:W-:Y:S01]  /*08c0*/  IMAD.MOV.U32 R14, RZ, RZ, R17 ;  /* 0x000000ffff0e7224 */ /* 0x000fe200078e0011 */
[----:B------:R-:W-:Y:S02]  /*08d0*/  LEA.HI.X.SX32 R18, R5, R9, 0x1, P1 ;  /* 0x0000000905127211 */ /* 0x000fe400008f0eff */
        /* <DEDUP_REMOVED lines=14> */
.L_x_299:
[----:B------:R-:W-:Y:S05]  /*09c0*/  BSYNC.RECONVERGENT B2 ;  /* 0x0000000000027941 */ /* 0x000fea0003800200 */
.L_x_298:
[----:B------:R-:W-:Y:S01]  /*09d0*/  PRMT R11, R13, 0x8880, RZ ;  /* 0x000088800d0b7816 */ /* 0x000fe200000000ff */
[----:B------:R-:W-:Y:S01]  /*09e0*/  VIADD R2, R5, 0x100 ;  /* 0x0000010005027836 */ /* 0x000fe20000000000 */
[----:B------:R-:W-:Y:S01]  /*09f0*/  BSSY.RECONVERGENT B2, `(.L_x_300) ;  /* 0x0000014000027945 */ /* 0x000fe20003800200 */
[----:B------:R-:W-:Y:S01]  /*0a00*/  IMAD.MOV.U32 R3, RZ, RZ, R12 ;  /* 0x000000ffff037224 */ /* 0x000fe200078e000c */
[----:B------:R-:W-:Y:S02]  /*0a10*/  ISETP.GE.AND P0, PT, R11, R10, PT ;  /* 0x0000000a0b00720c */ /* 0x000fe40003f06270 */
[C---:B------:R-:W-:Y:S02]  /*0a20*/  IADD3 R15, P1, PT, R2.reuse, R8, RZ ;  /* 0x00000008020f7210 */ /* 0x040fe40007f3e0ff */
[----:B------:R-:W-:Y:S02]  /*0a30*/  PRMT R4, R13, 0x7610, R4 ;  /* 0x000076100d047816 */ /* 0x000fe40000000004 */
[----:B------:R-:W-:Y:S01]  /*0a40*/  LEA.HI.X.SX32 R17, R2, R9, 0x1, P1 ;  /* 0x0000000902117211 */ /* 0x000fe200008f0eff */
        /* <DEDUP_REMOVED lines=14> */
.L_x_301:
[----:B------:R-:W-:Y:S05]  /*0b30*/  BSYNC.RECONVERGENT B2 ;  /* 0x0000000000027941 */ /* 0x000fea0003800200 */
.L_x_300:
[C---:B------:R-:W-:Y:S02]  /*0b40*/  VIADD R10, R5.reuse, 0x200 ;  /* 0x00000200050a7836 */ /* 0x040fe40000000000 */
[----:B------:R-:W-:-:S03]  /*0b50*/  VIADD R5, R5, 0x400 ;  /* 0x0000040005057836 */ /* 0x000fc60000000000 */
[----:B------:R-:W-:-:S13]  /*0b60*/  ISETP.GE.AND P0, PT, R10, UR5, PT ;  /* 0x000000050a007c0c */ /* 0x000fda000bf06270 */
[----:B------:R-:W-:Y:S05]  /*0b70*/  @!P0 BRA `(.L_x_302) ;  /* 0xfffffff800688947 */ /* 0x000fea000383ffff */
.L_x_288:
[----:B------:R-:W-:Y:S05]  /*0b80*/  BSYNC.RECONVERGENT B1 ;  /* 0x0000000000017941 */ /* 0x000fea0003800200 */
.L_x_287:
[----:B------:R-:W0:Y:S02]  /*0b90*/  LDCU UR4, c[0x0][0x398] ;  /* 0x00007300ff0477ac */ /* 0x000e240008000800 */
[----:B0-----:R-:W-:-:S09]  /*0ba0*/  UISETP.GE.AND UP0, UPT, UR4, 0x100, UPT ;  /* 0x000001000400788c */ /* 0x001fd2000bf06270 */
[----:B------:R-:W-:Y:S05]  /*0bb0*/  BRA.U !UP0, `(.L_x_303) ;  /* 0x0000001108ec7547 */ /* 0x000fea000b800000 */
[C---:B-1---5:R-:W-:Y:S01]  /*0bc0*/  LOP3.LUT R6, R4.reuse, 0xff, RZ, 0xc0, !PT ;  /* 0x000000ff04067812 */ /* 0x062fe200078ec0ff */
        /* <DEDUP_REMOVED lines=27> */
.L_x_305:
[----:B------:R-:W-:Y:S05]  /*0d80*/  BSYNC.RECONVERGENT B1 ;  /* 0x0000000000017941 */ /* 0x000fea0003800200 */
.L_x_304:
        /* <DEDUP_REMOVED lines=27> */
.L_x_307:
[----:B------:R-:W-:Y:S05]  /*0f40*/  BSYNC.RECONVERGENT B1 ;  /* 0x0000000000017941 */ /* 0x000fea0003800200 */
.L_x_306:
        /* <DEDUP_REMOVED lines=26> */
.L_x_309:
[----:B------:R-:W-:Y:S05]  /*10f0*/  BSYNC.RECONVERGENT B1 ;  /* 0x0000000000017941 */ /* 0x000fea0003800200 */
.L_x_308:
        /* <DEDUP_REMOVED lines=26> */
.L_x_311:
[----:B------:R-:W-:Y:S05]  /*12a0*/  BSYNC.RECONVERGENT B1 ;  /* 0x0000000000017941 */ /* 0x000fea0003800200 */
.L_x_310:
[C---:B------:R-:W-:Y:S01]  /*12b0*/  LOP3.LUT R2, R6.reuse, 0xff, RZ, 0xc0, !PT ;  /* 0x000000ff06027812 */ /* 0x040fe200078ec0ff */
[----:B------:R-:W-:Y:S01]  /*12c0*/  SHFL.DOWN PT, R12, R9, 0x10, 0x1f ;  /* 0x0a001f00090c7f89 */ /* 0x000fe200000e0000 */
[C---:B------:R-:W-:Y:S01]  /*12d0*/  PRMT R8, R6.reuse, 0x8880, RZ ;  /* 0x0000888006087816 */ /* 0x040fe200000000ff */
[----:B------:R-:W-:Y:S01]  /*12e0*/  BSSY.RECONVERGENT B1, `(.L_x_312) ;  /* 0x0000019000017945 */ /* 0x000fe20003800200 */
[----:B------:R-:W-:Y:S01]  /*12f0*/  ISETP.NE.AND P2, PT, R5, RZ, PT ;  /* 0x000000ff0500720c */ /* 0x000fe20003f45270 */
[----:B------:R0:W1:Y:S01]  /*1300*/  SHFL.DOWN PT, R11, R2, 0x10, 0x1f ;  /* 0x0a001f00020b7f89 */ /* 0x00006200000e0000 */
[----:B------:R-:W-:Y:S01]  /*1310*/  IMAD.MOV.U32 R3, RZ, RZ, R9 ;  /* 0x000000ffff037224 */ /* 0x000fe200078e0009 */
[----:B------:R-:W-:Y:S01]  /*1320*/  PRMT R4, R6, 0x7610, R4 ;  /* 0x0000761006047816 */ /* 0x000fe20000000004 */
[----:B0-----:R-:W-:Y:S01]  /*1330*/  IMAD.MOV.U32 R2, RZ, RZ, R10 ;  /* 0x000000ffff027224 */ /* 0x001fe200078e000a */
[----:B-1----:R-:W-:-:S04]  /*1340*/  PRMT R7, R11, 0x8880, RZ ;  /* 0x000088800b077816 */ /* 0x002fc800000000ff */
[----:B------:R-:W-:-:S04]  /*1350*/  ISETP.GE.AND P0, PT, R8, R7, PT ;  /* 0x000000070800720c */ /* 0x000fc80003f06270 */
[----:B------:R-:W-:Y:S02]  /*1360*/  ISETP.GT.OR P0, PT, R5, 0xf, !P0 ;  /* 0x0000000f0500780c */ /* 0x000fe40004704670 */
[----:B------:R0:W1:Y:S11]  /*1370*/  SHFL.DOWN PT, R5, R10, 0x10, 0x1f ;  /* 0x0a001f000a057f89 */ /* 0x00007600000e0000 */
[----:B0-----:R-:W-:Y:S05]  /*1380*/  @P0 BRA `(.L_x_313) ;  /* 0x0000000000380947 */ /* 0x001fea0003800000 */
[----:B------:R-:W-:Y:S01]  /*1390*/  ISETP.GT.AND P3, PT, R8, R7, PT ;  /* 0x000000070800720c */ /* 0x000fe20003f64270 */
[----:B------:R-:W-:Y:S01]  /*13a0*/  IMAD.MOV.U32 R3, RZ, RZ, R12 ;  /* 0x000000ffff037224 */ /* 0x000fe200078e000c */
[----:B------:R-:W-:Y:S01]  /*13b0*/  PRMT R7, R11, 0x8880, RZ ;  /* 0x000088800b077816 */ /* 0x000fe200000000ff */
[----:B-1----:R-:W-:-:S03]  /*13c0*/  IMAD.MOV.U32 R2, RZ, RZ, R5 ;  /* 0x000000ffff027224 */ /* 0x002fc600078e0005 */
        /* <DEDUP_REMOVED lines=10> */
.L_x_313:
[----:B------:R-:W-:Y:S05]  /*1470*/  BSYNC.RECONVERGENT B1 ;  /* 0x0000000000017941 */ /* 0x000fea0003800200 */
.L_x_312:
[----:B------:R-:W-:Y:S04]  /*1480*/  BSSY.RECONVERGENT B1, `(.L_x_314) ;  /* 0x000000c000017945 */ /* 0x000fe80003800200 */
[----:B------:R-:W-:Y:S05]  /*1490*/  @P2 BRA `(.L_x_315) ;  /* 0x0000000000282947 */ /* 0x000fea0003800000 */
[----:B------:R-:W0:Y:S01]  /*14a0*/  S2R R7, SR_CgaCtaId ;  /* 0x0000000000077919 */ /* 0x000e220000008800 */
[----:B------:R-:W-:Y:S02]  /*14b0*/  MOV R6, 0x400 ;  /* 0x0000040000067802 */ /* 0x000fe40000000f00 */
[----:B-1----:R-:W-:-:S04]  /*14c0*/  SHF.R.U32.HI R5, RZ, 0x1, R0 ;  /* 0x00000001ff057819 */ /* 0x002fc80000011600 */
[----:B------:R-:W-:Y:S02]  /*14d0*/  LOP3.LUT R5, R5, 0x1f0, RZ, 0xc0, !PT ;  /* 0x000001f005057812 */ /* 0x000fe400078ec0ff */
[----:B0-----:R-:W-:Y:S01]  /*14e0*/  LEA R6, R7, R6, 0x18 ;  /* 0x0000000607067211 */ /* 0x001fe200078ec0ff */
[----:B------:R-:W-:-:S04]  /*14f0*/  IMAD.MOV.U32 R7, RZ, RZ, R2 ;  /* 0x000000ffff077224 */ /* 0x000fc800078e0002 */
[----:B------:R-:W-:Y:S02]  /*1500*/  IMAD.IADD R5, R5, 0x1, R6 ;  /* 0x0000000105057824 */ /* 0x000fe400078e0206 */
[----:B------:R-:W-:-:S03]  /*1510*/  IMAD.MOV.U32 R6, RZ, RZ, R3 ;  /* 0x000000ffff067224 */ /* 0x000fc600078e0003 */
[----:B------:R0:W-:Y:S04]  /*1520*/  STS.U8 [R5+0x8], R4 ;  /* 0x0000080405007388 */ /* 0x0001e80000000000 */
[----:B------:R0:W-:Y:S02]  /*1530*/  STS.64 [R5+0x10], R6 ;  /* 0x0000100605007388 */ /* 0x0001e40000000a00 */
.L_x_315:
[----:B------:R-:W-:Y:S05]  /*1540*/  BSYNC.RECONVERGENT B1 ;  /* 0x0000000000017941 */ /* 0x000fea0003800200 */
.L_x_314:
[----:B------:R-:W-:Y:S01]  /*1550*/  BAR.SYNC.DEFER_BLOCKING 0x0 ;  /* 0x0000000000007b1d */ /* 0x000fe20000010000 */
[----:B------:R-:W-:-:S13]  /*1560*/  ISETP.NE.AND P1, PT, R0, RZ, PT ;  /* 0x000000ff0000720c */ /* 0x000fda0003f25270 */
[----:B------:R-:W-:Y:S05]  /*1570*/  @P1 BRA `(.L_x_316) ;  /* 0x0000004800a41947 */ /* 0x000fea0003800000 */
[----:B01----:R-:W0:Y:S01]  /*1580*/  S2R R5, SR_CgaCtaId ;  /* 0x0000000000057919 */ /* 0x003e220000008800 */
        /* <DEDUP_REMOVED lines=32> */
.L_x_318:
[----:B------:R-:W-:Y:S05]  /*1790*/  BSYNC.RECONVERGENT B1 ;  /* 0x0000000000017941 */ /* 0x000fea0003800200 */
.L_x_317:
        /* <DEDUP_REMOVED lines=20> */
.L_x_320:
[----:B------:R-:W-:Y:S05]  /*18e0*/  BSYNC.RECONVERGENT B1 ;  /* 0x0000000000017941 */ /* 0x000fea0003800200 */
.L_x_319:
        /* <DEDUP_REMOVED lines=20> */
.L_x_322:
[----:B------:R-:W-:Y:S05]  /*1a30*/  BSYNC.RECONVERGENT B1 ;  /* 0x0000000000017941 */ /* 0x000fea0003800200 */
.L_x_321:
        /* <DEDUP_REMOVED lines=20> */
.L_x_324:
[----:B------:R-:W-:Y:S05]  /*1b80*/  BSYNC.RECONVERGENT B1 ;  /* 0x0000000000017941 */ /* 0x000fea0003800200 */
.L_x_323:
        /* <DEDUP_REMOVED lines=20> */
.L_x_326:
[----:B------:R-:W-:Y:S05]  /*1cd0*/  BSYNC.RECONVERGENT B1 ;  /* 0x0000000000017941 */ /* 0x000fea0003800200 */
.L_x_325:
        /* <DEDUP_REMOVED lines=20> */
.L_x_328:
[----:B------:R-:W-:Y:S05]  /*1e20*/  BSYNC.RECONVERGENT B1 ;  /* 0x0000000000017941 */ /* 0x000fea0003800200 */
.L_x_327:
        /* <DEDUP_REMOVED lines=20> */
.L_x_303:
[----:B------:R-:W-:Y:S01]  /*1f70*/  LOP3.LUT R5, R0, 0x3e0, RZ, 0xc0, !PT ;  /* 0x000003e000057812 */ /* 0x000fe200078ec0ff */
[----:B------:R-:W-:Y:S01]  /*1f80*/  BSSY.RECONVERGENT B1, `(.L_x_329) ;  /* 0x0000020000017945 */ /* 0x000fe20003800200 */
[C---:B-----5:R-:W-:Y:S01]  /*1f90*/  LOP3.LUT R12, R4.reuse, 0xff, RZ, 0xc0, !PT ;  /* 0x000000ff040c7812 */ /* 0x060fe200078ec0ff */
[----:B------:R-:W-:Y:S01]  /*1fa0*/  IMAD.MOV.U32 R8, RZ, RZ, R3 ;  /* 0x000000ffff087224 */ /* 0x000fe200078e0003 */
[C---:B------:R-:W-:Y:S01]  /*1fb0*/  PRMT R14, R4.reuse, 0x8880, RZ ;  /* 0x00008880040e7816 */ /* 0x040fe200000000ff */
[----:B-1----:R-:W-:Y:S01]  /*1fc0*/  VIADD R6, R5, 0x20 ;  /* 0x0000002005067836 */ /* 0x002fe20000000000 */
[----:B------:R-:W-:Y:S01]  /*1fd0*/  LOP3.LUT R5, RZ, R5, RZ, 0x33, !PT ;  /* 0x00000005ff057212 */ /* 0x000fe200078e33ff */
[----:B------:R-:W-:Y:S01]  /*1fe0*/  IMAD.MOV.U32 R10, RZ, RZ, R2 ;  /* 0x000000ffff0a7224 */ /* 0x000fe200078e0002 */
[----:B------:R-:W-:Y:S02]  /*1ff0*/  PRMT R7, R4, 0x7610, R7 ;  /* 0x0000761004077816 */ /* 0x000fe40000000007 */
[----:B------:R-:W-:Y:S01]  /*2000*/  ISETP.GT.AND P0, PT, R6, UR4, PT ;  /* 0x0000000406007c0c */ /* 0x000fe2000bf04270 */
[----:B------:R-:W-:Y:S01]  /*2010*/  VIADD R5, R5, UR4 ;  /* 0x0000000405057c36 */ /* 0x000fe20008000000 */
[----:B------:R-:W0:Y:S04]  /*2020*/  S2R R6, SR_LANEID ;  /* 0x0000000000067919 */ /* 0x000e280000000000 */
[----:B------:R-:W-:-:S05]  /*2030*/  SEL R5, R5, 0x1f, P0 ;  /* 0x0000001f05057807 */ /* 0x000fca0000000000 */
        /* <DEDUP_REMOVED lines=20> */
.L_x_330:
[----:B------:R-:W-:Y:S05]  /*2180*/  BSYNC.RECONVERGENT B1 ;  /* 0x0000000000017941 */ /* 0x000fea0003800200 */
.L_x_329:
        /* <DEDUP_REMOVED lines=28> */
.L_x_332:
[----:B------:R-:W-:Y:S05]  /*2350*/  BSYNC.RECONVERGENT B1 ;  /* 0x0000000000017941 */ /* 0x000fea0003800200 */
.L_x_331:
        /* <DEDUP_REMOVED lines=28> */
.L_x_334:
[----:B------:R-:W-:Y:S05]  /*2520*/  BSYNC.RECONVERGENT B1 ;  /* 0x0000000000017941 */ /* 0x000fea0003800200 */
.L_x_333:
[C---:B------:R-:W-:Y:S01]  /*2530*/  LOP3.LUT R2, R7.reuse, 0xff, RZ, 0xc0, !PT ;  /* 0x000000ff07027812 */ /* 0x040fe200078ec0ff */
[----:B------:R-:W-:Y:S01]  /*2540*/  VIADD R4, R6, 0x8 ;  /* 0x0000000806047836 */ /* 0x000fe20000000000 */
[C---:B------:R-:W-:Y:S01]  /*2550*/  PRMT R16, R7.reuse, 0x8880, RZ ;  /* 0x0000888007107816 */ /* 0x040fe200000000ff */
[----:B------:R-:W-:Y:S01]  /*2560*/  SHFL.DOWN PT, R11, R8, 0x8, R5 ;  /* 0x09000000080b7989 */ /* 0x000fe200000e0005 */
[----:B------:R-:W-:Y:S01]  /*2570*/  BSSY.RECONVERGENT B1, `(.L_x_335) ;  /* 0x0000018000017945 */ /* 0x000fe20003800200 */
[----:B------:R-:W-:Y:S01]  /*2580*/  PRMT R9, R7, 0x7610, R9 ;  /* 0x0000761007097816 */ /* 0x000fe20000000009 */
[----:B------:R-:W-:Y:S01]  /*2590*/  IMAD.MOV.U32 R12, RZ, RZ, R8 ;  /* 0x000000ffff0c7224 */ /* 0x000fe200078e0008 */
[----:B------:R-:W0:Y:S01]  /*25a0*/  SHFL.DOWN PT, R2, R2, 0x8, R5 ;  /* 0x0900000002027989 */ /* 0x000e2200000e0005 */
[----:B------:R-:W-:-:S03]  /*25b0*/  IMAD.MOV.U32 R14, RZ, RZ, R10 ;  /* 0x000000ffff0e7224 */ /* 0x000fc600078e000a */
        /* <DEDUP_REMOVED lines=19> */
.L_x_336:
[----:B------:R-:W-:Y:S05]  /*26f0*/  BSYNC.RECONVERGENT B1 ;  /* 0x0000000000017941 */ /* 0x000fea0003800200 */
.L_x_335:
[C---:B------:R-:W-:Y:S01]  /*2700*/  LOP3.LUT R2, R9.reuse, 0xff, RZ, 0xc0, !PT ;  /* 0x000000ff09027812 */ /* 0x040fe200078ec0ff */
[C---:B------:R-:W-:Y:S01]  /*2710*/  VIADD R4, R6.reuse, 0x10 ;  /* 0x0000001006047836 */ /* 0x040fe20000000000 */
[----:B------:R-:W-:Y:S01]  /*2720*/  PRMT R8, R9, 0x8880, RZ ;  /* 0x0000888009087816 */ /* 0x000fe200000000ff */
[----:B------:R-:W-:Y:S01]  /*2730*/  SHFL.DOWN PT, R11, R12, 0x10, R5 ;  /* 0x0a0000000c0b7989 */ /* 0x000fe200000e0005 */
[----:B------:R-:W-:Y:S01]  /*2740*/  BSSY.RECONVERGENT B1, `(.L_x_337) ;  /* 0x0000018000017945 */ /* 0x000fe20003800200 */
[----:B------:R-:W-:Y:S01]  /*2750*/  ISETP.NE.AND P2, PT, R6, RZ, PT ;  /* 0x000000ff0600720c */ /* 0x000fe20003f45270 */
[----:B------:R-:W-:Y:S01]  /*2760*/  IMAD.MOV.U32 R3, RZ, RZ, R12 ;  /* 0x000000ffff037224 */ /* 0x000fe200078e000c */
[----:B------:R0:W1:Y:S04]  /*2770*/  SHFL.DOWN PT, R10, R2, 0x10, R5 ;  /* 0x0a000000020a7989 */ /* 0x00006800000e0005 */
[----:B------:R2:W3:Y:S01]  /*2780*/  SHFL.DOWN PT, R13, R14, 0x10, R5 ;  /* 0x0a0000000e0d7989 */ /* 0x0004e200000e0005 */
[----:B0-----:R-:W-:Y:S01]  /*2790*/  IMAD.MOV.U32 R2, RZ, RZ, R14 ;  /* 0x000000ffff027224 */ /* 0x001fe200078e000e */
[----:B-1----:R-:W-:-:S04]  /*27a0*/  PRMT R7, R10, 0x8880, RZ ;  /* 0x000088800a077816 */ /* 0x002fc800000000ff */
[----:B------:R-:W-:-:S04]  /*27b0*/  ISETP.GE.AND P0, PT, R8, R7, PT ;  /* 0x000000070800720c */ /* 0x000fc80003f06270 */
[----:B------:R-:W-:Y:S02]  /*27c0*/  ISETP.GT.OR P0, PT, R4, R5, !P0 ;  /* 0x000000050400720c */ /* 0x000fe40004704670 */
        /* <DEDUP_REMOVED lines=15> */
.L_x_338:
[----:B------:R-:W-:Y:S05]  /*28c0*/  BSYNC.RECONVERGENT B1 ;  /* 0x0000000000017941 */ /* 0x000fea0003800200 */
.L_x_337:
        /* <DEDUP_REMOVED lines=12> */
.L_x_340:
[----:B------:R-:W-:Y:S05]  /*2990*/  BSYNC.RECONVERGENT B1 ;  /* 0x0000000000017941 */ /* 0x000fea0003800200 */
.L_x_339:
        /* <DEDUP_REMOVED lines=35> */
.L_x_342:
[----:B------:R-:W-:Y:S05]  /*2bd0*/  BSYNC.RECONVERGENT B1 ;  /* 0x0000000000017941 */ /* 0x000fea0003800200 */
.L_x_341:
        /* <DEDUP_REMOVED lines=29> */
.L_x_344:
[----:B------:R-:W-:Y:S05]  /*2db0*/  BSYNC.RECONVERGENT B1 ;  /* 0x0000000000017941 */ /* 0x000fea0003800200 */
.L_x_343:
        /* <DEDUP_REMOVED lines=29> */
.L_x_346:
[----:B------:R-:W-:Y:S05]  /*2f90*/  BSYNC.RECONVERGENT B1 ;  /* 0x0000000000017941 */ /* 0x000fea0003800200 */
.L_x_345:
        /* <DEDUP_REMOVED lines=29> */
.L_x_348:
[----:B------:R-:W-:Y:S05]  /*3170*/  BSYNC.RECONVERGENT B1 ;  /* 0x0000000000017941 */ /* 0x000fea0003800200 */
.L_x_347:
        /* <DEDUP_REMOVED lines=29> */
.L_x_350:
[----:B------:R-:W-:Y:S05]  /*3350*/  BSYNC.RECONVERGENT B1 ;  /* 0x0000000000017941 */ /* 0x000fea0003800200 */
.L_x_349:
        /* <DEDUP_REMOVED lines=29> */
.L_x_352:
[----:B------:R-:W-:Y:S05]  /*3530*/  BSYNC.RECONVERGENT B1 ;  /* 0x0000000000017941 */ /* 0x000fea0003800200 */
.L_x_351:
        /* <DEDUP_REMOVED lines=30> */
.L_x_284:
[----:B------:R-:W1:Y:S01]  /*3720*/  S2R R0, SR_TID.X ;  /* 0x0000000000007919 */ /* 0x000e620000002100 */
[----:B------:R-:W1:Y:S02]  /*3730*/  LDCU.128 UR12, c[0x0][0x380] ;  /* 0x00007000ff0c77ac */ /* 0x000e640008000c00 */
[----:B-1----:R-:W-:-:S05]  /*3740*/  IADD3 R2, P0, PT, R0, UR12, RZ ;  /* 0x0000000c00027c10 */ /* 0x002fca000ff1e0ff */
[----:B------:R-:W-:-:S05]  /*3750*/  IMAD.X R3, RZ, RZ, UR13, P0 ;  /* 0x0000000dff037e24 */ /* 0x000fca00080e06ff */
[----:B0-----:R-:W2:Y:S04]  /*3760*/  LDG.E.S8 R4, desc[UR8][R2.64] ;  /* 0x0000000802047981 */ /* 0x001ea8000c1e1300 */
[----:B------:R-:W2:Y:S04]  /*3770*/  LDG.E.S8 R6, desc[UR8][R2.64+0x100] ;  /* 0x0001000802067981 */ /* 0x000ea8000c1e1300 */
[----:B------:R-:W3:Y:S04]  /*3780*/  LDG.E.S8 R10, desc[UR8][R2.64+0x200] ;  /* 0x00020008020a7981 */ /* 0x000ee8000c1e1300 */
[----:B------:R-:W4:Y:S04]  /*3790*/  LDG.E.S8 R8, desc[UR8][R2.64+0x300] ;  /* 0x0003000802087981 */ /* 0x000f28000c1e1300 */
[----:B------:R-:W5:Y:S01]  /*37a0*/  LDG.E.S8 R5, desc[UR8][R2.64+0x400] ;  /* 0x0004000802057981 */ /* 0x000f62000c1e1300 */
[----:B------:R-:W-:Y:S01]  /*37b0*/  VIADD R13, R0, 0x200 ;  /* 0x00000200000d7836 */ /* 0x000fe20000000000 */
[----:B------:R-:W-:Y:S01]  /*37c0*/  BSSY.RECONVERGENT B1, `(.L_x_353) ;  /* 0x0000023000017945 */ /* 0x000fe20003800200 */
[----:B--2---:R-:W-:-:S02]  /*37d0*/  VIMNMX.S16x2 R12, PT, PT, R6, R4, PT ;  /* 0x00000004060c7248 */ /* 0x004fc40003fe0300 */
[----:B------:R-:W-:Y:S02]  /*37e0*/  ISETP.GE.AND P0, PT, R6, R4, PT ;  /* 0x000000040600720c */ /* 0x000fe40003f06270 */
[----:B---3--:R-:W-:Y:S02]  /*37f0*/  VIMNMX.S16x2 R9, PT, PT, R10, R12, PT ;  /* 0x0000000c0a097248 */ /* 0x008fe40003fe0300 */
[----:B------:R-:W-:Y:S02]  /*3800*/  PRMT R7, R12, 0x9910, RZ ;  /* 0x000099100c077816 */ /* 0x000fe400000000ff */
[----:B------:R-:W-:Y:S02]  /*3810*/  PRMT R12, R9, 0x7610, R12 ;  /* 0x00007610090c7816 */ /* 0x000fe4000000000c */
[----:B------:R-:W-:Y:S02]  /*3820*/  ISETP.GE.AND P1, PT, R10, R7, PT ;  /* 0x000000070a00720c */ /* 0x000fe40003f26270 */
[----:B------:R-:W-:-:S02]  /*3830*/  PRMT R9, R12, 0x9910, RZ ;  /* 0x000099100c097816 */ /* 0x000fc400000000ff */
[----:B----4-:R-:W-:Y:S02]  /*3840*/  VIMNMX.S16x2 R10, PT, PT, R8, R12, PT ;  /* 0x0000000c080a7248 */ /* 0x010fe40003fe0300 */
[----:B------:R-:W-:Y:S01]  /*3850*/  LOP3.LUT R4, R0, 0x400, RZ, 0xfc, !PT ;  /* 0x0000040000047812 */ /* 0x000fe200078efcff */
[----:B------:R-:W-:Y:S01]  /*3860*/  IMAD.MOV.U32 R7, RZ, RZ, R9 ;  /* 0x000000ffff077224 */ /* 0x000fe200078e0009 */
[----:B------:R-:W-:-:S04]  /*3870*/  PRMT R12, R10, 0x9910, RZ ;  /* 0x000099100a0c7816 */ /* 0x000fc800000000ff */
[----:B------:R-:W-:Y:S01]  /*3880*/  ISETP.GE.AND P2, PT, R8, R7, PT ;  /* 0x000000070800720c */ /* 0x000fe20003f46270 */
[----:B------:R-:W-:Y:S01]  /*3890*/  VIADD R7, R0, 0x100 ;  /* 0x0000010000077836 */ /* 0x000fe20000000000 */
[----:B------:R-:W-:-:S04]  /*38a0*/  PRMT R8, R10, 0x7610, R8 ;  /* 0x000076100a087816 */ /* 0x000fc80000000008 */
[----:B------:R-:W-:Y:S02]  /*38b0*/  @P1 SEL R13, R7, R0, !P0 ;  /* 0x00000000070d1207 */ /* 0x000fe40004000000 */
[----:B-----5:R-:W-:Y:S02]  /*38c0*/  ISETP.GE.AND P0, PT, R12, R5, PT ;  /* 0x000000050c00720c */ /* 0x020fe40003f06270 */
[----:B------:R-:W-:-:S03]  /*38d0*/  IADD3 R14, P1, PT, R4, UR14, RZ ;  /* 0x0000000e040e7c10 */ /* 0x000fc6000ff3e0ff */
[----:B------:R-:W-:Y:S02]  /*38e0*/  @!P2 VIADD R13, R0, 0x300 ;  /* 0x00000300000da836 */ /* 0x000fe40000000000 */
[----:B------:R-:W-:-:S03]  /*38f0*/  IMAD.X R16, RZ, RZ, UR15, P1 ;  /* 0x0000000fff107e24 */ /* 0x000fc600088e06ff */
[----:B------:R-:W-:-:S05]  /*3900*/  IADD3 R9, P2, PT, R13, UR14, RZ ;  /* 0x0000000e0d097c10 */ /* 0x000fca000ff5e0ff */
[----:B------:R-:W-:Y:S02]  /*3910*/  IMAD.X R11, RZ, RZ, UR15, P2 ;  /* 0x0000000fff0b7e24 */ /* 0x000fe400090e06ff */
        /* <DEDUP_REMOVED lines=13> */
.L_x_354:
[----:B------:R-:W-:Y:S05]  /*39f0*/  BSYNC.RECONVERGENT B1 ;  /* 0x0000000000017941 */ /* 0x000fea0003800200 */
.L_x_353:
[----:B------:R-:W-:Y:S01]  /*3a00*/  UISETP.GE.U32.AND UP0, UPT, UR4, 0xa00, UPT ;  /* 0x00000a000400788c */ /* 0x000fe2000bf06070 */
[----:B------:R-:W-:Y:S02]  /*3a10*/  IMAD.MOV.U32 R9, RZ, RZ, 0x500 ;  /* 0x00000500ff097424 */ /* 0x000fe400078e00ff */
[----:B------:R-:W-:Y:S01]  /*3a20*/  IMAD.MOV.U32 R10, RZ, RZ, RZ ;  /* 0x000000ffff0a7224 */ /* 0x000fe200078e00ff */
[----:B------:R-:W-:-:S09]  /*3a30*/  UISETP.GE.U32.AND.EX UP0, UPT, UR5, URZ, UPT, UP0 ;  /* 0x000000ff0500728c */ /* 0x000fd2000bf06100 */
[----:B------:R-:W-:Y:S05]  /*3a40*/  BRA.U !UP0, `(.L_x_355) ;  /* 0x0000000508f87547 */ /* 0x000fea000b800000 */
[----:B------:R-:W-:Y:S01]  /*3a50*/  IMAD.MOV.U32 R9, RZ, RZ, 0x500 ;  /* 0x00000500ff097424 */ /* 0x000fe200078e00ff */
[----:B------:R-:W0:Y:S01]  /*3a60*/  LDCU.64 UR6, c[0x0][0x388] ;  /* 0x00007100ff0677ac */ /* 0x000e220008000a00 */
[----:B------:R-:W-:Y:S01]  /*3a70*/  IMAD.MOV.U32 R10, RZ, RZ, RZ ;  /* 0x000000ffff0a7224 */ /* 0x000fe200078e00ff */
[----:B------:R-:W1:Y:S06]  /*3a80*/  LDCU.64 UR4, c[0x0][0x398] ;  /* 0x00007300ff0477ac */ /* 0x000e6c0008000a00 */
.L_x_366:
        /* <DEDUP_REMOVED lines=8> */
[----:B0-----:R-:W-:Y:S01]  /*3b10*/  UMOV UR14, UR6 ;  /* 0x00000006000e7c82 */ /* 0x001fe20008000000 */
[----:B------:R-:W-:Y:S01]  /*3b20*/  UMOV UR15, UR7 ;  /* 0x00000007000f7c82 */ /* 0x000fe20008000000 */
[----:B------:R-:W-:Y:S01]  /*3b30*/  IADD3 R12, P1, P2, R9, UR14, R0 ;  /* 0x0000000e090c7c10 */ /* 0x000fe2000fa3e000 */
[----:B------:R-:W-:Y:S01]  /*3b40*/  BSSY.RECONVERGENT B1, `(.L_x_356) ;  /* 0x0000013000017945 */ /* 0x000fe20003800200 */
[----:B------:R-:W-:Y:S01]  /*3b50*/  PRMT R16, R8, 0x7610, R16 ;  /* 0x0000761008107816 */ /* 0x000fe20000000010 */
[----:B------:R-:W-:Y:S01]  /*3b60*/  IMAD.MOV.U32 R19, RZ, RZ, R7 ;  /* 0x000000ffff137224 */ /* 0x000fe200078e0007 */
[----:B------:R-:W-:Y:S01]  /*3b70*/  IADD3.X R5, PT, PT, R10, UR15, RZ, P1, P2 ;  /* 0x0000000f0a057c10 */ /* 0x000fe20008fe44ff */
[----:B------:R-:W-:Y:S01]  /*3b80*/  IMAD.MOV.U32 R18, RZ, RZ, R6 ;  /* 0x000000ffff127224 */ /* 0x000fe200078e0006 */
[----:B--2---:R-:W-:-:S13]  /*3b90*/  ISETP.GE.AND P0, PT, R17, R20, PT ;  /* 0x000000141100720c */ /* 0x004fda0003f06270 */
[----:B---3--:R-:W-:Y:S05]  /*3ba0*/  @!P0 BRA `(.L_x_357) ;  /* 0x0000000000308947 */ /* 0x008fea0003800000 */
[C---:B------:R-:W-:Y:S01]  /*3bb0*/  ISETP.GE.AND P2, PT, R20.reuse, R17, PT ;  /* 0x000000111400720c */ /* 0x040fe20003f46270 */
[----:B------:R-:W-:Y:S01]  /*3bc0*/  IMAD.MOV.U32 R19, RZ, RZ, R12 ;  /* 0x000000ffff137224 */ /* 0x000fe200078e000c */
[----:B------:R-:W-:Y:S01]  /*3bd0*/  PRMT R16, R20, 0x7610, R16 ;  /* 0x0000761014107816 */ /* 0x000fe20000000010 */
[----:B------:R-:W-:-:S10]  /*3be0*/  IMAD.MOV.U32 R18, RZ, RZ, R5 ;  /* 0x000000ffff127224 */ /* 0x000fd400078e0005 */
[CC--:B------:R-:W-:Y:S02]  /*3bf0*/  @P2 ISETP.GE.U32.AND P0, PT, R7.reuse, R12.reuse, PT ;  /* 0x0000000c0700220c */ /* 0x0c0fe40003f06070 */
[C---:B------:R-:W-:Y:S02]  /*3c00*/  @P2 ISETP.LT.U32.AND P1, PT, R7.reuse, R12, PT ;  /* 0x0000000c0700220c */ /* 0x040fe40003f21070 */
[CC--:B------:R-:W-:Y:S02]  /*3c10*/  @P2 ISETP.GE.AND.EX P0, PT, R6.reuse, R5.reuse, PT, P0 ;  /* 0x000000050600220c */ /* 0x0c0fe40003f06300 */
[----:B------:R-:W-:Y:S02]  /*3c20*/  @P2 ISETP.LT.AND.EX P1, PT, R6, R5, PT, P1 ;  /* 0x000000050600220c */ /* 0x000fe40003f21310 */
[----:B------:R-:W-:Y:S02]  /*3c30*/  @P2 SEL R8, R8, R20, !P0 ;  /* 0x0000001408082207 */ /* 0x000fe40004000000 */
[----:B------:R-:W-:-:S02]  /*3c40*/  @P2 SEL R19, R7, R12, P1 ;  /* 0x0000000c07132207 */ /* 0x000fc40000800000 */
[----:B------:R-:W-:Y:S02]  /*3c50*/  @P2 SEL R18, R6, R5, P1 ;  /* 0x0000000506122207 */ /* 0x000fe40000800000 */
[----:B------:R-:W-:-:S07]  /*3c60*/  @P2 PRMT R16, R8, 0x7610, R16 ;  /* 0x0000761008102816 */ /* 0x000fce0000000010 */
.L_x_357:
[----:B-1----:R-:W-:Y:S05]  /*3c70*/  BSYNC.RECONVERGENT B1 ;  /* 0x0000000000017941 */ /* 0x002fea0003800200 */
.L_x_356:
[C---:B------:R-:W-:Y:S01]  /*3c80*/  PRMT R7, R16.reuse, 0x8880, RZ ;  /* 0x0000888010077816 */ /* 0x040fe200000000ff */
[----:B------:R-:W-:Y:S01]  /*3c90*/  BSSY.RECONVERGENT B1, `(.L_x_358) ;  /* 0x0000012000017945 */ /* 0x000fe20003800200 */
[----:B------:R-:W-:Y:S01]  /*3ca0*/  PRMT R6, R16, 0x7610, R6 ;  /* 0x0000761010067816 */ /* 0x000fe20000000006 */
[----:B------:R-:W-:Y:S01]  /*3cb0*/  IMAD.MOV.U32 R14, RZ, RZ, R19 ;  /* 0x000000ffff0e7224 */ /* 0x000fe200078e0013 */
[----:B-----5:R-:W-:Y:S01]  /*3cc0*/  ISETP.GE.AND P0, PT, R7, R22, PT ;  /* 0x000000160700720c */ /* 0x020fe20003f06270 */
[----:B------:R-:W-:-:S12]  /*3cd0*/  IMAD.MOV.U32 R15, RZ, RZ, R18 ;  /* 0x000000ffff0f7224 */ /* 0x000fd800078e0012 */
[----:B------:R-:W-:Y:S05]  /*3ce0*/  @!P0 BRA `(.L_x_359) ;  /* 0x0000000000308947 */ /* 0x000fea0003800000 */
[----:B------:R-:W-:Y:S02]  /*3cf0*/  ISETP.GE.AND P2, PT, R22, R7, PT ;  /* 0x000000071600720c */ /* 0x000fe40003f46270 */
[----:B------:R-:W-:Y:S02]  /*3d00*/  IADD3 R14, P1, PT, R12, 0x100, RZ ;  /* 0x000001000c0e7810 */ /* 0x000fe40007f3e0ff */
[----:B------:R-:W-:-:S03]  /*3d10*/  PRMT R6, R22, 0x7610, R6 ;  /* 0x0000761016067816 */ /* 0x000fc60000000006 */
[----:B------:R-:W-:-:S06]  /*3d20*/  IMAD.X R15, RZ, RZ, R5, P1 ;  /* 0x000000ffff0f7224 */ /* 0x000fcc00008e0605 */
        /* <DEDUP_REMOVED lines=8> */
.L_x_359:
[----:B------:R-:W-:Y:S05]  /*3db0*/  BSYNC.RECONVERGENT B1 ;  /* 0x0000000000017941 */ /* 0x000fea0003800200 */
.L_x_358:
        /* <DEDUP_REMOVED lines=21> */
.L_x_361:
[----:B------:R-:W-:Y:S05]  /*3f10*/  BSYNC.RECONVERGENT B1 ;  /* 0x0000000000017941 */ /* 0x000fea0003800200 */
.L_x_360:
        /* <DEDUP_REMOVED lines=21> */
.L_x_363:
[----:B------:R-:W-:Y:S05]  /*4070*/  BSYNC.RECONVERGENT B1 ;  /* 0x0000000000017941 */ /* 0x000fea0003800200 */
.L_x_362:
[C---:B------:R-:W-:Y:S01]  /*4080*/  PRMT R4, R14.reuse, 0x8880, RZ ;  /* 0x000088800e047816 */ /* 0x040fe200000000ff */
[----:B------:R-:W-:Y:S01]  /*4090*/  BSSY.RECONVERGENT B1, `(.L_x_364) ;  /* 0x0000012000017945 */ /* 0x000fe20003800200 */
[----:B------:R-:W-:Y:S01]  /*40a0*/  PRMT R8, R14, 0x7610, R8 ;  /* 0x000076100e087816 */ /* 0x000fe20000000008 */
[----:B------:R-:W-:Y:S01]  /*40b0*/  IMAD.MOV.U32 R7, RZ, RZ, R16 ;  /* 0x000000ffff077224 */ /* 0x000fe200078e0010 */
[----:B------:R-:W-:Y:S01]  /*40c0*/  ISETP.GE.AND P0, PT, R4, R11, PT ;  /* 0x0000000b0400720c */ /* 0x000fe20003f06270 */
[----:B------:R-:W-:-:S12]  /*40d0*/  IMAD.MOV.U32 R6, RZ, RZ, R15 ;  /* 0x000000ffff067224 */ /* 0x000fd800078e000f */
[----:B------:R-:W-:Y:S05]  /*40e0*/  @!P0 BRA `(.L_x_365) ;  /* 0x0000000000308947 */ /* 0x000fea0003800000 */
[C---:B------:R-:W-:Y:S02]  /*40f0*/  ISETP.GE.AND P2, PT, R11.reuse, R4, PT ;  /* 0x000000040b00720c */ /* 0x040fe40003f46270 */
[----:B------:R-:W-:Y:S02]  /*4100*/  IADD3 R7, P0, PT, R12, 0x400, RZ ;  /* 0x000004000c077810 */ /* 0x000fe40007f1e0ff */
[----:B------:R-:W-:-:S03]  /*4110*/  PRMT R8, R11, 0x7610, R8 ;  /* 0x000076100b087816 */ /* 0x000fc60000000008 */
[----:B------:R-:W-:-:S06]  /*4120*/  IMAD.X R6, RZ, RZ, R5, P0 ;  /* 0x000000ffff067224 */ /* 0x000fcc00000e0605 */
        /* <DEDUP_REMOVED lines=8> */
.L_x_365:
[----:B------:R-:W-:Y:S05]  /*41b0*/  BSYNC.RECONVERGENT B1 ;  /* 0x0000000000017941 */ /* 0x000fea0003800200 */
.L_x_364:
[----:B------:R-:W-:-:S04]  /*41c0*/  IADD3 R4, P1, PT, R9, 0xa00, RZ ;  /* 0x00000a0009047810 */ /* 0x000fc80007f3e0ff */
[----:B------:R-:W-:Y:S01]  /*41d0*/  ISETP.GT.U32.AND P0, PT, R4, UR4, PT ;  /* 0x0000000404007c0c */ /* 0x000fe2000bf04070 */
[----:B------:R-:W-:Y:S01]  /*41e0*/  IMAD.X R4, RZ, RZ, R10, P1 ;  /* 0x000000ffff047224 */ /* 0x000fe200008e060a */
[----:B------:R-:W-:-:S04]  /*41f0*/  IADD3 R9, P1, PT, R9, 0x500, RZ ;  /* 0x0000050009097810 */ /* 0x000fc80007f3e0ff */
[----:B------:R-:W-:Y:S01]  /*4200*/  ISETP.GT.AND.EX P0, PT, R4, UR5, PT, P0 ;  /* 0x0000000504007c0c */ /* 0x000fe2000bf04300 */
[----:B------:R-:W-:-:S12]  /*4210*/  IMAD.X R10, RZ, RZ, R10, P1 ;  /* 0x000000ffff0a7224 */ /* 0x000fd800008e060a */
[----:B------:R-:W-:Y:S05]  /*4220*/  @!P0 BRA `(.L_x_366) ;  /* 0xfffffff800188947 */ /* 0x000fea000383ffff */
.L_x_355:
[----:B------:R-:W-:-:S04]  /*4230*/  ISETP.GE.U32.AND P0, PT, R9, UR4, PT ;  /* 0x0000000409007c0c */ /* 0x000fc8000bf06070 */
[----:B------:R-:W-:-:S13]  /*4240*/  ISETP.GE.AND.EX P0, PT, R10, UR5, PT, P0 ;  /* 0x000000050a007c0c */ /* 0x000fda000bf06300 */
[----:B------:R-:W-:Y:S05]  /*4250*/  @P0 BRA `(.L_x_367) ;  /* 0x0000000800900947 */ /* 0x000fea0003800000 */
        /* <DEDUP_REMOVED lines=18> */
[C---:B0-----:R-:W-:Y:S02]  /*4380*/  IADD3 R2, P1, PT, R5.reuse, UR6, RZ ;  /* 0x0000000605027c10 */ /* 0x041fe4000ff3e0ff */
[----:B------:R-:W-:Y:S02]  /*4390*/  IADD3 R5, P0, PT, R5, UR14, RZ ;  /* 0x0000000e05057c10 */ /* 0x000fe4000ff1e0ff */
[C---:B------:R-:W-:Y:S02]  /*43a0*/  IADD3.X R17, PT, PT, R16.reuse, UR7, RZ, P1, !PT ;  /* 0x0000000710117c10 */ /* 0x040fe40008ffe4ff */
[----:B------:R-:W-:-:S09]  /*43b0*/  IADD3.X R16, PT, PT, R16, UR15, RZ, P0, !PT ;  /* 0x0000000f10107c10 */ /* 0x000fd200087fe4ff */
.L_x_373:
[----:B------:R-:W-:-:S05]  /*43c0*/  IMAD.MOV.U32 R3, RZ, RZ, R17 ;  /* 0x000000ffff037224 */ /* 0x000fca00078e0011 */
[----:B------:R0:W2:Y:S01]  /*43d0*/  LDG.E.S8 R19, desc[UR8][R2.64] ;  /* 0x0000000802137981 */ /* 0x0000a2000c1e1300 */
[----:B------:R-:W-:Y:S01]  /*43e0*/  PRMT R14, R8, 0x8880, RZ ;  /* 0x00008880080e7816 */ /* 0x000fe200000000ff */
[----:B------:R-:W-:Y:S01]  /*43f0*/  VIADD R13, R13, 0x1 ;  /* 0x000000010d0d7836 */ /* 0x000fe20000000000 */
[----:B------:R-:W-:Y:S04]  /*4400*/  BSSY.RECONVERGENT B3, `(.L_x_371) ;  /* 0x0000016000037945 */ /* 0x000fe80003800200 */
[----:B------:R-:W-:Y:S02]  /*4410*/  ISETP.NE.AND P2, PT, R13, RZ, PT ;  /* 0x000000ff0d00720c */ /* 0x000fe40003f45270 */
[----:B0-----:R-:W-:Y:S02]  /*4420*/  IADD3 R2, P3, PT, R2, 0x100, RZ ;  /* 0x0000010002027810 */ /* 0x001fe40007f7e0ff */
        /* <DEDUP_REMOVED lines=19> */
.L_x_372:
[----:B------:R-:W-:Y:S05]  /*4560*/  BSYNC.RECONVERGENT B3 ;  /* 0x0000000000037941 */ /* 0x000fea0003800200 */
.L_x_371:
[----:B------:R-:W-:Y:S01]  /*4570*/  IADD3 R5, P0, PT, R5, 0x100, RZ ;  /* 0x0000010005057810 */ /* 0x000fe20007f1e0ff */
[----:B------:R-:W-:Y:S02]  /*4580*/  VIADD R12, R12, 0x100 ;  /* 0x000001000c0c7836 */ /* 0x000fe40000000000 */
[----:B------:R-:W-:Y:S02]  /*4590*/  IMAD.X R17, RZ, RZ, R17, P3 ;  /* 0x000000ffff117224 */ /* 0x000fe400018e0611 */
[----:B------:R-:W-:Y:S01]  /*45a0*/  IMAD.X R16, RZ, RZ, R16, P0 ;  /* 0x000000ffff107224 */ /* 0x000fe200000e0610 */
[----:B------:R-:W-:Y:S07]  /*45b0*/  @P2 BRA `(.L_x_373) ;  /* 0xfffffffc00802947 */ /* 0x000fee000383ffff */
.L_x_370:
[----:B------:R-:W-:Y:S05]  /*45c0*/  BSYNC.RECONVERGENT B2 ;  /* 0x0000000000027941 */ /* 0x000fea0003800200 */
.L_x_369:
[----:B------:R-:W-:-:S13]  /*45d0*/  ISETP.GE.U32.AND P0, PT, R4, 0x300, PT ;  /* 0x000003000400780c */ /* 0x000fda0003f06070 */
[----:B------:R-:W-:Y:S05]  /*45e0*/  @!P0 BRA `(.L_x_368) ;  /* 0x0000000400a88947 */ /* 0x000fea0003800000 */
[----:B------:R-:W0:Y:S01]  /*45f0*/  LDC.64 R2, c[0x0][0x380] ;  /* 0x0000e000ff027b82 */ /* 0x000e220000000a00 */
[----:B------:R-:W-:-:S07]  /*4600*/  VIADD R12, R12, 0x200 ;  /* 0x000002000c0c7836 */ /* 0x000fce0000000000 */
[----:B------:R-:W1:Y:S02]  /*4610*/  LDC.64 R4, c[0x0][0x388] ;  /* 0x0000e200ff047b82 */ /* 0x000e640000000a00 */
.L_x_382:
        /* <DEDUP_REMOVED lines=30> */
.L_x_375:
[----:B------:R-:W-:Y:S05]  /*4800*/  BSYNC.RECONVERGENT B2 ;  /* 0x0000000000027941 */ /* 0x000fea0003800200 */
.L_x_374:
[----:B------:R-:W-:Y:S01]  /*4810*/  PRMT R16, R20, 0x8880, RZ ;  /* 0x0000888014107816 */ /* 0x000fe200000000ff */
[----:B------:R-:W-:Y:S01]  /*4820*/  VIADD R6, R12, 0xffffff00 ;  /* 0xffffff000c067836 */ /* 0x000fe20000000000 */
[----:B------:R-:W-:Y:S01]  /*4830*/  BSSY.RECONVERGENT B2, `(.L_x_376) ;  /* 0x0000014000027945 */ /* 0x000fe20003800200 */
[----:B------:R-:W-:Y:S01]  /*4840*/  PRMT R8, R20, 0x7610, R8 ;  /* 0x0000761014087816 */ /* 0x000fe20000000008 */
[----:B------:R-:W-:Y:S01]  /*4850*/  IMAD.MOV.U32 R7, RZ, RZ, R19 ;  /* 0x000000ffff077224 */ /* 0x000fe200078e0013 */
[----:B-----5:R-:W-:Y:S02]  /*4860*/  ISETP.GE.AND P0, PT, R16, R15, PT ;  /* 0x0000000f1000720c */ /* 0x020fe40003f06270 */
[----:B------:R-:W-:Y:S01]  /*4870*/  IADD3 R17, P1, P2, R9, R4, R6 ;  /* 0x0000000409117210 */ /* 0x000fe20007a3e006 */
[----:B------:R-:W-:-:S03]  /*4880*/  IMAD.MOV.U32 R6, RZ, RZ, R18 ;  /* 0x000000ffff067224 */ /* 0x000fc600078e0012 */
        /* <DEDUP_REMOVED lines=14> */
.L_x_377:
[----:B------:R-:W-:Y:S05]  /*4970*/  BSYNC.RECONVERGENT B2 ;  /* 0x0000000000027941 */ /* 0x000fea0003800200 */
.L_x_376:
        /* <DEDUP_REMOVED lines=21> */
.L_x_379:
[----:B------:R-:W-:Y:S05]  /*4ad0*/  BSYNC.RECONVERGENT B2 ;  /* 0x0000000000027941 */ /* 0x000fea0003800200 */
.L_x_378:
[C---:B------:R-:W-:Y:S01]  /*4ae0*/  PRMT R13, R17.reuse, 0x8880, RZ ;  /* 0x00008880110d7816 */ /* 0x040fe200000000ff */
[----:B------:R-:W-:Y:S01]  /*4af0*/  VIADD R6, R12, 0x100 ;  /* 0x000001000c067836 */ /* 0x000fe20000000000 */
[----:B------:R-:W-:Y:S01]  /*4b00*/  BSSY.RECONVERGENT B2, `(.L_x_380) ;  /* 0x0000014000027945 */ /* 0x000fe20003800200 */
[----:B------:R-:W-:Y:S01]  /*4b10*/  PRMT R8, R17, 0x7610, R8 ;  /* 0x0000761011087816 */ /* 0x000fe20000000008 */
[----:B------:R-:W-:Y:S01]  /*4b20*/  IMAD.MOV.U32 R7, RZ, RZ, R15 ;  /* 0x000000ffff077224 */ /* 0x000fe200078e000f */
[----:B------:R-:W-:Y:S02]  /*4b30*/  ISETP.GE.AND P0, PT, R13, R14, PT ;  /* 0x0000000e0d00720c */ /* 0x000fe40003f06270 */
        /* <DEDUP_REMOVED lines=16> */
.L_x_381:
[----:B------:R-:W-:Y:S05]  /*4c40*/  BSYNC.RECONVERGENT B2 ;  /* 0x0000000000027941 */ /* 0x000fea0003800200 */
.L_x_380:
[C---:B------:R-:W-:Y:S02]  /*4c50*/  VIADD R14, R12.reuse, 0x200 ;  /* 0x000002000c0e7836 */ /* 0x040fe40000000000 */
[----:B------:R-:W-:-:S03]  /*4c60*/  VIADD R12, R12, 0x400 ;  /* 0x000004000c0c7836 */ /* 0x000fc60000000000 */
[----:B------:R-:W-:-:S13]  /*4c70*/  ISETP.GE.AND P0, PT, R14, R11, PT ;  /* 0x0000000b0e00720c */ /* 0x000fda0003f06270 */
[----:B------:R-:W-:Y:S05]  /*4c80*/  @!P0 BRA `(.L_x_382) ;  /* 0xfffffff800648947 */ /* 0x000fea000383ffff */
.L_x_368:
[----:B------:R-:W-:Y:S05]  /*4c90*/  BSYNC.RECONVERGENT B1 ;  /* 0x0000000000017941 */ /* 0x000fea0003800200 */
.L_x_367:
        /* <DEDUP_REMOVED lines=28> */
.L_x_384:
[----:B------:R-:W-:Y:S05]  /*4e60*/  BSYNC.RECONVERGENT B1 ;  /* 0x0000000000017941 */ /* 0x000fea0003800200 */
.L_x_383:
        /* <DEDUP_REMOVED lines=26> */
.L_x_386:
[----:B------:R-:W-:Y:S05]  /*5010*/  BSYNC.RECONVERGENT B1 ;  /* 0x0000000000017941 */ /* 0x000fea0003800200 */
.L_x_385:
        /* <DEDUP_REMOVED lines=26> */
.L_x_388:
[----:B------:R-:W-:Y:S05]  /*51c0*/  BSYNC.RECONVERGENT B1 ;  /* 0x0000000000017941 */ /* 0x000fea0003800200 */
.L_x_387:
        /* <DEDUP_REMOVED lines=26> */
.L_x_390:
[----:B------:R-:W-:Y:S05]  /*5370*/  BSYNC.RECONVERGENT B1 ;  /* 0x0000000000017941 */ /* 0x000fea0003800200 */
.L_x_389:
        /* <DEDUP_REMOVED lines=27> */
.L_x_392:
[----:B------:R-:W-:Y:S05]  /*5530*/  BSYNC.RECONVERGENT B1 ;  /* 0x0000000000017941 */ /* 0x000fea0003800200 */
.L_x_391:
        /* <DEDUP_REMOVED lines=12> */
.L_x_394:
[----:B------:R-:W-:Y:S05]  /*5600*/  BSYNC.RECONVERGENT B1 ;  /* 0x0000000000017941 */ /* 0x000fea0003800200 */
.L_x_393:
        /* <DEDUP_REMOVED lines=35> */
.L_x_396:
[----:B------:R-:W-:Y:S05]  /*5840*/  BSYNC.RECONVERGENT B1 ;  /* 0x0000000000017941 */ /* 0x000fea0003800200 */
.L_x_395:
        /* <DEDUP_REMOVED lines=20> */
.L_x_398:
[----:B------:R-:W-:Y:S05]  /*5990*/  BSYNC.RECONVERGENT B1 ;  /* 0x0000000000017941 */ /* 0x000fea0003800200 */
.L_x_397:
        /* <DEDUP_REMOVED lines=20> */
.L_x_400:
[----:B------:R-:W-:Y:S05]  /*5ae0*/  BSYNC.RECONVERGENT B1 ;  /* 0x0000000000017941 */ /* 0x000fea0003800200 */
.L_x_399:
        /* <DEDUP_REMOVED lines=20> */
.L_x_402:
[----:B------:R-:W-:Y:S05]  /*5c30*/  BSYNC.RECONVERGENT B1 ;  /* 0x0000000000017941 */ /* 0x000fea0003800200 */
.L_x_401:
        /* <DEDUP_REMOVED lines=20> */
.L_x_404:
[----:B------:R-:W-:Y:S05]  /*5d80*/  BSYNC.RECONVERGENT B1 ;  /* 0x0000000000017941 */ /* 0x000fea0003800200 */
.L_x_403:
        /* <DEDUP_REMOVED lines=20> */
.L_x_406:
[----:B------:R-:W-:Y:S05]  /*5ed0*/  BSYNC.RECONVERGENT B1 ;  /* 0x0000000000017941 */ /* 0x000fea0003800200 */
.L_x_405:
        /* <DEDUP_REMOVED lines=19> */
.L_x_316:
[----:B------:R-:W-:Y:S05]  /*6010*/  BSYNC.RECONVERGENT B0 ;  /* 0x0000000000007941 */ /* 0x000fea0003800200 */
.L_x_283:
        /* <DEDUP_REMOVED lines=8> */
.L_x_407:
        /* <DEDUP_REMOVED lines=14> */
.L_x_799:


//--------------------- .text._ZN6thrust24THRUST_300001_SM_1000_NS8cuda_cub4core6detail13_kernel_agentINS1_8__reduce11ReduceAgentIPN4cuda3std3__45tupleIJblEEESC_SB_iNS1_9__extrema9arg_min_fIblNS9_4lessIbEEEEEEJSC_SC_iSH_EEEvDpT0_ --------------------------
	.section	.text._ZN6thrust24THRUST_300001_SM_1000_NS8cuda_cub4core6detail13_kernel_agentINS1_8__reduce11ReduceAgentIPN4cuda3std3__45tupleIJblEEESC_SB_iNS1_9__extrema9arg_min_fIblNS9_4lessIbEEEEEEJSC_SC_iSH_EEEvDpT0_,"ax",@progbits
	.align	128
        .global         _ZN6thrust24THRUST_300001_SM_1000_NS8cuda_cub4core6detail13_kernel_agentINS1_8__reduce11ReduceAgentIPN4cuda3std3__45tupleIJblEEESC_SB_iNS1_9__extrema9arg_min_fIblNS9_4lessIbEEEEEEJSC_SC_iSH_EEEvDpT0_
        .type           _ZN6thrust24THRUST_300001_SM_1000_NS8cuda_cub4core6detail13_kernel_agentINS1_8__reduce11ReduceAgentIPN4cuda3std3__45tupleIJblEEESC_SB_iNS1_9__extrema9arg_min_fIblNS9_4lessIbEEEEEEJSC_SC_iSH_EEEvDpT0_,@function
        .size           _ZN6thrust24THRUST_300001_SM_1000_NS8cuda_cub4core6detail13_kernel_agentINS1_8__reduce11ReduceAgentIPN4cuda3std3__45tupleIJblEEESC_SB_iNS1_9__extrema9arg_min_fIblNS9_4lessIbEEEEEEJSC_SC_iSH_EEEvDpT0_,(.L_x_800 - _ZN6thrust24THRUST_300001_SM_1000_NS8cuda_cub4core6detail13_kernel_agentINS1_8__reduce11ReduceAgentIPN4cuda3std3__45tupleIJblEEESC_SB_iNS1_9__extrema9arg_min_fIblNS9_4lessIbEEEEEEJSC_SC_iSH_EEEvDpT0_)
        .other          _ZN6thrust24THRUST_300001_SM_1000_NS8cuda_cub4core6detail13_kernel_agentINS1_8__reduce11ReduceAgentIPN4cuda3std3__45tupleIJblEEESC_SB_iNS1_9__extrema9arg_min_fIblNS9_4lessIbEEEEEEJSC_SC_iSH_EEEvDpT0_,@"STO_CUDA_ENTRY STV_DEFAULT"
_ZN6thrust24THRUST_300001_SM_1000_NS8cuda_cub4core6detail13_kernel_agentINS1_8__reduce11ReduceAgentIPN4cuda3std3__45tupleIJblEEESC_SB_iNS1_9__extrema9arg_min_fIblNS9_4lessIbEEEEEEJSC_SC_iSH_EEEvDpT0_:
.text._ZN6thrust24THRUST_300001_SM_1000_NS8cuda_cub4core6detail13_kernel_agentINS1_8__reduce11ReduceAgentIPN4cuda3std3__45tupleIJblEEESC_SB_iNS1_9__extrema9arg_min_fIblNS9_4lessIbEEEEEEJSC_SC_iSH_EEEvDpT0_:
        /* <DEDUP_REMOVED lines=21> */
.L_x_411:
[----:B0-----:R-:W-:Y:S05]  /*0150*/  BSYNC.RECONVERGENT B1 ;  /* 0x0000000000017941 */ /* 0x001fea0003800200 */
.L_x_410:
        /* <DEDUP_REMOVED lines=14> */
.L_x_418:
        /* <DEDUP_REMOVED lines=33> */
.L_x_417:
[----:B------:R-:W-:Y:S05]  /*0450*/  BSYNC.RECONVERGENT B3 ;  /* 0x0000000000037941 */ /* 0x000fea0003800200 */
.L_x_416:
[----:B------:R-:W-:Y:S02]  /*0460*/  IMAD.X R13, RZ, RZ, R5, P3 ;  /* 0x000000ffff0d7224 */ /* 0x000fe400018e0605 */
[----:B------:R-:W-:Y:S01]  /*0470*/  VIADD R9, R9, 0x100 ;  /* 0x0000010009097836 */ /* 0x000fe20000000000 */
[----:B------:R-:W-:Y:S06]  /*0480*/  @P2 BRA `(.L_x_418) ;  /* 0xfffffffc006c2947 */ /* 0x000fec000383ffff */
.L_x_415:
[----:B------:R-:W-:Y:S05]  /*0490*/  BSYNC.RECONVERGENT B2 ;  /* 0x0000000000027941 */ /* 0x000fea0003800200 */
.L_x_414:
[----:B------:R-:W0:Y:S01]  /*04a0*/  LDC.64 R4, c[0x0][0x380] ;  /* 0x0000e000ff047b82 */ /* 0x000e220000000a00 */
[----:B------:R-:W-:-:S13]  /*04b0*/  ISETP.GE.U32.AND P0, PT, R10, 0x300, PT ;  /* 0x000003000a00780c */ /* 0x000fda0003f06070 */
[----:B------:R-:W-:Y:S05]  /*04c0*/  @!P0 BRA `(.L_x_413) ;  /* 0x0000000400a88947 */ /* 0x000fea0003800000 */
.L_x_427:
        /* <DEDUP_REMOVED lines=28> */
.L_x_420:
[----:B------:R-:W-:Y:S05]  /*0690*/  BSYNC.RECONVERGENT B2 ;  /* 0x0000000000027941 */ /* 0x000fea0003800200 */
.L_x_419:
        /* <DEDUP_REMOVED lines=24> */
.L_x_422:
[----:B------:R-:W-:Y:S05]  /*0820*/  BSYNC.RECONVERGENT B2 ;  /* 0x0000000000027941 */ /* 0x000fea0003800200 */
.L_x_421:
        /* <DEDUP_REMOVED lines=24> */
.L_x_424:
[----:B------:R-:W-:Y:S05]  /*09b0*/  BSYNC.RECONVERGENT B2 ;  /* 0x0000000000027941 */ /* 0x000fea0003800200 */
.L_x_423:
        /* <DEDUP_REMOVED lines=23> */
.L_x_426:
[----:B------:R-:W-:Y:S05]  /*0b30*/  BSYNC.RECONVERGENT B2 ;  /* 0x0000000000027941 */ /* 0x000fea0003800200 */
.L_x_425:
[----:B------:R-:W-:-:S05]  /*0b40*/  VIADD R9, R9, 0x400 ;  /* 0x0000040009097836 */ /* 0x000fca0000000000 */
[----:B------:R-:W-:-:S13]  /*0b50*/  ISETP.GE.AND P0, PT, R9, UR5, PT ;  /* 0x0000000509007c0c */ /* 0x000fda000bf06270 */
[----:B------:R-:W-:Y:S05]  /*0b60*/  @!P0 BRA `(.L_x_427) ;  /* 0xfffffff800588947 */ /* 0x000fea000383ffff */
.L_x_413:
[----:B------:R-:W-:Y:S05]  /*0b70*/  BSYNC.RECONVERGENT B1 ;  /* 0x0000000000017941 */ /* 0x000fea0003800200 */
.L_x_412:
        /* <DEDUP_REMOVED lines=30> */
.L_x_430:
[----:B------:R-:W-:Y:S05]  /*0d60*/  BSYNC.RECONVERGENT B1 ;  /* 0x0000000000017941 */ /* 0x000fea0003800200 */
.L_x_429:
        /* <DEDUP_REMOVED lines=26> */
.L_x_432:
[----:B------:R-:W-:Y:S05]  /*0f10*/  BSYNC.RECONVERGENT B1 ;  /* 0x0000000000017941 */ /* 0x000fea0003800200 */
.L_x_431:
        /* <DEDUP_REMOVED lines=26> */
.L_x_434:
[----:B------:R-:W-:Y:S05]  /*10c0*/  BSYNC.RECONVERGENT B1 ;  /* 0x0000000000017941 */ /* 0x000fea0003800200 */
.L_x_433:
        /* <DEDUP_REMOVED lines=27> */
.L_x_436:
[----:B------:R-:W-:Y:S05]  /*1280*/  BSYNC.RECONVERGENT B1 ;  /* 0x0000000000017941 */ /* 0x000fea0003800200 */
.L_x_435:
        /* <DEDUP_REMOVED lines=27> */
.L_x_438:
[----:B------:R-:W-:Y:S05]  /*1440*/  BSYNC.RECONVERGENT B1 ;  /* 0x0000000000017941 */ /* 0x000fea0003800200 */
.L_x_437:
        /* <DEDUP_REMOVED lines=12> */
.L_x_440:
[----:B------:R-:W-:Y:S05]  /*1510*/  BSYNC.RECONVERGENT B1 ;  /* 0x0000000000017941 */ /* 0x000fea0003800200 */
.L_x_439:
        /* <DEDUP_REMOVED lines=36> */
.L_x_443:
[----:B------:R-:W-:Y:S05]  /*1760*/  BSYNC.RECONVERGENT B1 ;  /* 0x0000000000017941 */ /* 0x000fea0003800200 */
.L_x_442:
        /* <DEDUP_REMOVED lines=20> */
.L_x_445:
[----:B------:R-:W-:Y:S05]  /*18b0*/  BSYNC.RECONVERGENT B1 ;  /* 0x0000000000017941 */ /* 0x000fea0003800200 */
.L_x_444:
        /* <DEDUP_REMOVED lines=20> */
.L_x_447:
[----:B------:R-:W-:Y:S05]  /*1a00*/  BSYNC.RECONVERGENT B1 ;  /* 0x0000000000017941 */ /* 0x000fea0003800200 */
.L_x_446:
        /* <DEDUP_REMOVED lines=20> */
.L_x_449:
[----:B------:R-:W-:Y:S05]  /*1b50*/  BSYNC.RECONVERGENT B1 ;  /* 0x0000000000017941 */ /* 0x000fea0003800200 */
.L_x_448:
        /* <DEDUP_REMOVED lines=20> */
.L_x_451:
[----:B------:R-:W-:Y:S05]  /*1ca0*/  BSYNC.RECONVERGENT B1 ;  /* 0x0000000000017941 */ /* 0x000fea0003800200 */
.L_x_450:
        /* <DEDUP_REMOVED lines=20> */
.L_x_453:
[----:B------:R-:W-:Y:S05]  /*1df0*/  BSYNC.RECONVERGENT B1 ;  /* 0x0000000000017941 */ /* 0x000fea0003800200 */
.L_x_452:
        /* <DEDUP_REMOVED lines=20> */
.L_x_428:
        /* <DEDUP_REMOVED lines=33> */
.L_x_455:
[----:B------:R-:W-:Y:S05]  /*2150*/  BSYNC.RECONVERGENT B1 ;  /* 0x0000000000017941 */ /* 0x000fea0003800200 */
.L_x_454:
        /* <DEDUP_REMOVED lines=28> */
.L_x_457:
[----:B------:R-:W-:Y:S05]  /*2320*/  BSYNC.RECONVERGENT B1 ;  /* 0x0000000000017941 */ /* 0x000fea0003800200 */
.L_x_456:
        /* <DEDUP_REMOVED lines=28> */
.L_x_459:
[----:B------:R-:W-:Y:S05]  /*24f0*/  BSYNC.RECONVERGENT B1 ;  /* 0x0000000000017941 */ /* 0x000fea0003800200 */
.L_x_458:
        /* <DEDUP_REMOVED lines=28> */
.L_x_461:
[----:B------:R-:W-:Y:S05]  /*26c0*/  BSYNC.RECONVERGENT B1 ;  /* 0x0000000000017941 */ /* 0x000fea0003800200 */
.L_x_460:
        /* <DEDUP_REMOVED lines=28> */
.L_x_463:
[----:B------:R-:W-:Y:S05]  /*2890*/  BSYNC.RECONVERGENT B1 ;  /* 0x0000000000017941 */ /* 0x000fea0003800200 */
.L_x_462:
        /* <DEDUP_REMOVED lines=12> */
.L_x_465:
[----:B------:R-:W-:Y:S05]  /*2960*/  BSYNC.RECONVERGENT B1 ;  /* 0x0000000000017941 */ /* 0x000fea0003800200 */
.L_x_464:
        /* <DEDUP_REMOVED lines=35> */
.L_x_467:
[----:B------:R-:W-:Y:S05]  /*2ba0*/  BSYNC.RECONVERGENT B1 ;  /* 0x0000000000017941 */ /* 0x000fea0003800200 */
.L_x_466:
        /* <DEDUP_REMOVED lines=29> */
.L_x_469:
[----:B------:R-:W-:Y:S05]  /*2d80*/  BSYNC.RECONVERGENT B1 ;  /* 0x0000000000017941 */ /* 0x000fea0003800200 */
.L_x_468:
        /* <DEDUP_REMOVED lines=29> */
.L_x_471:
[----:B------:R-:W-:Y:S05]  /*2f60*/  BSYNC.RECONVERGENT B1 ;  /* 0x0000000000017941 */ /* 0x000fea0003800200 */
.L_x_470:
        /* <DEDUP_REMOVED lines=29> */
.L_x_473:
[----:B------:R-:W-:Y:S05]  /*3140*/  BSYNC.RECONVERGENT B1 ;  /* 0x0000000000017941 */ /* 0x000fea0003800200 */
.L_x_472:
        /* <DEDUP_REMOVED lines=29> */
.L_x_475:
[----:B------:R-:W-:Y:S05]  /*3320*/  BSYNC.RECONVERGENT B1 ;  /* 0x0000000000017941 */ /* 0x000fea0003800200 */
.L_x_474:
        /* <DEDUP_REMOVED lines=29> */
.L_x_477:
[----:B------:R-:W-:Y:S05]  /*3500*/  BSYNC.RECONVERGENT B1 ;  /* 0x0000000000017941 */ /* 0x000fea0003800200 */
.L_x_476:
        /* <DEDUP_REMOVED lines=30> */
.L_x_409:
        /* <DEDUP_REMOVED lines=37> */
.L_x_479:
[----:B------:R-:W-:Y:S05]  /*3940*/  BSYNC.RECONVERGENT B1 ;  /* 0x0000000000017941 */ /* 0x000fea0003800200 */
.L_x_478:
        /* <DEDUP_REMOVED lines=22> */
.L_x_481:
[----:B------:R-:W-:Y:S05]  /*3ab0*/  BSYNC.RECONVERGENT B1 ;  /* 0x0000000000017941 */ /* 0x000fea0003800200 */
.L_x_480:
        /* <DEDUP_REMOVED lines=23> */
.L_x_483:
[----:B------:R-:W-:Y:S05]  /*3c30*/  BSYNC.RECONVERGENT B1 ;  /* 0x0000000000017941 */ /* 0x000fea0003800200 */
.L_x_482:
        /* <DEDUP_REMOVED lines=21> */
.L_x_485:
[----:B------:R-:W-:Y:S05]  /*3d90*/  BSYNC.RECONVERGENT B1 ;  /* 0x0000000000017941 */ /* 0x000fea0003800200 */
.L_x_484:
[----:B------:R-:W-:Y:S01]  /*3da0*/  UISETP.GE.U32.AND UP0, UPT, UR4, 0xa00, UPT ;  /* 0x00000a000400788c */ /* 0x000fe2000bf06070 */
[----:B------:R-:W-:-:S08]  /*3db0*/  IMAD.MOV.U32 R7, RZ, RZ, 0x500 ;  /* 0x00000500ff077424 */ /* 0x000fd000078e00ff */
[----:B------:R-:W-:Y:S05]  /*3dc0*/  BRA.U !UP0, `(.L_x_486) ;  /* 0x00000009081c7547 */ /* 0x000fea000b800000 */
[----:B------:R-:W-:Y:S01]  /*3dd0*/  IMAD.MOV.U32 R7, RZ, RZ, 0x500 ;  /* 0x00000500ff077424 */ /* 0x000fe200078e00ff */
[----:B------:R-:W0:Y:S06]  /*3de0*/  LDCU UR4, c[0x0][0x390] ;  /* 0x00007200ff0477ac */ /* 0x000e2c0008000800 */
.L_x_497:
[----:B------:R-:W1:Y:S01]  /*3df0*/  LDC.64 R14, c[0x0][0x380] ;  /* 0x0000e000ff0e7b82 */ /* 0x000e620000000a00 */
[----:B------:R-:W-:-:S04]  /*3e00*/  IMAD.IADD R3, R0, 0x1, R7 ;  /* 0x0000000100037824 */ /* 0x000fc800078e0207 */
[----:B-1----:R-:W-:-:S05]  /*3e10*/  IMAD.WIDE.U32 R14, R3, 0x10, R14 ;  /* 0x00000010030e7825 */ /* 0x002fca00078e000e */
        /* <DEDUP_REMOVED lines=12> */
[----:B------:R-:W-:-:S02]  /*3ee0*/  IMAD.MOV.U32 R19, RZ, RZ, R4 ;  /* 0x000000ffff137224 */ /* 0x000fc400078e0004 */
[----:B------:R-:W-:Y:S01]  /*3ef0*/  IMAD.MOV.U32 R21, RZ, RZ, R5 ;  /* 0x000000ffff157224 */ /* 0x000fe200078e0005 */
[----:B--2---:R-:W-:-:S04]  /*3f00*/  PRMT R24, R23, 0x8880, RZ ;  /* 0x0000888017187816 */ /* 0x004fc800000000ff */
[----:B------:R-:W-:-:S13]  /*3f10*/  ISETP.GE.AND P0, PT, R25, R24, PT ;  /* 0x000000181900720c */ /* 0x000fda0003f06270 */
[----:B-1----:R-:W-:Y:S05]  /*3f20*/  @!P0 BRA `(.L_x_488) ;  /* 0x00000000003c8947 */ /* 0x002fea0003800000 */
        /* <DEDUP_REMOVED lines=15> */
.L_x_488:
[----:B0-----:R-:W-:Y:S05]  /*4020*/  BSYNC.RECONVERGENT B1 ;  /* 0x0000000000017941 */ /* 0x001fea0003800200 */
.L_x_487:
        /* <DEDUP_REMOVED lines=22> */
.L_x_490:
[----:B------:R-:W-:Y:S05]  /*4190*/  BSYNC.RECONVERGENT B1 ;  /* 0x0000000000017941 */ /* 0x000fea0003800200 */
.L_x_489:
        /* <DEDUP_REMOVED lines=22> */
.L_x_492:
[----:B------:R-:W-:Y:S05]  /*4300*/  BSYNC.RECONVERGENT B1 ;  /* 0x0000000000017941 */ /* 0x000fea0003800200 */
.L_x_491:
        /* <DEDUP_REMOVED lines=23> */
.L_x_494:
[----:B------:R-:W-:Y:S05]  /*4480*/  BSYNC.RECONVERGENT B1 ;  /* 0x0000000000017941 */ /* 0x000fea0003800200 */
.L_x_493:
        /* <DEDUP_REMOVED lines=22> */
.L_x_496:
[----:B------:R-:W-:Y:S05]  /*45f0*/  BSYNC.RECONVERGENT B1 ;  /* 0x0000000000017941 */ /* 0x000fea0003800200 */
.L_x_495:
[C---:B------:R-:W-:Y:S02]  /*4600*/  VIADD R2, R7.reuse, 0xa00 ;  /* 0x00000a0007027836 */ /* 0x040fe40000000000 */
[----:B------:R-:W-:-:S03]  /*4610*/  VIADD R7, R7, 0x500 ;  /* 0x0000050007077836 */ /* 0x000fc60000000000 */
[----:B------:R-:W-:-:S13]  /*4620*/  ISETP.GT.AND P0, PT, R2, UR4, PT ;  /* 0x0000000402007c0c */ /* 0x000fda000bf04270 */
[----:B------:R-:W-:Y:S05]  /*4630*/  @!P0 BRA `(.L_x_497) ;  /* 0xfffffff400ec8947 */ /* 0x000fea000383ffff */
.L_x_486:
[----:B------:R-:W-:-:S13]  /*4640*/  ISETP.GE.AND P0, PT, R7, UR4, PT ;  /* 0x0000000407007c0c */ /* 0x000fda000bf06270 */
        /* <DEDUP_REMOVED lines=12> */
[----:B------:R-:W0:Y:S01]  /*4710*/  LDC.64 R2, c[0x0][0x380] ;  /* 0x0000e000ff027b82 */ /* 0x000e220000000a00 */
[----:B------:R-:W-:Y:S01]  /*4720*/  LEA.HI R8, R12, 0x1, RZ, 0x18 ;  /* 0x000000010c087811 */ /* 0x000fe200078fc0ff */
[----:B------:R-:W-:Y:S02]  /*4730*/  IMAD.IADD R13, R0, 0x1, R7 ;  /* 0x00000001000d7824 */ /* 0x000fe400078e0207 */
[----:B------:R-:W-:Y:S01]  /*4740*/  IMAD.MOV.U32 R10, RZ, RZ, R0 ;  /* 0x000000ffff0a7224 */ /* 0x000fe200078e0000 */
[----:B------:R-:W-:-:S05]  /*4750*/  LOP3.LUT R8, R8, 0x3, RZ, 0xc0, !PT ;  /* 0x0000000308087812 */ /* 0x000fca00078ec0ff */
[----:B------:R-:W-:-:S07]  /*4760*/  IMAD.MOV R14, RZ, RZ, -R8 ;  /* 0x000000ffff0e7224 */ /* 0x000fce00078e0a08 */
.L_x_504:
[----:B0-----:R-:W-:-:S05]  /*4770*/  IMAD.WIDE.U32 R8, R13, 0x10, R2 ;  /* 0x000000100d087825 */ /* 0x001fca00078e0002 */
[----:B------:R-:W2:Y:S01]  /*4780*/  LDG.E.U16.CONSTANT R15, desc[UR6][R8.64] ;  /* 0x00000006080f7981 */ /* 0x000ea2000c1e9500 */
[----:B------:R-:W-:Y:S01]  /*4790*/  PRMT R17, R6, 0x8880, RZ ;  /* 0x0000888006117816 */ /* 0x000fe200000000ff */
[----:B------:R-:W-:Y:S01]  /*47a0*/  VIADD R14, R14, 0x1 ;  /* 0x000000010e0e7836 */ /* 0x000fe20000000000 */
[----:B------:R-:W-:Y:S04]  /*47b0*/  BSSY.RECONVERGENT B3, `(.L_x_502) ;  /* 0x0000019000037945 */ /* 0x000fe80003800200 */
        /* <DEDUP_REMOVED lines=24> */
.L_x_503:
[----:B------:R-:W-:Y:S05]  /*4940*/  BSYNC.RECONVERGENT B3 ;  /* 0x0000000000037941 */ /* 0x000fea0003800200 */
.L_x_502:
[----:B------:R-:W-:Y:S02]  /*4950*/  VIADD R10, R10, 0x100 ;  /* 0x000001000a0a7836 */ /* 0x000fe40000000000 */
[----:B------:R-:W-:Y:S01]  /*4960*/  VIADD R13, R13, 0x100 ;  /* 0x000001000d0d7836 */ /* 0x000fe20000000000 */
[----:B------:R-:W-:Y:S06]  /*4970*/  @P2 BRA `(.L_x_504) ;  /* 0xfffffffc007c2947 */ /* 0x000fec000383ffff */
.L_x_501:
[----:B------:R-:W-:Y:S05]  /*4980*/  BSYNC.RECONVERGENT B2 ;  /* 0x0000000000027941 */ /* 0x000fea0003800200 */
.L_x_500:
[----:B------:R-:W-:-:S13]  /*4990*/  ISETP.GE.U32.AND P0, PT, R12, 0x300, PT ;  /* 0x000003000c00780c */ /* 0x000fda0003f06070 */
[----:B------:R-:W-:Y:S05]  /*49a0*/  @!P0 BRA `(.L_x_499) ;  /* 0x0000000400d88947 */ /* 0x000fea0003800000 */
[----:B------:R-:W0:Y:S01]  /*49b0*/  LDCU.64 UR8, c[0x0][0x380] ;  /* 0x00007000ff0877ac */ /* 0x000e220008000a00 */
[----:B------:R-:W1:Y:S01]  /*49c0*/  LDC.64 R2, c[0x0][0x380] ;  /* 0x0000e000ff027b82 */ /* 0x000e620000000a00 */
[C---:B------:R-:W-:Y:S01]  /*49d0*/  IADD3 R9, P0, PT, R10.reuse, R7, RZ ;  /* 0x000000070a097210 */ /* 0x040fe20007f1e0ff */
[----:B------:R-:W-:-:S04]  /*49e0*/  IMAD.IADD R15, R10, 0x1, R7 ;  /* 0x000000010a0f7824 */ /* 0x000fc800078e0207 */
[----:B------:R-:W-:Y:S01]  /*49f0*/  IMAD.X R12, RZ, RZ, RZ, P0 ;  /* 0x000000ffff0c7224 */ /* 0x000fe200000e06ff */
[----:B0-----:R-:W-:-:S04]  /*4a00*/  LEA R8, P1, R9, UR8, 0x4 ;  /* 0x0000000809087c11 */ /* 0x001fc8000f8220ff */
[----:B------:R-:W-:Y:S02]  /*4a10*/  IADD3 R8, P0, PT, R8, 0x3008, RZ ;  /* 0x0000300808087810 */ /* 0x000fe40007f1e0ff */
[----:B------:R-:W-:-:S05]  /*4a20*/  LEA.HI.X R9, R9, UR9, R12, 0x4, P1 ;  /* 0x0000000909097c11 */ /* 0x000fca00088f240c */
[----:B------:R-:W-:-:S07]  /*4a30*/  IMAD.X R9, RZ, RZ, R9, P0 ;  /* 0x000000ffff097224 */ /* 0x000fce00000e0609 */
.L_x_513:
[----:B-1----:R-:W-:Y:S01]  /*4a40*/  IMAD.WIDE.U32 R12, R15, 0x10, R2 ;  /* 0x000000100f0c7825 */ /* 0x002fe200078e0002 */
[----:B------:R0:W5:Y:S04]  /*4a50*/  LDG.E.U16.CONSTANT R16, desc[UR6][R8.64+-0x2008] ;  /* 0xffdff80608107981 */ /* 0x000168000c1e9500 */
[----:B------:R-:W2:Y:S04]  /*4a60*/  LDG.E.U16.CONSTANT R20, desc[UR6][R12.64] ;  /* 0x000000060c147981 */ /* 0x000ea8000c1e9500 */
        /* <DEDUP_REMOVED lines=25> */
.L_x_506:
[----:B------:R-:W-:Y:S05]  /*4c00*/  BSYNC.RECONVERGENT B2 ;  /* 0x0000000000027941 */ /* 0x000fea0003800200 */
.L_x_505:
        /* <DEDUP_REMOVED lines=24> */
.L_x_508:
[----:B------:R-:W-:Y:S05]  /*4d90*/  BSYNC.RECONVERGENT B2 ;  /* 0x0000000000027941 */ /* 0x000fea0003800200 */
.L_x_507:
[----:B------:R-:W-:Y:S01]  /*4da0*/  IMAD.MOV.U32 R12, RZ, RZ, R20 ;  /* 0x000000ffff0c7224 */ /* 0x000fe200078e0014 */
[C---:B------:R-:W-:Y:S01]  /*4db0*/  PRMT R23, R6.reuse, 0x8880, RZ ;  /* 0x0000888006177816 */ /* 0x040fe200000000ff */
        /* <DEDUP_REMOVED lines=22> */
.L_x_510:
[----:B------:R-:W-:Y:S05]  /*4f20*/  BSYNC.RECONVERGENT B2 ;  /* 0x0000000000027941 */ /* 0x000fea0003800200 */
.L_x_509:
        /* <DEDUP_REMOVED lines=23> */
.L_x_512:
[----:B------:R-:W-:Y:S05]  /*50a0*/  BSYNC.RECONVERGENT B2 ;  /* 0x0000000000027941 */ /* 0x000fea0003800200 */
.L_x_511:
[----:B------:R-:W-:Y:S01]  /*50b0*/  VIADD R10, R10, 0x400 ;  /* 0x000004000a0a7836 */ /* 0x000fe20000000000 */
[----:B------:R-:W-:Y:S01]  /*50c0*/  IADD3 R8, P1, PT, R8, 0x4000, RZ ;  /* 0x0000400008087810 */ /* 0x000fe20007f3e0ff */
[----:B------:R-:W-:-:S03]  /*50d0*/  VIADD R15, R15, 0x400 ;  /* 0x000004000f0f7836 */ /* 0x000fc60000000000 */
[----:B------:R-:W-:Y:S01]  /*50e0*/  ISETP.GE.AND P0, PT, R10, R11, PT ;  /* 0x0000000b0a00720c */ /* 0x000fe20003f06270 */
[----:B------:R-:W-:-:S12]  /*50f0*/  IMAD.X R9, RZ, RZ, R9, P1 ;  /* 0x000000ffff097224 */ /* 0x000fd800008e0609 */
[----:B------:R-:W-:Y:S05]  /*5100*/  @!P0 BRA `(.L_x_513) ;  /* 0xfffffff8004c8947 */ /* 0x000fea000383ffff */
.L_x_499:
[----:B------:R-:W-:Y:S05]  /*5110*/  BSYNC.RECONVERGENT B1 ;  /* 0x0000000000017941 */ /* 0x000fea0003800200 */
.L_x_498:
        /* <DEDUP_REMOVED lines=27> */
.L_x_515:
[----:B------:R-:W-:Y:S05]  /*52d0*/  BSYNC.RECONVERGENT B1 ;  /* 0x0000000000017941 */ /* 0x000fea0003800200 */
.L_x_514:
        /* <DEDUP_REMOVED lines=26> */
.L_x_517:
[----:B------:R-:W-:Y:S05]  /*5480*/  BSYNC.RECONVERGENT B1 ;  /* 0x0000000000017941 */ /* 0x000fea0003800200 */
.L_x_516:
        /* <DEDUP_REMOVED lines=26> */
.L_x_519:
[----:B------:R-:W-:Y:S05]  /*5630*/  BSYNC.RECONVERGENT B1 ;  /* 0x0000000000017941 */ /* 0x000fea0003800200 */
.L_x_518:
        /* <DEDUP_REMOVED lines=26> */
.L_x_521:
[----:B------:R-:W-:Y:S05]  /*57e0*/  BSYNC.RECONVERGENT B1 ;  /* 0x0000000000017941 */ /* 0x000fea0003800200 */
.L_x_520:
[C---:B------:R-:W-:Y:S01]  /*57f0*/  LOP3.LUT R3, R6.reuse, 0xff, RZ, 0xc0, !PT ;  /* 0x000000ff06037812 */ /* 0x040fe200078ec0ff */
[----:B------:R-:W-:Y:S01]  /*5800*/  SHFL.DOWN PT, R12, R9, 0x10, 0x1f ;  /* 0x0a001f00090c7f89 */ /* 0x000fe200000e0000 */
[----:B------:R-:W-:Y:S01]  /*5810*/  PRMT R8, R6, 0x8880, RZ ;  /* 0x0000888006087816 */ /* 0x000fe200000000ff */
        /* <DEDUP_REMOVED lines=25> */
.L_x_523:
[----:B------:R-:W-:Y:S05]  /*59b0*/  BSYNC.RECONVERGENT B1 ;  /* 0x0000000000017941 */ /* 0x000fea0003800200 */
.L_x_522:
        /* <DEDUP_REMOVED lines=12> */
.L_x_525:
[----:B------:R-:W-:Y:S05]  /*5a80*/  BSYNC.RECONVERGENT B1 ;  /* 0x0000000000017941 */ /* 0x000fea0003800200 */
.L_x_524:
        /* <DEDUP_REMOVED lines=35> */
.L_x_527:
[----:B------:R-:W-:Y:S05]  /*5cc0*/  BSYNC.RECONVERGENT B1 ;  /* 0x0000000000017941 */ /* 0x000fea0003800200 */
.L_x_526:
        /* <DEDUP_REMOVED lines=20> */
.L_x_529:
[----:B------:R-:W-:Y:S05]  /*5e10*/  BSYNC.RECONVERGENT B1 ;  /* 0x0000000000017941 */ /* 0x000fea0003800200 */
.L_x_528:
        /* <DEDUP_REMOVED lines=20> */
.L_x_531:
[----:B------:R-:W-:Y:S05]  /*5f60*/  BSYNC.RECONVERGENT B1 ;  /* 0x0000000000017941 */ /* 0x000fea0003800200 */
.L_x_530:
        /* <DEDUP_REMOVED lines=20> */
.L_x_533:
[----:B------:R-:W-:Y:S05]  /*60b0*/  BSYNC.RECONVERGENT B1 ;  /* 0x0000000000017941 */ /* 0x000fea0003800200 */
.L_x_532:
        /* <DEDUP_REMOVED lines=20> */
.L_x_535:
[----:B------:R-:W-:Y:S05]  /*6200*/  BSYNC.RECONVERGENT B1 ;  /* 0x0000000000017941 */ /* 0x000fea0003800200 */
.L_x_534:
        /* <DEDUP_REMOVED lines=20> */
.L_x_537:
[----:B------:R-:W-:Y:S05]  /*6350*/  BSYNC.RECONVERGENT B1 ;  /* 0x0000000000017941 */ /* 0x000fea0003800200 */
.L_x_536:
        /* <DEDUP_REMOVED lines=19> */
.L_x_441:
[----:B------:R-:W-:Y:S05]  /*6490*/  BSYNC.RECONVERGENT B0 ;  /* 0x0000000000007941 */ /* 0x000fea0003800200 */
.L_x_408:
        /* <DEDUP_REMOVED lines=8> */
.L_x_538:
        /* <DEDUP_REMOVED lines=14> */
.L_x_800:


//--------------------- .text._ZN6thrust24THRUST_300001_SM_1000_NS8cuda_cub4core6detail13_kernel_agentINS1_8__reduce10DrainAgentIiEEJN3cub18CUB_300001_SM_10009GridQueueIjEEiEEEvDpT0_ --------------------------
	.section	.text._ZN6thrust24THRUST_300001_SM_1000_NS8cuda_cub4core6detail13_kernel_agentINS1_8__reduce10DrainAgentIiEEJN3cub18CUB_300001_SM_10009GridQueueIjEEiEEEvDpT0_,"ax",@progbits
	.align	128
        .global         _ZN6thrust24THRUST_300001_SM_1000_NS8cuda_cub4core6detail13_kernel_agentINS1_8__reduce10DrainAgentIiEEJN3cub18CUB_300001_SM_10009GridQueueIjEEiEEEvDpT0_
        .type           _ZN6thrust24THRUST_300001_SM_1000_NS8cuda_cub4core6detail13_kernel_agentINS1_8__reduce10DrainAgentIiEEJN3cub18CUB_300001_SM_10009GridQueueIjEEiEEEvDpT0_,@function
        .size           _ZN6thrust24THRUST_300001_SM_1000_NS8cuda_cub4core6detail13_kernel_agentINS1_8__reduce10DrainAgentIiEEJN3cub18CUB_300001_SM_10009GridQueueIjEEiEEEvDpT0_,(.L_x_801 - _ZN6thrust24THRUST_300001_SM_1000_NS8cuda_cub4core6detail13_kernel_agentINS1_8__reduce10DrainAgentIiEEJN3cub18CUB_300001_SM_10009GridQueueIjEEiEEEvDpT0_)
        .other          _ZN6thrust24THRUST_300001_SM_1000_NS8cuda_cub4core6detail13_kernel_agentINS1_8__reduce10DrainAgentIiEEJN3cub18CUB_300001_SM_10009GridQueueIjEEiEEEvDpT0_,@"STO_CUDA_ENTRY STV_DEFAULT"
_ZN6thrust24THRUST_300001_SM_1000_NS8cuda_cub4core6detail13_kernel_agentINS1_8__reduce10DrainAgentIiEEJN3cub18CUB_300001_SM_10009GridQueueIjEEiEEEvDpT0_:
.text._ZN6thrust24THRUST_300001_SM_1000_NS8cuda_cub4core6detail13_kernel_agentINS1_8__reduce10DrainAgentIiEEJN3cub18CUB_300001_SM_10009GridQueueIjEEiEEEvDpT0_:
[----:B------:R-:W-:Y:S08]  /*0000*/  LDC R1, c[0x0][0x37c] ;  /* 0x0000df00ff017b82 */ /* 0x000ff00000000800 */
[----:B------:R-:W0:Y:S01]  /*0010*/  LDC.64 R2, c[0x0][0x380] ;  /* 0x0000e000ff027b82 */ /* 0x000e220000000a00 */
[----:B------:R-:W0:Y:S07]  /*0020*/  LDCU.64 UR4, c[0x0][0x358] ;  /* 0x00006b00ff0477ac */ /* 0x000e2e0008000a00 */
[----:B------:R-:W1:Y:S01]  /*0030*/  LDC R5, c[0x0][0x388] ;  /* 0x0000e200ff057b82 */ /* 0x000e620000000800 */
[----:B0-----:R-:W-:Y:S04]  /*0040*/  STG.E desc[UR4][R2.64+0x4], RZ ;  /* 0x000004ff02007986 */ /* 0x001fe8000c101904 */
[----:B-1----:R-:W-:Y:S01]  /*0050*/  STG.E desc[UR4][R2.64], R5 ;  /* 0x0000000502007986 */ /* 0x002fe2000c101904 */
[----:B------:R-:W-:Y:S05]  /*0060*/  EXIT ;  /* 0x000000000000794d */ /* 0x000fea0003800000 */
.L_x_539:
        /* <DEDUP_REMOVED lines=9> */
.L_x_801:


//--------------------- .text._ZN6thrust24THRUST_300001_SM_1000_NS8cuda_cub4core6detail13_kernel_agentINS1_8__reduce11ReduceAgentINS0_12zip_iteratorIN4cuda3std3__45tupleIJNS0_10device_ptrIbEENS0_17counting_iteratorIlNS0_11use_defaultESF_SF_EEEEEEEPNSB_IJblEEESJ_iNS1_9__extrema9arg_min_fIblNSA_4lessIbEEEEEEJSI_SK_iN3cub18CUB_300001_SM_100013GridEvenShareIiEENSS_9GridQueueIjEESP_EEEvDpT0_ --------------------------
	.section	.text._ZN6thrust24THRUST_300001_SM_1000_NS8cuda_cub4core6detail13_kernel_agentINS1_8__reduce11ReduceAgentINS0_12zip_iteratorIN4cuda3std3__45tupleIJNS0_10device_ptrIbEENS0_17counting_iteratorIlNS0_11use_defaultESF_SF_EEEEEEEPNSB_IJblEEESJ_iNS1_9__extrema9arg_min_fIblNSA_4lessIbEEEEEEJSI_SK_iN3cub18CUB_300001_SM_100013GridEvenShareIiEENSS_9GridQueueIjEESP_EEEvDpT0_,"ax",@progbits
	.align	128
        .global         _ZN6thrust24THRUST_300001_SM_1000_NS8cuda_cub4core6detail13_kernel_agentINS1_8__reduce11ReduceAgentINS0_12zip_iteratorIN4cuda3std3__45tupleIJNS0_10device_ptrIbEENS0_17counting_iteratorIlNS0_11use_defaultESF_SF_EEEEEEEPNSB_IJblEEESJ_iNS1_9__extrema9arg_min_fIblNSA_4lessIbEEEEEEJSI_SK_iN3cub18CUB_300001_SM_100013GridEvenShareIiEENSS_9GridQueueIjEESP_EEEvDpT0_
        .type           _ZN6thrust24THRUST_300001_SM_1000_NS8cuda_cub4core6detail13_kernel_agentINS1_8__reduce11ReduceAgentINS0_12zip_iteratorIN4cuda3std3__45tupleIJNS0_10device_ptrIbEENS0_17counting_iteratorIlNS0_11use_defaultESF_SF_EEEEEEEPNSB_IJblEEESJ_iNS1_9__extrema9arg_min_fIblNSA_4lessIbEEEEEEJSI_SK_iN3cub18CUB_300001_SM_100013GridEvenShareIiEENSS_9GridQueueIjEESP_EEEvDpT0_,@function
        .size           _ZN6thrust24THRUST_300001_SM_1000_NS8cuda_cub4core6detail13_kernel_agentINS1_8__reduce11ReduceAgentINS0_12zip_iteratorIN4cuda3std3__45tupleIJNS0_10device_ptrIbEENS0_17counting_iteratorIlNS0_11use_defaultESF_SF_EEEEEEEPNSB_IJblEEESJ_iNS1_9__extrema9arg_min_fIblNSA_4lessIbEEEEEEJSI_SK_iN3cub18CUB_300001_SM_100013GridEvenShareIiEENSS_9GridQueueIjEESP_EEEvDpT0_,(.L_x_802 - _ZN6thrust24THRUST_300001_SM_1000_NS8cuda_cub4core6detail13_kernel_agentINS1_8__reduce11ReduceAgentINS0_12zip_iteratorIN4cuda3std3__45tupleIJNS0_10device_ptrIbEENS0_17counting_iteratorIlNS0_11use_defaultESF_SF_EEEEEEEPNSB_IJblEEESJ_iNS1_9__extrema9arg_min_fIblNSA_4lessIbEEEEEEJSI_SK_iN3cub18CUB_300001_SM_100013GridEvenShareIiEENSS_9GridQueueIjEESP_EEEvDpT0_)
        .other          _ZN6thrust24THRUST_300001_SM_1000_NS8cuda_cub4core6detail13_kernel_agentINS1_8__reduce11ReduceAgentINS0_12zip_iteratorIN4cuda3std3__45tupleIJNS0_10device_ptrIbEENS0_17counting_iteratorIlNS0_11use_defaultESF_SF_EEEEEEEPNSB_IJblEEESJ_iNS1_9__extrema9arg_min_fIblNSA_4lessIbEEEEEEJSI_SK_iN3cub18CUB_300001_SM_100013GridEvenShareIiEENSS_9GridQueueIjEESP_EEEvDpT0_,@"STO_CUDA_ENTRY STV_DEFAULT"
_ZN6thrust24THRUST_300001_SM_1000_NS8cuda_cub4core6detail13_kernel_agentINS1_8__reduce11ReduceAgentINS0_12zip_iteratorIN4cuda3std3__45tupleIJNS0_10device_ptrIbEENS0_17counting_iteratorIlNS0_11use_defaultESF_SF_EEEEEEEPNSB_IJblEEESJ_iNS1_9__extrema9arg_min_fIblNSA_4lessIbEEEEEEJSI_SK_iN3cub18CUB_300001_SM_100013GridEvenShareIiEENSS_9GridQueueIjEESP_EEEvDpT0_:
.text._ZN6thrust24THRUST_300001_SM_1000_NS8cuda_cub4core6detail13_kernel_agentINS1_8__reduce11ReduceAgentINS0_12zip_iteratorIN4cuda3std3__45tupleIJNS0_10device_ptrIbEENS0_17counting_iteratorIlNS0_11use_defaultESF_SF_EEEEEEEPNSB_IJblEEESJ_iNS1_9__extrema9arg_min_fIblNSA_4lessIbEEEEEEJSI_SK_iN3cub18CUB_300001_SM_100013GridEvenShareIiEENSS_9GridQueueIjEESP_EEEvDpT0_:
[----:B------:R-:W-:Y:S01]  /*0000*/  LDC R1, c[0x0][0x37c] ;  /* 0x0000df00ff017b82 */ /* 0x000fe20000000800 */
[----:B------:R-:W0:Y:S01]  /*0010*/  S2R R0, SR_CTAID.X ;  /* 0x0000000000007919 */ /* 0x000e220000002500 */
[----:B------:R-:W1:Y:S01]  /*0020*/  LDCU UR4, c[0x0][0x398] ;  /* 0x00007300ff0477ac */ /* 0x000e620008000800 */
[----:B------:R-:W-:Y:S01]  /*0030*/  BSSY.RECONVERGENT B0, `(.L_x_540) ;  /* 0x000062b000007945 */ /* 0x000fe20003800200 */
[----:B------:R-:W2:Y:S01]  /*0040*/  LDCU UR6, c[0x0][0x370] ;  /* 0x00006e00ff0677ac */ /* 0x000ea20008000800 */
[----:B------:R-:W3:Y:S01]  /*0050*/  LDCU.64 UR10, c[0x0][0x358] ;  /* 0x00006b00ff0a77ac */ /* 0x000ee20008000a00 */
[----:B-1----:R-:W-:Y:S01]  /*0060*/  IMAD.U32 R11, RZ, RZ, UR4 ;  /* 0x00000004ff0b7e24 */ /* 0x002fe2000f8e00ff */
[----:B--2---:R-:W-:Y:S01]  /*0070*/  UIMAD UR6, UR6, 0x500, URZ ;  /* 0x00000500060678a4 */ /* 0x004fe2000f8e02ff */
[----:B0-----:R-:W-:-:S04]  /*0080*/  IMAD R3, R0, 0x500, RZ ;  /* 0x0000050000037824 */ /* 0x001fc800078e02ff */
[----:B------:R-:W-:-:S05]  /*0090*/  VIADD R2, R3, 0x500 ;  /* 0x0000050003027836 */ /* 0x000fca0000000000 */
[----:B------:R-:W-:-:S13]  /*00a0*/  ISETP.GT.AND P0, PT, R2, R11, PT ;  /* 0x0000000b0200720c */ /* 0x000fda0003f04270 */
[----:B---3--:R-:W-:Y:S05]  /*00b0*/  @!P0 BRA `(.L_x_541) ;  /* 0x0000003400a88947 */ /* 0x008fea0003800000 */
[----:B------:R-:W0:Y:S01]  /*00c0*/  S2R R4, SR_TID.X ;  /* 0x0000000000047919 */ /* 0x000e220000002100 */
[----:B------:R-:W-:Y:S01]  /*00d0*/  IMAD.IADD R5, R11, 0x1, -R3 ;  /* 0x000000010b057824 */ /* 0x000fe200078e0a03 */
[----:B------:R-:W1:Y:S01]  /*00e0*/  LDCU.128 UR12, c[0x0][0x380] ;  /* 0x00007000ff0c77ac */ /* 0x000e620008000c00 */
[----:B------:R-:W-:Y:S01]  /*00f0*/  BSSY.RECONVERGENT B1, `(.L_x_542) ;  /* 0x0000010000017945 */ /* 0x000fe20003800200 */
[----:B------:R-:W-:Y:S01]  /*0100*/  PRMT R6, RZ, 0x7610, R6 ;  /* 0x00007610ff067816 */ /* 0x000fe20000000006 */
[----:B------:R-:W-:Y:S02]  /*0110*/  IMAD.MOV.U32 R8, RZ, RZ, RZ ;  /* 0x000000ffff087224 */ /* 0x000fe400078e00ff */
[----:B------:R-:W-:Y:S01]  /*0120*/  IMAD.MOV.U32 R7, RZ, RZ, RZ ;  /* 0x000000ffff077224 */ /* 0x000fe200078e00ff */
[----:B0-----:R-:W-:Y:S01]  /*0130*/  ISETP.GE.AND P0, PT, R4, R5, PT ;  /* 0x000000050400720c */ /* 0x001fe20003f06270 */
[----:B------:R-:W-:-:S12]  /*0140*/  IMAD.MOV.U32 R10, RZ, RZ, R4 ;  /* 0x000000ffff0a7224 */ /* 0x000fd800078e0004 */
[----:B-1----:R-:W-:Y:S05]  /*0150*/  @P0 BRA `(.L_x_543) ;  /* 0x0000000000240947 */ /* 0x002fea0003800000 */
[----:B------:R-:W0:Y:S01]  /*0160*/  LDCU.128 UR4, c[0x0][0x380] ;  /* 0x00007000ff0477ac */ /* 0x000e220008000c00 */
[----:B------:R-:W-:-:S05]  /*0170*/  IMAD.IADD R8, R3, 0x1, R4 ;  /* 0x0000000103087824 */ /* 0x000fca00078e0204 */
[----:B------:R-:W-:Y:S02]  /*0180*/  SHF.R.S32.HI R7, RZ, 0x1f, R8 ;  /* 0x0000001fff077819 */ /* 0x000fe40000011408 */
[----:B0-----:R-:W-:-:S04]  /*0190*/  IADD3 R12, P0, PT, R8, UR4, RZ ;  /* 0x00000004080c7c10 */ /* 0x001fc8000ff1e0ff */
[----:B------:R-:W-:-:S05]  /*01a0*/  IADD3.X R13, PT, PT, R7, UR5, RZ, P0, !PT ;  /* 0x00000005070d7c10 */ /* 0x000fca00087fe4ff */
[----:B------:R0:W5:Y:S01]  /*01b0*/  LDG.E.U8 R6, desc[UR10][R12.64] ;  /* 0x0000000a0c067981 */ /* 0x000162000c1e1100 */
[----:B------:R-:W-:Y:S01]  /*01c0*/  IADD3 R8, P0, PT, R8, UR6, RZ ;  /* 0x0000000608087c10 */ /* 0x000fe2000ff1e0ff */
[----:B------:R-:W-:-:S03]  /*01d0*/  VIADD R10, R4, 0x100 ;  /* 0x00000100040a7836 */ /* 0x000fc60000000000 */
[----:B------:R-:W-:-:S09]  /*01e0*/  IADD3.X R7, PT, PT, R7, UR7, RZ, P0, !PT ;  /* 0x0000000707077c10 */ /* 0x000fd200087fe4ff */
.L_x_543:
[----:B------:R-:W-:Y:S05]  /*01f0*/  BSYNC.RECONVERGENT B1 ;  /* 0x0000000000017941 */ /* 0x000fea0003800200 */
.L_x_542:
        /* <DEDUP_REMOVED lines=9> */
[----:B------:R-:W-:Y:S01]  /*0290*/  LEA.HI R2, R11, 0x1, RZ, 0x18 ;  /* 0x000000010b027811 */ /* 0x000fe200078fc0ff */
[----:B------:R-:W-:-:S03]  /*02a0*/  IMAD.IADD R17, R3, 0x1, R10 ;  /* 0x0000000103117824 */ /* 0x000fc600078e020a */
[----:B------:R-:W-:-:S05]  /*02b0*/  LOP3.LUT R2, R2, 0x3, RZ, 0xc0, !PT ;  /* 0x0000000302027812 */ /* 0x000fca00078ec0ff */
[----:B------:R-:W-:-:S07]  /*02c0*/  IMAD.MOV R2, RZ, RZ, -R2 ;  /* 0x000000ffff027224 */ /* 0x000fce00078e0a02 */
.L_x_550:
[----:B------:R-:W-:Y:S02]  /*02d0*/  SHF.R.S32.HI R14, RZ, 0x1f, R17 ;  /* 0x0000001fff0e7819 */ /* 0x000fe40000011411 */
[----:B0-----:R-:W-:-:S04]  /*02e0*/  IADD3 R12, P0, PT, R17, UR12, RZ ;  /* 0x0000000c110c7c10 */ /* 0x001fc8000ff1e0ff */
[----:B------:R-:W-:-:S05]  /*02f0*/  IADD3.X R13, PT, PT, R14, UR13, RZ, P0, !PT ;  /* 0x0000000d0e0d7c10 */ /* 0x000fca00087fe4ff */
[----:B------:R-:W2:Y:S01]  /*0300*/  LDG.E.S8 R16, desc[UR10][R12.64] ;  /* 0x0000000a0c107981 */ /* 0x000ea2000c1e1300 */
[----:B-----5:R-:W-:Y:S01]  /*0310*/  PRMT R9, R6, 0x8880, RZ ;  /* 0x0000888006097816 */ /* 0x020fe200000000ff */
[----:B------:R-:W-:Y:S01]  /*0320*/  VIADD R2, R2, 0x1 ;  /* 0x0000000102027836 */ /* 0x000fe20000000000 */
[----:B------:R-:W-:Y:S01]  /*0330*/  IADD3 R15, P1, PT, R17, UR14, RZ ;  /* 0x0000000e110f7c10 */ /* 0x000fe2000ff3e0ff */
[----:B------:R-:W-:Y:S03]  /*0340*/  BSSY.RECONVERGENT B3, `(.L_x_548) ;  /* 0x0000016000037945 */ /* 0x000fe60003800200 */
[----:B------:R-:W-:Y:S02]  /*0350*/  ISETP.NE.AND P2, PT, R2, RZ, PT ;  /* 0x000000ff0200720c */ /* 0x000fe40003f45270 */
[----:B------:R-:W-:Y:S02]  /*0360*/  IADD3.X R14, PT, PT, R14, UR15, RZ, P1, !PT ;  /* 0x0000000f0e0e7c10 */ /* 0x000fe40008ffe4ff */
        /* <DEDUP_REMOVED lines=19> */
.L_x_549:
[----:B------:R-:W-:Y:S05]  /*04a0*/  BSYNC.RECONVERGENT B3 ;  /* 0x0000000000037941 */ /* 0x000fea0003800200 */
.L_x_548:
[----:B------:R-:W-:Y:S02]  /*04b0*/  VIADD R10, R10, 0x100 ;  /* 0x000001000a0a7836 */ /* 0x000fe40000000000 */
[----:B------:R-:W-:Y:S01]  /*04c0*/  VIADD R17, R17, 0x100 ;  /* 0x0000010011117836 */ /* 0x000fe20000000000 */
[----:B------:R-:W-:Y:S06]  /*04d0*/  @P2 BRA `(.L_x_550) ;  /* 0xfffffffc007c2947 */ /* 0x000fec000383ffff */
.L_x_547:
[----:B------:R-:W-:Y:S05]  /*04e0*/  BSYNC.RECONVERGENT B2 ;  /* 0x0000000000027941 */ /* 0x000fea0003800200 */
.L_x_546:
[----:B------:R-:W-:-:S13]  /*04f0*/  ISETP.GE.U32.AND P0, PT, R11, 0x300, PT ;  /* 0x000003000b00780c */ /* 0x000fda0003f06070 */
[----:B------:R-:W-:Y:S05]  /*0500*/  @!P0 BRA `(.L_x_545) ;  /* 0x0000000400b08947 */ /* 0x000fea0003800000 */
[----:B------:R-:W-:-:S04]  /*0510*/  IMAD.IADD R9, R3, 0x1, R10 ;  /* 0x0000000103097824 */ /* 0x000fc800078e020a */
[C---:B------:R-:W-:Y:S02]  /*0520*/  VIADD R11, R9.reuse, 0x100 ;  /* 0x00000100090b7836 */ /* 0x040fe40000000000 */
[C---:B0-----:R-:W-:Y:S02]  /*0530*/  VIADD R12, R9.reuse, 0x200 ;  /* 0x00000200090c7836 */ /* 0x041fe40000000000 */
[----:B------:R-:W-:-:S07]  /*0540*/  VIADD R13, R9, 0x300 ;  /* 0x00000300090d7836 */ /* 0x000fce0000000000 */
.L_x_559:
[----:B------:R-:W0:Y:S01]  /*0550*/  LDC.64 R16, c[0x0][0x380] ;  /* 0x0000e000ff107b82 */ /* 0x000e220000000a00 */
[----:B------:R-:W-:-:S07]  /*0560*/  SHF.R.S32.HI R24, RZ, 0x1f, R9 ;  /* 0x0000001fff187819 */ /* 0x000fce0000011409 */
[----:B------:R-:W1:Y:S01]  /*0570*/  LDC.64 R2, c[0x0][0x388] ;  /* 0x0000e200ff027b82 */ /* 0x000e620000000a00 */
[----:B0-----:R-:W-:-:S04]  /*0580*/  IADD3 R16, P0, P1, R9, 0x200, R16 ;  /* 0x0000020009107810 */ /* 0x001fc8000791e010 */
[----:B------:R-:W-:-:S05]  /*0590*/  IADD3.X R17, PT, PT, R24, R17, RZ, P0, P1 ;  /* 0x0000001118117210 */ /* 0x000fca00007e24ff */
        /* <DEDUP_REMOVED lines=25> */
.L_x_552:
[----:B------:R-:W-:Y:S05]  /*0730*/  BSYNC.RECONVERGENT B2 ;  /* 0x0000000000027941 */ /* 0x000fea0003800200 */
.L_x_551:
[----:B------:R-:W-:Y:S01]  /*0740*/  PRMT R23, R21, 0x8880, RZ ;  /* 0x0000888015177816 */ /* 0x000fe200000000ff */
[----:B------:R-:W-:Y:S01]  /*0750*/  BSSY.RECONVERGENT B2, `(.L_x_553) ;  /* 0x0000014000027945 */ /* 0x000fe20003800200 */
[----:B------:R-:W-:Y:S01]  /*0760*/  IADD3 R8, P1, PT, R11, R2, RZ ;  /* 0x000000020b087210 */ /* 0x000fe20007f3e0ff */
[----:B------:R-:W-:Y:S01]  /*0770*/  IMAD.MOV.U32 R7, RZ, RZ, R19 ;  /* 0x000000ffff077224 */ /* 0x000fe200078e0013 */
[----:B-----5:R-:W-:Y:S01]  /*0780*/  ISETP.GE.AND P0, PT, R23, R18, PT ;  /* 0x000000121700720c */ /* 0x020fe20003f06270 */
        /* <DEDUP_REMOVED lines=16> */
.L_x_554:
[----:B------:R-:W-:Y:S05]  /*0890*/  BSYNC.RECONVERGENT B2 ;  /* 0x0000000000027941 */ /* 0x000fea0003800200 */
.L_x_553:
        /* <DEDUP_REMOVED lines=21> */
.L_x_556:
[----:B------:R-:W-:Y:S05]  /*09f0*/  BSYNC.RECONVERGENT B2 ;  /* 0x0000000000027941 */ /* 0x000fea0003800200 */
.L_x_555:
        /* <DEDUP_REMOVED lines=21> */
.L_x_558:
[----:B------:R-:W-:Y:S05]  /*0b50*/  BSYNC.RECONVERGENT B2 ;  /* 0x0000000000027941 */ /* 0x000fea0003800200 */
.L_x_557:
[----:B------:R-:W-:Y:S02]  /*0b60*/  VIADD R10, R10, 0x400 ;  /* 0x000004000a0a7836 */ /* 0x000fe40000000000 */
[----:B------:R-:W-:Y:S02]  /*0b70*/  VIADD R11, R11, 0x400 ;  /* 0x000004000b0b7836 */ /* 0x000fe40000000000 */
[----:B------:R-:W-:Y:S01]  /*0b80*/  VIADD R12, R12, 0x400 ;  /* 0x000004000c0c7836 */ /* 0x000fe20000000000 */
[----:B------:R-:W-:Y:S01]  /*0b90*/  ISETP.GE.AND P0, PT, R10, R5, PT ;  /* 0x000000050a00720c */ /* 0x000fe20003f06270 */
[----:B------:R-:W-:Y:S02]  /*0ba0*/  VIADD R13, R13, 0x400 ;  /* 0x000004000d0d7836 */ /* 0x000fe40000000000 */
[----:B------:R-:W-:-:S10]  /*0bb0*/  VIADD R9, R9, 0x400 ;  /* 0x0000040009097836 */ /* 0x000fd40000000000 */
[----:B------:R-:W-:Y:S05]  /*0bc0*/  @!P0 BRA `(.L_x_559) ;  /* 0xfffffff800608947 */ /* 0x000fea000383ffff */
.L_x_545:
[----:B------:R-:W-:Y:S05]  /*0bd0*/  BSYNC.RECONVERGENT B1 ;  /* 0x0000000000017941 */ /* 0x000fea0003800200 */
.L_x_544:
[----:B------:R-:W-:-:S13]  /*0be0*/  ISETP.GE.AND P0, PT, R5, 0x100, PT ;  /* 0x000001000500780c */ /* 0x000fda0003f06270 */
[----:B------:R-:W-:Y:S05]  /*0bf0*/  @!P0 BRA `(.L_x_560) ;  /* 0x0000001000ec8947 */ /* 0x000fea0003800000 */
[C---:B-----5:R-:W-:Y:S01]  /*0c00*/  LOP3.LUT R5, R6.reuse, 0xff, RZ, 0xc0, !PT ;  /* 0x000000ff06057812 */ /* 0x060fe200078ec0ff */
[----:B------:R-:W1:Y:S01]  /*0c10*/  S2R R2, SR_LANEID ;  /* 0x0000000000027919 */ /* 0x000e620000000000 */
[C---:B------:R-:W-:Y:S01]  /*0c20*/  PRMT R11, R6.reuse, 0x8880, RZ ;  /* 0x00008880060b7816 */ /* 0x040fe200000000ff */
[----:B------:R-:W-:Y:S01]  /*0c30*/  BSSY.RECONVERGENT B1, `(.L_x_561) ;  /* 0x0000018000017945 */ /* 0x000fe20003800200 */
[----:B------:R-:W-:Y:S01]  /*0c40*/  IMAD.MOV.U32 R3, RZ, RZ, R8 ;  /* 0x000000ffff037224 */ /* 0x000fe200078e0008 */
[----:B0-----:R0:W2:Y:S01]  /*0c50*/  SHFL.DOWN PT, R12, R5, 0x1, 0x1f ;  /* 0x08201f00050c7f89 */ /* 0x0010a200000e0000 */
[----:B------:R-:W-:-:S03]  /*0c60*/  PRMT R9, R6, 0x7610, R9 ;  /* 0x0000761006097816 */ /* 0x000fc60000000009 */
[----:B------:R3:W4:Y:S04]  /*0c70*/  SHFL.DOWN PT, R13, R8, 0x1, 0x1f ;  /* 0x08201f00080d7f89 */ /* 0x00072800000e0000 */
[----:B------:R3:W1:Y:S01]  /*0c80*/  SHFL.DOWN PT, R14, R7, 0x1, 0x1f ;  /* 0x08201f00070e7f89 */ /* 0x00066200000e0000 */
[----:B0-----:R-:W-:Y:S01]  /*0c90*/  IMAD.MOV.U32 R5, RZ, RZ, R7 ;  /* 0x000000ffff057224 */ /* 0x001fe200078e0007 */
[----:B--2---:R-:W-:-:S04]  /*0ca0*/  PRMT R10, R12, 0x8880, RZ ;  /* 0x000088800c0a7816 */ /* 0x004fc800000000ff */
[----:B------:R-:W-:-:S04]  /*0cb0*/  ISETP.GE.AND P0, PT, R11, R10, PT ;  /* 0x0000000a0b00720c */ /* 0x000fc80003f06270 */
[----:B-1----:R-:W-:-:S13]  /*0cc0*/  ISETP.GT.OR P0, PT, R2, 0x1e, !P0 ;  /* 0x0000001e0200780c */ /* 0x002fda0004704670 */
        /* <DEDUP_REMOVED lines=14> */
.L_x_562:
[----:B------:R-:W-:Y:S05]  /*0db0*/  BSYNC.RECONVERGENT B1 ;  /* 0x0000000000017941 */ /* 0x000fea0003800200 */
.L_x_561:
        /* <DEDUP_REMOVED lines=26> */
.L_x_564:
[----:B------:R-:W-:Y:S05]  /*0f60*/  BSYNC.RECONVERGENT B1 ;  /* 0x0000000000017941 */ /* 0x000fea0003800200 */
.L_x_563:
        /* <DEDUP_REMOVED lines=27> */
.L_x_566:
[----:B------:R-:W-:Y:S05]  /*1120*/  BSYNC.RECONVERGENT B1 ;  /* 0x0000000000017941 */ /* 0x000fea0003800200 */
.L_x_565:
        /* <DEDUP_REMOVED lines=26> */
.L_x_568:
[----:B------:R-:W-:Y:S05]  /*12d0*/  BSYNC.RECONVERGENT B1 ;  /* 0x0000000000017941 */ /* 0x000fea0003800200 */
.L_x_567:
[C---:B------:R-:W-:Y:S01]  /*12e0*/  LOP3.LUT R5, R11.reuse, 0xff, RZ, 0xc0, !PT ;  /* 0x000000ff0b057812 */ /* 0x040fe200078ec0ff */
[----:B------:R-:W-:Y:S01]  /*12f0*/  SHFL.DOWN PT, R15, R8, 0x10, 0x1f ;  /* 0x0a001f00080f7f89 */ /* 0x000fe200000e0000 */
[C---:B------:R-:W-:Y:S01]  /*1300*/  PRMT R13, R11.reuse, 0x8880, RZ ;  /* 0x000088800b0d7816 */ /* 0x040fe200000000ff */
[----:B------:R-:W-:Y:S01]  /*1310*/  BSSY.RECONVERGENT B1, `(.L_x_569) ;  /* 0x0000019000017945 */ /* 0x000fe20003800200 */
[----:B------:R-:W-:Y:S01]  /*1320*/  ISETP.NE.AND P3, PT, R2, RZ, PT ;  /* 0x000000ff0200720c */ /* 0x000fe20003f65270 */
[----:B------:R-:W-:Y:S01]  /*1330*/  IMAD.MOV.U32 R3, RZ, RZ, R8 ;  /* 0x000000ffff037224 */ /* 0x000fe200078e0008 */
[----:B------:R-:W0:Y:S01]  /*1340*/  SHFL.DOWN PT, R5, R5, 0x10, 0x1f ;  /* 0x0a001f0005057f89 */ /* 0x000e2200000e0000 */
[----:B------:R-:W-:Y:S01]  /*1350*/  IMAD.MOV.U32 R6, RZ, RZ, R9 ;  /* 0x000000ffff067224 */ /* 0x000fe200078e0009 */
[----:B------:R-:W-:Y:S02]  /*1360*/  PRMT R7, R11, 0x7610, R7 ;  /* 0x000076100b077816 */ /* 0x000fe40000000007 */
[----:B0-----:R-:W-:-:S04]  /*1370*/  PRMT R10, R5, 0x8880, RZ ;  /* 0x00008880050a7816 */ /* 0x001fc800000000ff */
        /* <DEDUP_REMOVED lines=18> */
.L_x_570:
[----:B------:R-:W-:Y:S05]  /*14a0*/  BSYNC.RECONVERGENT B1 ;  /* 0x0000000000017941 */ /* 0x000fea0003800200 */
.L_x_569:
[----:B------:R-:W-:Y:S04]  /*14b0*/  BSSY.RECONVERGENT B1, `(.L_x_571) ;  /* 0x000000c000017945 */ /* 0x000fe80003800200 */
[----:B------:R-:W-:Y:S05]  /*14c0*/  @P3 BRA `(.L_x_572) ;  /* 0x0000000000283947 */ /* 0x000fea0003800000 */
[----:B------:R-:W0:Y:S01]  /*14d0*/  S2R R8, SR_CgaCtaId ;  /* 0x0000000000087919 */ /* 0x000e220000008800 */
[----:B------:R-:W-:Y:S01]  /*14e0*/  MOV R5, 0x400 ;  /* 0x0000040000057802 */ /* 0x000fe20000000f00 */
[----:B------:R-:W-:Y:S01]  /*14f0*/  IMAD.MOV.U32 R9, RZ, RZ, R6 ;  /* 0x000000ffff097224 */ /* 0x000fe200078e0006 */
[----:B-1----:R-:W-:-:S04]  /*1500*/  SHF.R.U32.HI R2, RZ, 0x1, R4 ;  /* 0x00000001ff027819 */ /* 0x002fc80000011604 */
[----:B------:R-:W-:Y:S02]  /*1510*/  LOP3.LUT R2, R2, 0x1f0, RZ, 0xc0, !PT ;  /* 0x000001f002027812 */ /* 0x000fe400078ec0ff */
[----:B0-----:R-:W-:Y:S01]  /*1520*/  LEA R5, R8, R5, 0x18 ;  /* 0x0000000508057211 */ /* 0x001fe200078ec0ff */
[----:B------:R-:W-:-:S04]  /*1530*/  IMAD.MOV.U32 R8, RZ, RZ, R3 ;  /* 0x000000ffff087224 */ /* 0x000fc800078e0003 */
[----:B------:R-:W-:-:S05]  /*1540*/  IMAD.IADD R2, R2, 0x1, R5 ;  /* 0x0000000102027824 */ /* 0x000fca00078e0205 */
[----:B------:R0:W-:Y:S04]  /*1550*/  STS.64 [R2+0x10], R8 ;  /* 0x0000100802007388 */ /* 0x0001e80000000a00 */
[----:B------:R0:W-:Y:S02]  /*1560*/  STS.U8 [R2+0x8], R7 ;  /* 0x0000080702007388 */ /* 0x0001e40000000000 */
.L_x_572:
[----:B------:R-:W-:Y:S05]  /*1570*/  BSYNC.RECONVERGENT B1 ;  /* 0x0000000000017941 */ /* 0x000fea0003800200 */
.L_x_571:
[----:B------:R-:W-:Y:S01]  /*1580*/  BAR.SYNC.DEFER_BLOCKING 0x0 ;  /* 0x0000000000007b1d */ /* 0x000fe20000010000 */
[----:B------:R-:W-:-:S13]  /*1590*/  ISETP.NE.AND P2, PT, R4, RZ, PT ;  /* 0x000000ff0400720c */ /* 0x000fda0003f45270 */
[----:B------:R-:W-:Y:S05]  /*15a0*/  @P2 BRA `(.L_x_573) ;  /* 0x0000004c004c2947 */ /* 0x000fea0003800000 */
[----:B------:R-:W2:Y:S01]  /*15b0*/  S2R R5, SR_CgaCtaId ;  /* 0x0000000000057919 */ /* 0x000ea20000008800 */
[----:B01----:R-:W-:Y:S01]  /*15c0*/  MOV R2, 0x400 ;  /* 0x0000040000027802 */ /* 0x003fe20000000f00 */
[----:B------:R-:W-:Y:S01]  /*15d0*/  BSSY.RECONVERGENT B1, `(.L_x_574) ;  /* 0x000001f000017945 */ /* 0x000fe20003800200 */
[----:B------:R-:W-:Y:S01]  /*15e0*/  PRMT R16, R7, 0x7610, R16 ;  /* 0x0000761007107816 */ /* 0x000fe20000000010 */
[----:B------:R-:W-:Y:S01]  /*15f0*/  IMAD.MOV.U32 R4, RZ, RZ, R3 ;  /* 0x000000ffff047224 */ /* 0x000fe200078e0003 */
[----:B--2---:R-:W-:Y:S02]  /*1600*/  LEA R2, R5, R2, 0x18 ;  /* 0x0000000205027211 */ /* 0x004fe400078ec0ff */
        /* <DEDUP_REMOVED lines=27> */
.L_x_575:
[----:B------:R-:W-:Y:S05]  /*17c0*/  BSYNC.RECONVERGENT B1 ;  /* 0x0000000000017941 */ /* 0x000fea0003800200 */
.L_x_574:
        /* <DEDUP_REMOVED lines=20> */
.L_x_577:
[----:B------:R-:W-:Y:S05]  /*1910*/  BSYNC.RECONVERGENT B1 ;  /* 0x0000000000017941 */ /* 0x000fea0003800200 */
.L_x_576:
        /* <DEDUP_REMOVED lines=20> */
.L_x_579:
[----:B------:R-:W-:Y:S05]  /*1a60*/  BSYNC.RECONVERGENT B1 ;  /* 0x0000000000017941 */ /* 0x000fea0003800200 */
.L_x_578:
        /* <DEDUP_REMOVED lines=20> */
.L_x_581:
[----:B------:R-:W-:Y:S05]  /*1bb0*/  BSYNC.RECONVERGENT B1 ;  /* 0x0000000000017941 */ /* 0x000fea0003800200 */
.L_x_580:
        /* <DEDUP_REMOVED lines=20> */
.L_x_583:
[----:B------:R-:W-:Y:S05]  /*1d00*/  BSYNC.RECONVERGENT B1 ;  /* 0x0000000000017941 */ /* 0x000fea0003800200 */
.L_x_582:
        /* <DEDUP_REMOVED lines=20> */
.L_x_585:
[----:B------:R-:W-:Y:S05]  /*1e50*/  BSYNC.RECONVERGENT B1 ;  /* 0x0000000000017941 */ /* 0x000fea0003800200 */
.L_x_584:
        /* <DEDUP_REMOVED lines=21> */
.L_x_560:
[----:B------:R-:W-:Y:S01]  /*1fb0*/  LOP3.LUT R2, R4, 0x3e0, RZ, 0xc0, !PT ;  /* 0x000003e004027812 */ /* 0x000fe200078ec0ff */
[----:B------:R-:W1:Y:S01]  /*1fc0*/  S2R R3, SR_LANEID ;  /* 0x0000000000037919 */ /* 0x000e620000000000 */
[C---:B-----5:R-:W-:Y:S01]  /*1fd0*/  LOP3.LUT R15, R6.reuse, 0xff, RZ, 0xc0, !PT ;  /* 0x000000ff060f7812 */ /* 0x060fe200078ec0ff */
[----:B------:R-:W-:Y:S01]  /*1fe0*/  BSSY.RECONVERGENT B1, `(.L_x_586) ;  /* 0x000001f000017945 */ /* 0x000fe20003800200 */
[----:B------:R-:W-:Y:S01]  /*1ff0*/  PRMT R16, R6, 0x8880, RZ ;  /* 0x0000888006107816 */ /* 0x000fe200000000ff */
[----:B------:R-:W-:Y:S01]  /*2000*/  VIADD R10, R2, 0x20 ;  /* 0x00000020020a7836 */ /* 0x000fe20000000000 */
[----:B------:R-:W-:Y:S01]  /*2010*/  LOP3.LUT R2, RZ, R2, RZ, 0x33, !PT ;  /* 0x00000002ff027212 */ /* 0x000fe200078e33ff */
[----:B------:R-:W-:Y:S02]  /*2020*/  IMAD.MOV.U32 R11, RZ, RZ, R8 ;  /* 0x000000ffff0b7224 */ /* 0x000fe400078e0008 */
[----:B0-----:R-:W-:Y:S01]  /*2030*/  IMAD.MOV.U32 R13, RZ, RZ, R7 ;  /* 0x000000ffff0d7224 */ /* 0x001fe200078e0007 */
[----:B------:R-:W-:Y:S01]  /*2040*/  ISETP.GT.AND P0, PT, R10, R5, PT ;  /* 0x000000050a00720c */ /* 0x000fe20003f04270 */
[----:B------:R-:W-:Y:S01]  /*2050*/  IMAD.IADD R2, R5, 0x1, R2 ;  /* 0x0000000105027824 */ /* 0x000fe200078e0202 */
[----:B------:R-:W-:-:S04]  /*2060*/  PRMT R10, R6, 0x7610, R10 ;  /* 0x00007610060a7816 */ /* 0x000fc8000000000a */
[----:B------:R-:W-:-:S05]  /*2070*/  SEL R2, R2, 0x1f, P0 ;  /* 0x0000001f02027807 */ /* 0x000fca0000000000 */
[----:B------:R-:W0:Y:S04]  /*2080*/  SHFL.DOWN PT, R12, R15, 0x1, R2 ;  /* 0x082000000f0c7989 */ /* 0x000e2800000e0002 */
[----:B------:R2:W3:Y:S04]  /*2090*/  SHFL.DOWN PT, R15, R8, 0x1, R2 ;  /* 0x08200000080f7989 */ /* 0x0004e800000e0002 */
[----:B------:R2:W4:Y:S01]  /*20a0*/  SHFL.DOWN PT, R14, R7, 0x1, R2 ;  /* 0x08200000070e7989 */ /* 0x00052200000e0002 */
[----:B0-----:R-:W-:-:S04]  /*20b0*/  PRMT R9, R12, 0x8880, RZ ;  /* 0x000088800c097816 */ /* 0x001fc800000000ff */
[----:B------:R-:W-:-:S04]  /*20c0*/  ISETP.GE.AND P0, PT, R16, R9, PT ;  /* 0x000000091000720c */ /* 0x000fc80003f06270 */
[----:B-1----:R-:W-:-:S13]  /*20d0*/  ISETP.GE.OR P0, PT, R3, R2, !P0 ;  /* 0x000000020300720c */ /* 0x002fda0004706670 */
[----:B--234-:R-:W-:Y:S05]  /*20e0*/  @P0 BRA `(.L_x_587) ;  /* 0x0000000000380947 */ /* 0x01cfea0003800000 */
        /* <DEDUP_REMOVED lines=14> */
.L_x_587:
[----:B------:R-:W-:Y:S05]  /*21d0*/  BSYNC.RECONVERGENT B1 ;  /* 0x0000000000017941 */ /* 0x000fea0003800200 */
.L_x_586:
        /* <DEDUP_REMOVED lines=28> */
.L_x_589:
[----:B------:R-:W-:Y:S05]  /*23a0*/  BSYNC.RECONVERGENT B1 ;  /* 0x0000000000017941 */ /* 0x000fea0003800200 */
.L_x_588:
        /* <DEDUP_REMOVED lines=28> */
.L_x_591:
[----:B------:R-:W-:Y:S05]  /*2570*/  BSYNC.RECONVERGENT B1 ;  /* 0x0000000000017941 */ /* 0x000fea0003800200 */
.L_x_590:
        /* <DEDUP_REMOVED lines=28> */
.L_x_593:
[----:B------:R-:W-:Y:S05]  /*2740*/  BSYNC.RECONVERGENT B1 ;  /* 0x0000000000017941 */ /* 0x000fea0003800200 */
.L_x_592:
[C---:B------:R-:W-:Y:S01]  /*2750*/  LOP3.LUT R7, R10.reuse, 0xff, RZ, 0xc0, !PT ;  /* 0x000000ff0a077812 */ /* 0x040fe200078ec0ff */
[C---:B------:R-:W-:Y:S01]  /*2760*/  VIADD R11, R3.reuse, 0x10 ;  /* 0x00000010030b7836 */ /* 0x040fe20000000000 */
[----:B------:R-:W-:Y:S01]  /*2770*/  PRMT R13, R10, 0x8880, RZ ;  /* 0x000088800a0d7816 */ /* 0x000fe200000000ff */
[----:B------:R-:W-:Y:S01]  /*2780*/  SHFL.DOWN PT, R14, R9, 0x10, R2 ;  /* 0x0a000000090e7989 */ /* 0x000fe200000e0002 */
[----:B------:R-:W-:Y:S01]  /*2790*/  BSSY.RECONVERGENT B1, `(.L_x_594) ;  /* 0x0000018000017945 */ /* 0x000fe20003800200 */
[----:B------:R-:W-:Y:S01]  /*27a0*/  ISETP.NE.AND P3, PT, R3, RZ, PT ;  /* 0x000000ff0300720c */ /* 0x000fe20003f65270 */
[----:B------:R-:W-:Y:S01]  /*27b0*/  IMAD.MOV.U32 R3, RZ, RZ, R9 ;  /* 0x000000ffff037224 */ /* 0x000fe200078e0009 */
[----:B------:R0:W1:Y:S01]  /*27c0*/  SHFL.DOWN PT, R12, R7, 0x10, R2 ;  /* 0x0a000000070c7989 */ /* 0x00006200000e0002 */
[----:B------:R-:W-:-:S03]  /*27d0*/  IMAD.MOV.U32 R6, RZ, RZ, R15 ;  /* 0x000000ffff067224 */ /* 0x000fc600078e000f */
[----:B------:R2:W3:Y:S01]  /*27e0*/  SHFL.DOWN PT, R16, R15, 0x10, R2 ;  /* 0x0a0000000f107989 */ /* 0x0004e200000e0002 */
[----:B0-----:R-:W-:Y:S02]  /*27f0*/  PRMT R7, R10, 0x7610, R7 ;  /* 0x000076100a077816 */ /* 0x001fe40000000007 */
        /* <DEDUP_REMOVED lines=17> */
.L_x_595:
[----:B------:R-:W-:Y:S05]  /*2910*/  BSYNC.RECONVERGENT B1 ;  /* 0x0000000000017941 */ /* 0x000fea0003800200 */
.L_x_594:
        /* <DEDUP_REMOVED lines=12> */
.L_x_597:
[----:B------:R-:W-:Y:S05]  /*29e0*/  BSYNC.RECONVERGENT B1 ;  /* 0x0000000000017941 */ /* 0x000fea0003800200 */
.L_x_596:
[----:B------:R-:W-:Y:S01]  /*29f0*/  BAR.SYNC.DEFER_BLOCKING 0x0 ;  /* 0x0000000000007b1d */ /* 0x000fe20000010000 */
[----:B------:R-:W-:-:S13]  /*2a00*/  ISETP.NE.AND P2, PT, R4, RZ, PT ;  /* 0x000000ff0400720c */ /* 0x000fda0003f45270 */
[----:B------:R-:W-:Y:S05]  /*2a10*/  @P2 BRA `(.L_x_573) ;  /* 0x0000003800302947 */ /* 0x000fea0003800000 */
[C---:B------:R-:W-:Y:S01]  /*2a20*/  ISETP.GE.AND P0, PT, R5.reuse, 0x21, PT ;  /* 0x000000210500780c */ /* 0x040fe20003f06270 */
[----:B0-----:R-:W-:Y:S01]  /*2a30*/  IMAD.MOV.U32 R8, RZ, RZ, R3 ;  /* 0x000000ffff087224 */ /* 0x001fe200078e0003 */
[C---:B------:R-:W-:Y:S01]  /*2a40*/  ISETP.GE.AND P1, PT, R5.reuse, 0x41, PT ;  /* 0x000000410500780c */ /* 0x040fe20003f26270 */
[----:B------:R-:W-:Y:S01]  /*2a50*/  IMAD.MOV.U32 R10, RZ, RZ, R6 ;  /* 0x000000ffff0a7224 */ /* 0x000fe200078e0006 */
[----:B------:R-:W-:Y:S02]  /*2a60*/  ISETP.GE.AND P5, PT, R5, 0x61, PT ;  /* 0x000000610500780c */ /* 0x000fe40003fa6270 */
[----:B------:R-:W-:-:S07]  /*2a70*/  PRMT R2, R7, 0x7610, R2 ;  /* 0x0000761007027816 */ /* 0x000fce0000000002 */
[----:B------:R-:W-:Y:S05]  /*2a80*/  @!P0 BRA `(.L_x_598) ;  /* 0x00000000006c8947 */ /* 0x000fea0003800000 */
[----:B------:R-:W0:Y:S01]  /*2a90*/  S2R R9, SR_CgaCtaId ;  /* 0x0000000000097919 */ /* 0x000e220000008800 */
[----:B------:R-:W-:Y:S01]  /*2aa0*/  MOV R2, 0x400 ;  /* 0x0000040000027802 */ /* 0x000fe20000000f00 */
[----:B------:R-:W-:Y:S01]  /*2ab0*/  BSSY.RECONVERGENT B1, `(.L_x_598) ;  /* 0x0000018000017945 */ /* 0x000fe20003800200 */
[----:B------:R-:W-:Y:S01]  /*2ac0*/  PRMT R11, R7, 0x8880, RZ ;  /* 0x00008880070b7816 */ /* 0x000fe200000000ff */
        /* <DEDUP_REMOVED lines=22> */
.L_x_599:
[----:B------:R-:W-:Y:S05]  /*2c30*/  BSYNC.RECONVERGENT B1 ;  /* 0x0000000000017941 */ /* 0x000fea0003800200 */
.L_x_598:
        /* <DEDUP_REMOVED lines=30> */
.L_x_601:
[----:B------:R-:W-:Y:S05]  /*2e20*/  BSYNC.RECONVERGENT B1 ;  /* 0x0000000000017941 */ /* 0x000fea0003800200 */
.L_x_600:
        /* <DEDUP_REMOVED lines=28> */
.L_x_603:
[----:B------:R-:W-:Y:S05]  /*2ff0*/  BSYNC.RECONVERGENT B1 ;  /* 0x0000000000017941 */ /* 0x000fea0003800200 */
.L_x_602:
        /* <DEDUP_REMOVED lines=30> */
.L_x_605:
[----:B------:R-:W-:Y:S05]  /*31e0*/  BSYNC.RECONVERGENT B1 ;  /* 0x0000000000017941 */ /* 0x000fea0003800200 */
.L_x_604:
        /* <DEDUP_REMOVED lines=28> */
.L_x_607:
[----:B------:R-:W-:Y:S05]  /*33b0*/  BSYNC.RECONVERGENT B1 ;  /* 0x0000000000017941 */ /* 0x000fea0003800200 */
.L_x_606:
[----:B------:R-:W-:Y:S01]  /*33c0*/  PRMT R4, R2, 0x7610, R4 ;  /* 0x0000761002047816 */ /* 0x000fe20000000004 */
[----:B------:R-:W-:Y:S02]  /*33d0*/  IMAD.MOV.U32 R9, RZ, RZ, R7 ;  /* 0x000000ffff097224 */ /* 0x000fe400078e0007 */
[----:B------:R-:W-:Y:S01]  /*33e0*/  IMAD.MOV.U32 R8, RZ, RZ, R10 ;  /* 0x000000ffff087224 */ /* 0x000fe200078e000a */
[----:B------:R-:W-:Y:S06]  /*33f0*/  @!P5 BRA `(.L_x_608) ;  /* 0x000000000064d947 */ /* 0x000fec0003800000 */
        /* <DEDUP_REMOVED lines=24> */
.L_x_609:
[----:B------:R-:W-:Y:S05]  /*3580*/  BSYNC.RECONVERGENT B1 ;  /* 0x0000000000017941 */ /* 0x000fea0003800200 */
.L_x_608:
        /* <DEDUP_REMOVED lines=26> */
[----:B------:R-:W-:Y:S02]  /*3730*/  SEL R6, R8, R11, P1 ;  /* 0x0000000b08067207 */ /* 0x000fe40000800000 */
[----:B------:R-:W-:Y:S01]  /*3740*/  PRMT R7, R4, 0x7610, R7 ;  /* 0x0000761004077816 */ /* 0x000fe20000000007 */
[----:B------:R-:W-:Y:S06]  /*3750*/  BRA `(.L_x_573) ;  /* 0x0000002800e07947 */ /* 0x000fec0003800000 */
.L_x_541:
[----:B------:R-:W0:Y:S01]  /*3760*/  S2R R2, SR_TID.X ;  /* 0x0000000000027919 */ /* 0x000e220000002100 */
[----:B------:R-:W0:Y:S01]  /*3770*/  LDCU.128 UR12, c[0x0][0x380] ;  /* 0x00007000ff0c77ac */ /* 0x000e220008000c00 */
[--C-:B------:R-:W-:Y:S02]  /*3780*/  SHF.R.S32.HI R9, RZ, 0x1f, R3.reuse ;  /* 0x0000001fff097819 */ /* 0x100fe40000011403 */
[----:B0-----:R-:W-:-:S04]  /*3790*/  IADD3 R14, P0, P1, R2, UR12, R3 ;  /* 0x0000000c020e7c10 */ /* 0x001fc8000f91e003 */
[----:B------:R-:W-:-:S05]  /*37a0*/  IADD3.X R15, PT, PT, RZ, UR13, R9, P0, P1 ;  /* 0x0000000dff0f7c10 */ /* 0x000fca00087e2409 */
[----:B------:R-:W2:Y:S04]  /*37b0*/  LDG.E.S8 R4, desc[UR10][R14.64] ;  /* 0x0000000a0e047981 */ /* 0x000ea8000c1e1300 */
[----:B------:R-:W2:Y:S04]  /*37c0*/  LDG.E.S8 R6, desc[UR10][R14.64+0x100] ;  /* 0x0001000a0e067981 */ /* 0x000ea8000c1e1300 */
[----:B------:R-:W3:Y:S04]  /*37d0*/  LDG.E.S8 R10, desc[UR10][R14.64+0x200] ;  /* 0x0002000a0e0a7981 */ /* 0x000ee8000c1e1300 */
[----:B------:R-:W4:Y:S04]  /*37e0*/  LDG.E.S8 R8, desc[UR10][R14.64+0x300] ;  /* 0x0003000a0e087981 */ /* 0x000f28000c1e1300 */
[----:B------:R0:W5:Y:S01]  /*37f0*/  LDG.E.S8 R5, desc[UR10][R14.64+0x400] ;  /* 0x0004000a0e057981 */ /* 0x000162000c1e1300 */
[----:B------:R-:W-:Y:S01]  /*3800*/  IADD3 R3, P3, PT, R3, UR14, RZ ;  /* 0x0000000e03037c10 */ /* 0x000fe2000ff7e0ff */
[----:B------:R-:W-:Y:S03]  /*3810*/  BSSY.RECONVERGENT B1, `(.L_x_610) ;  /* 0x0000026000017945 */ /* 0x000fe60003800200 */
[----:B0-----:R-:W-:-:S02]  /*3820*/  IADD3.X R15, PT, PT, R9, UR15, RZ, P3, !PT ;  /* 0x0000000f090f7c10 */ /* 0x001fc40009ffe4ff */
[CC--:B--2---:R-:W-:Y:S02]  /*3830*/  VIMNMX.S16x2 R12, PT, PT, R6.reuse, R4.reuse, PT ;  /* 0x00000004060c7248 */ /* 0x0c4fe40003fe0300 */
[----:B------:R-:W-:Y:S02]  /*3840*/  ISETP.GE.AND P0, PT, R6, R4, PT ;  /* 0x000000040600720c */ /* 0x000fe40003f06270 */
[----:B---3--:R-:W-:Y:S02]  /*3850*/  VIMNMX.S16x2 R13, PT, PT, R10, R12, PT ;  /* 0x0000000c0a0d7248 */ /* 0x008fe40003fe0300 */
[----:B------:R-:W-:Y:S02]  /*3860*/  PRMT R7, R12, 0x9910, RZ ;  /* 0x000099100c077816 */ /* 0x000fe400000000ff */
[----:B------:R-:W-:Y:S02]  /*3870*/  PRMT R12, R13, 0x7610, R12 ;  /* 0x000076100d0c7816 */ /* 0x000fe4000000000c */
[----:B------:R-:W-:-:S02]  /*3880*/  ISETP.GE.AND P1, PT, R10, R7, PT ;  /* 0x000000070a00720c */ /* 0x000fc40003f26270 */
[----:B------:R-:W-:Y:S02]  /*3890*/  PRMT R13, R12, 0x9910, RZ ;  /* 0x000099100c0d7816 */ /* 0x000fe400000000ff */
[----:B------:R-:W-:-:S03]  /*38a0*/  LOP3.LUT R4, R2, 0x400, RZ, 0xfc, !PT ;  /* 0x0000040002047812 */ /* 0x000fc600078efcff */
[----:B------:R-:W-:Y:S02]  /*38b0*/  IMAD.MOV.U32 R7, RZ, RZ, R13 ;  /* 0x000000ffff077224 */ /* 0x000fe400078e000d */
[----:B------:R-:W-:-:S03]  /*38c0*/  VIADD R13, R2, 0x200 ;  /* 0x00000200020d7836 */ /* 0x000fc60000000000 */
[----:B----4-:R-:W-:Y:S01]  /*38d0*/  ISETP.GE.AND P2, PT, R8, R7, PT ;  /* 0x000000070800720c */ /* 0x010fe20003f46270 */
[----:B------:R-:W-:Y:S01]  /*38e0*/  VIADD R7, R2, 0x100 ;  /* 0x0000010002077836 */ /* 0x000fe20000000000 */
[----:B------:R-:W-:-:S04]  /*38f0*/  VIMNMX.S16x2 R8, PT, PT, R8, R12, PT ;  /* 0x0000000c08087248 */ /* 0x000fc80003fe0300 */
[----:B------:R-:W-:Y:S02]  /*3900*/  PRMT R10, R8, 0x9910, RZ ;  /* 0x00009910080a7816 */ /* 0x000fe400000000ff */
[----:B------:R-:W-:Y:S02]  /*3910*/  @P1 SEL R13, R7, R2, !P0 ;  /* 0x00000002070d1207 */ /* 0x000fe40004000000 */
[----:B-----5:R-:W-:Y:S02]  /*3920*/  ISETP.GE.AND P0, PT, R10, R5, PT ;  /* 0x000000050a00720c */ /* 0x020fe40003f06270 */
[----:B------:R-:W-:Y:S01]  /*3930*/  IADD3 R14, P1, PT, R4, R3, RZ ;  /* 0x00000003040e7210 */ /* 0x000fe20007f3e0ff */
[----:B------:R-:W-:Y:S01]  /*3940*/  @!P2 VIADD R13, R2, 0x300 ;  /* 0x00000300020da836 */ /* 0x000fe20000000000 */
[----:B------:R-:W-:Y:S02]  /*3950*/  ISETP.LE.AND P2, PT, R11, UR6, PT ;  /* 0x000000060b007c0c */ /* 0x000fe4000bf43270 */
[----:B------:R-:W-:-:S02]  /*3960*/  PRMT R7, R8, 0x7610, R7 ;  /* 0x0000761008077816 */ /* 0x000fc40000000007 */
[----:B------:R-:W-:-:S05]  /*3970*/  IADD3 R9, P3, PT, R13, R3, RZ ;  /* 0x000000030d097210 */ /* 0x000fca0007f7e0ff */
        /* <DEDUP_REMOVED lines=15> */
.L_x_611:
[----:B------:R-:W-:Y:S05]  /*3a70*/  BSYNC.RECONVERGENT B1 ;  /* 0x0000000000017941 */ /* 0x000fea0003800200 */
.L_x_610:
        /* <DEDUP_REMOVED lines=12> */
[----:B------:R-:W-:-:S05]  /*3b40*/  IMAD.MOV.U32 R9, RZ, RZ, 0x500 ;  /* 0x00000500ff097424 */ /* 0x000fca00078e00ff */
[----:B------:R-:W2:Y:S01]  /*3b50*/  ATOMG.E.ADD.STRONG.GPU PT, R8, desc[UR10][R4.64], R9 ;  /* 0x80000009040879a8 */ /* 0x000ea200081ef10a */
[----:B------:R-:W0:Y:S01]  /*3b60*/  S2UR UR5, SR_CgaCtaId ;  /* 0x00000000000579c3 */ /* 0x000e220000008800 */
[----:B------:R-:W-:Y:S02]  /*3b70*/  UMOV UR4, 0x400 ;  /* 0x0000040000047882 */ /* 0x000fe40000000000 */
[----:B0-----:R-:W-:Y:S01]  /*3b80*/  ULEA UR4, UR5, UR4, 0x18 ;  /* 0x0000000405047291 */ /* 0x001fe2000f8ec0ff */
[----:B--2---:R-:W-:-:S08]  /*3b90*/  VIADD R8, R8, UR6 ;  /* 0x0000000608087c36 */ /* 0x004fd00008000000 */
[----:B------:R0:W-:Y:S03]  /*3ba0*/  STS [UR4+0x98], R8 ;  /* 0x00009808ff007988 */ /* 0x0001e60008000804 */
.L_x_614:
[----:B------:R-:W-:Y:S05]  /*3bb0*/  BSYNC.RECONVERGENT B1 ;  /* 0x0000000000017941 */ /* 0x000fea0003800200 */
.L_x_613:
[----:B------:R-:W1:Y:S08]  /*3bc0*/  S2UR UR5, SR_CgaCtaId ;  /* 0x00000000000579c3 */ /* 0x000e700000008800 */
[----:B------:R-:W-:Y:S06]  /*3bd0*/  BAR.SYNC.DEFER_BLOCKING 0x0 ;  /* 0x0000000000007b1d */ /* 0x000fec0000010000 */
[----:B------:R-:W-:Y:S01]  /*3be0*/  UMOV UR4, 0x400 ;  /* 0x0000040000047882 */ /* 0x000fe20000000000 */
[----:B------:R-:W2:Y:S01]  /*3bf0*/  LDCU UR7, c[0x0][0x398] ;  /* 0x00007300ff0777ac */ /* 0x000ea20008000800 */
[----:B------:R-:W3:Y:S01]  /*3c00*/  LDCU.128 UR12, c[0x0][0x380] ;  /* 0x00007000ff0c77ac */ /* 0x000ee20008000c00 */
[----:B-1----:R-:W-:-:S06]  /*3c10*/  ULEA UR4, UR5, UR4, 0x18 ;  /* 0x0000000405047291 */ /* 0x002fcc000f8ec0ff */
[----:B0-----:R-:W-:-:S05]  /*3c20*/  IMAD.U32 R8, RZ, RZ, UR4 ;  /* 0x00000004ff087e24 */ /* 0x001fca000f8e00ff */
[----:B------:R-:W0:Y:S02]  /*3c30*/  LDS R10, [R8+0x98] ;  /* 0x00009800080a7984 */ /* 0x000e240000000800 */
[----:B0-----:R-:W-:-:S05]  /*3c40*/  VIADD R12, R10, 0x500 ;  /* 0x000005000a0c7836 */ /* 0x001fca0000000000 */
[----:B------:R-:W-:-:S13]  /*3c50*/  ISETP.GT.AND P0, PT, R12, R11, PT ;  /* 0x0000000b0c00720c */ /* 0x000fda0003f04270 */
[----:B--23--:R-:W-:Y:S05]  /*3c60*/  @P0 BRA `(.L_x_615) ;  /* 0x0000000800300947 */ /* 0x00cfea0003800000 */
[----:B------:R-:W-:Y:S01]  /*3c70*/  BSSY.RECONVERGENT B1, `(.L_x_615) ;  /* 0x000008b000017945 */ /* 0x000fe20003800200 */
.L_x_628:
[----:B------:R-:W-:-:S04]  /*3c80*/  IADD3 R11, P0, PT, R2, R10, RZ ;  /* 0x0000000a020b7210 */ /* 0x000fc80007f1e0ff */
[----:B------:R-:W-:Y:S02]  /*3c90*/  LEA.HI.X.SX32 R12, R10, RZ, 0x1, P0 ;  /* 0x000000ff0a0c7211 */ /* 0x000fe400000f0eff */
[----:B------:R-:W-:-:S04]  /*3ca0*/  IADD3 R16, P0, PT, R11, UR12, RZ ;  /* 0x0000000c0b107c10 */ /* 0x000fc8000ff1e0ff */
[----:B------:R-:W-:-:S05]  /*3cb0*/  IADD3.X R17, PT, PT, R12, UR13, RZ, P0, !PT ;  /* 0x0000000d0c117c10 */ /* 0x000fca00087fe4ff */
[----:B------:R-:W2:Y:S04]  /*3cc0*/  LDG.E.S8 R21, desc[UR10][R16.64] ;  /* 0x0000000a10157981 */ /* 0x000ea8000c1e1300 */
[----:B0-----:R0:W5:Y:S04]  /*3cd0*/  LDG.E.S8 R14, desc[UR10][R16.64+0x100] ;  /* 0x0001000a100e7981 */ /* 0x001168000c1e1300 */
[----:B------:R0:W5:Y:S04]  /*3ce0*/  LDG.E.S8 R13, desc[UR10][R16.64+0x200] ;  /* 0x0002000a100d7981 */ /* 0x000168000c1e1300 */
[----:B------:R0:W5:Y:S04]  /*3cf0*/  LDG.E.S8 R10, desc[UR10][R16.64+0x300] ;  /* 0x0003000a100a7981 */ /* 0x000168000c1e1300 */
[----:B------:R0:W5:Y:S01]  /*3d00*/  LDG.E.S8 R9, desc[UR10][R16.64+0x400] ;  /* 0x0004000a10097981 */ /* 0x000162000c1e1300 */
[----:B------:R-:W-:Y:S01]  /*3d10*/  PRMT R18, R7, 0x8880, RZ ;  /* 0x0000888007127816 */ /* 0x000fe200000000ff */
[----:B------:R-:W-:Y:S01]  /*3d20*/  BSSY.RECONVERGENT B2, `(.L_x_616) ;  /* 0x0000014000027945 */ /* 0x000fe20003800200 */
[----:B------:R-:W-:Y:S01]  /*3d30*/  IADD3 R11, P1, PT, R11, UR14, RZ ;  /* 0x0000000e0b0b7c10 */ /* 0x000fe2000ff3e0ff */
[----:B------:R-:W-:Y:S01]  /*3d40*/  IMAD.MOV.U32 R19, RZ, RZ, R6 ;  /* 0x000000ffff137224 */ /* 0x000fe200078e0006 */
[----:B------:R-:W-:Y:S01]  /*3d50*/  PRMT R15, R7, 0x7610, R15 ;  /* 0x00007610070f7816 */ /* 0x000fe2000000000f */
[----:B------:R-:W-:Y:S01]  /*3d60*/  IMAD.MOV.U32 R20, RZ, RZ, R3 ;  /* 0x000000ffff147224 */ /* 0x000fe200078e0003 */
[----:B------:R-:W-:-:S02]  /*3d70*/  IADD3.X R12, PT, PT, R12, UR15, RZ, P1, !PT ;  /* 0x0000000f0c0c7c10 */ /* 0x000fc40008ffe4ff */
        /* <DEDUP_REMOVED lines=14> */
.L_x_617:
[----:B------:R-:W-:Y:S05]  /*3e60*/  BSYNC.RECONVERGENT B2 ;  /* 0x0000000000027941 */ /* 0x000fea0003800200 */
.L_x_616:
        /* <DEDUP_REMOVED lines=21> */
.L_x_619:
[----:B------:R-:W-:Y:S05]  /*3fc0*/  BSYNC.RECONVERGENT B2 ;  /* 0x0000000000027941 */ /* 0x000fea0003800200 */
.L_x_618:
        /* <DEDUP_REMOVED lines=21> */
.L_x_621:
[----:B------:R-:W-:Y:S05]  /*4120*/  BSYNC.RECONVERGENT B2 ;  /* 0x0000000000027941 */ /* 0x000fea0003800200 */
.L_x_620:
        /* <DEDUP_REMOVED lines=21> */
.L_x_623:
[----:B------:R-:W-:Y:S05]  /*4280*/  BSYNC.RECONVERGENT B2 ;  /* 0x0000000000027941 */ /* 0x000fea0003800200 */
.L_x_622:
        /* <DEDUP_REMOVED lines=21> */
.L_x_625:
[----:B------:R-:W-:Y:S05]  /*43e0*/  BSYNC.RECONVERGENT B2 ;  /* 0x0000000000027941 */ /* 0x000fea0003800200 */
.L_x_624:
[----:B------:R-:W-:Y:S01]  /*43f0*/  BAR.SYNC.DEFER_BLOCKING 0x0 ;  /* 0x0000000000007b1d */ /* 0x000fe20000010000 */
[----:B------:R-:W-:-:S05]  /*4400*/  ISETP.NE.AND P0, PT, R2, RZ, PT ;  /* 0x000000ff0200720c */ /* 0x000fca0003f05270 */
[----:B------:R-:W-:Y:S08]  /*4410*/  BSSY.RECONVERGENT B2, `(.L_x_626) ;  /* 0x000000a000027945 */ /* 0x000ff00003800200 */
[----:B------:R-:W-:Y:S05]  /*4420*/  @P0 BRA `(.L_x_627) ;  /* 0x0000000000200947 */ /* 0x000fea0003800000 */
[----:B------:R-:W-:-:S05]  /*4430*/  IMAD.MOV.U32 R11, RZ, RZ, 0x500 ;  /* 0x00000500ff0b7424 */ /* 0x000fca00078e00ff */
[----:B------:R-:W2:Y:S01]  /*4440*/  ATOMG.E.ADD.STRONG.GPU PT, R8, desc[UR10][R4.64], R11 ;  /* 0x8000000b040879a8 */ /* 0x000ea200081ef10a */
[----:B------:R-:W0:Y:S01]  /*4450*/  S2UR UR5, SR_CgaCtaId ;  /* 0x00000000000579c3 */ /* 0x000e220000008800 */
[----:B------:R-:W-:Y:S02]  /*4460*/  UMOV UR4, 0x400 ;  /* 0x0000040000047882 */ /* 0x000fe40000000000 */
[----:B0-----:R-:W-:Y:S01]  /*4470*/  ULEA UR4, UR5, UR4, 0x18 ;  /* 0x0000000405047291 */ /* 0x001fe2000f8ec0ff */
[----:B--2---:R-:W-:-:S05]  /*4480*/  VIADD R9, R8, UR6 ;  /* 0x0000000608097c36 */ /* 0x004fca0008000000 */
[----:B------:R-:W-:-:S05]  /*4490*/  IMAD.U32 R8, RZ, RZ, UR4 ;  /* 0x00000004ff087e24 */ /* 0x000fca000f8e00ff */
[----:B------:R0:W-:Y:S02]  /*44a0*/  STS [R8+0x98], R9 ;  /* 0x0000980908007388 */ /* 0x0001e40000000800 */
.L_x_627:
[----:B------:R-:W-:Y:S05]  /*44b0*/  BSYNC.RECONVERGENT B2 ;  /* 0x0000000000027941 */ /* 0x000fea0003800200 */
.L_x_626:
[----:B------:R-:W-:Y:S01]  /*44c0*/  BAR.SYNC.DEFER_BLOCKING 0x0 ;  /* 0x0000000000007b1d */ /* 0x000fe20000010000 */
[----:B------:R-:W-:-:S05]  /*44d0*/  IMAD.U32 R11, RZ, RZ, UR7 ;  /* 0x00000007ff0b7e24 */ /* 0x000fca000f8e00ff */
[----:B------:R-:W1:Y:S02]  /*44e0*/  LDS R10, [R8+0x98] ;  /* 0x00009800080a7984 */ /* 0x000e640000000800 */
[----:B-1----:R-:W-:-:S05]  /*44f0*/  VIADD R12, R10, 0x500 ;  /* 0x000005000a0c7836 */ /* 0x002fca0000000000 */
[----:B------:R-:W-:-:S13]  /*4500*/  ISETP.GT.AND P0, PT, R12, R11, PT ;  /* 0x0000000b0c00720c */ /* 0x000fda0003f04270 */
[----:B------:R-:W-:Y:S05]  /*4510*/  @!P0 BRA `(.L_x_628) ;  /* 0xfffffff400d88947 */ /* 0x000fea000383ffff */
[----:B------:R-:W-:Y:S05]  /*4520*/  BSYNC.RECONVERGENT B1 ;  /* 0x0000000000017941 */ /* 0x000fea0003800200 */
.L_x_615:
[----:B------:R-:W-:Y:S01]  /*4530*/  ISETP.GE.AND P0, PT, R10, R11, PT ;  /* 0x0000000b0a00720c */ /* 0x000fe20003f06270 */
[----:B------:R-:W1:Y:S01]  /*4540*/  LDCU.128 UR4, c[0x0][0x380] ;  /* 0x00007000ff0477ac */ /* 0x000e620008000c00 */
[----:B------:R-:W-:Y:S11]  /*4550*/  BSSY.RECONVERGENT B1, `(.L_x_612) ;  /* 0x00000a1000017945 */ /* 0x000ff60003800200 */
[----:B------:R-:W-:Y:S05]  /*4560*/  @P0 BRA `(.L_x_629) ;  /* 0x00000008007c0947 */ /* 0x000fea0003800000 */
[----:B0-----:R-:W-:-:S05]  /*4570*/  IMAD.IADD R9, R11, 0x1, -R10 ;  /* 0x000000010b097824 */ /* 0x001fca00078e0a0a */
        /* <DEDUP_REMOVED lines=9> */
[----:B------:R-:W-:Y:S01]  /*4610*/  LEA.HI R4, R11, 0x1, RZ, 0x18 ;  /* 0x000000010b047811 */ /* 0x000fe200078fc0ff */
[----:B------:R-:W-:Y:S02]  /*4620*/  IMAD.IADD R15, R2, 0x1, R10 ;  /* 0x00000001020f7824 */ /* 0x000fe400078e020a */
[----:B------:R-:W-:Y:S01]  /*4630*/  IMAD.MOV.U32 R8, RZ, RZ, R2 ;  /* 0x000000ffff087224 */ /* 0x000fe200078e0002 */
[----:B------:R-:W-:-:S05]  /*4640*/  LOP3.LUT R4, R4, 0x3, RZ, 0xc0, !PT ;  /* 0x0000000304047812 */ /* 0x000fca00078ec0ff */
[----:B------:R-:W-:-:S07]  /*4650*/  IMAD.MOV R12, RZ, RZ, -R4 ;  /* 0x000000ffff0c7224 */ /* 0x000fce00078e0a04 */
.L_x_634:
[----:B------:R-:W-:Y:S02]  /*4660*/  SHF.R.S32.HI R14, RZ, 0x1f, R15 ;  /* 0x0000001fff0e7819 */ /* 0x000fe4000001140f */
[----:B-1----:R-:W-:-:S04]  /*4670*/  IADD3 R4, P0, PT, R15, UR4, RZ ;  /* 0x000000040f047c10 */ /* 0x002fc8000ff1e0ff */
[----:B------:R-:W-:-:S05]  /*4680*/  IADD3.X R5, PT, PT, R14, UR5, RZ, P0, !PT ;  /* 0x000000050e057c10 */ /* 0x000fca00087fe4ff */
[----:B------:R-:W2:Y:S01]  /*4690*/  LDG.E.S8 R18, desc[UR10][R4.64] ;  /* 0x0000000a04127981 */ /* 0x000ea2000c1e1300 */
[----:B------:R-:W-:Y:S01]  /*46a0*/  PRMT R13, R7, 0x8880, RZ ;  /* 0x00008880070d7816 */ /* 0x000fe200000000ff */
        /* <DEDUP_REMOVED lines=24> */
.L_x_633:
[----:B------:R-:W-:Y:S05]  /*4830*/  BSYNC.RECONVERGENT B3 ;  /* 0x0000000000037941 */ /* 0x000fea0003800200 */
.L_x_632:
[----:B------:R-:W-:Y:S02]  /*4840*/  VIADD R8, R8, 0x100 ;  /* 0x0000010008087836 */ /* 0x000fe40000000000 */
[----:B------:R-:W-:Y:S01]  /*4850*/  VIADD R15, R15, 0x100 ;  /* 0x000001000f0f7836 */ /* 0x000fe20000000000 */
[----:B------:R-:W-:Y:S06]  /*4860*/  @P2 BRA `(.L_x_634) ;  /* 0xfffffffc007c2947 */ /* 0x000fec000383ffff */
.L_x_631:
[----:B-1----:R-:W-:Y:S05]  /*4870*/  BSYNC.RECONVERGENT B2 ;  /* 0x0000000000027941 */ /* 0x002fea0003800200 */
.L_x_630:
[----:B------:R-:W-:-:S13]  /*4880*/  ISETP.GE.U32.AND P0, PT, R11, 0x300, PT ;  /* 0x000003000b00780c */ /* 0x000fda0003f06070 */
[----:B------:R-:W-:Y:S05]  /*4890*/  @!P0 BRA `(.L_x_629) ;  /* 0x0000000400b08947 */ /* 0x000fea0003800000 */
[----:B------:R-:W-:-:S04]  /*48a0*/  IMAD.IADD R11, R8, 0x1, R10 ;  /* 0x00000001080b7824 */ /* 0x000fc800078e020a */
[C---:B------:R-:W-:Y:S02]  /*48b0*/  VIADD R10, R11.reuse, 0x100 ;  /* 0x000001000b0a7836 */ /* 0x040fe40000000000 */
[C---:B------:R-:W-:Y:S02]  /*48c0*/  VIADD R12, R11.reuse, 0x200 ;  /* 0x000002000b0c7836 */ /* 0x040fe40000000000 */
[----:B------:R-:W-:-:S07]  /*48d0*/  VIADD R13, R11, 0x300 ;  /* 0x000003000b0d7836 */ /* 0x000fce0000000000 */
.L_x_643:
[----:B------:R-:W0:Y:S01]  /*48e0*/  LDC.64 R16, c[0x0][0x380] ;  /* 0x0000e000ff107b82 */ /* 0x000e220000000a00 */
[----:B------:R-:W-:-:S07]  /*48f0*/  SHF.R.S32.HI R24, RZ, 0x1f, R11 ;  /* 0x0000001fff187819 */ /* 0x000fce000001140b */
[----:B------:R-:W1:Y:S01]  /*4900*/  LDC.64 R4, c[0x0][0x388] ;  /* 0x0000e200ff047b82 */ /* 0x000e620000000a00 */
[----:B0-----:R-:W-:-:S04]  /*4910*/  IADD3 R16, P0, P1, R11, 0x200, R16 ;  /* 0x000002000b107810 */ /* 0x001fc8000791e010 */
[----:B------:R-:W-:-:S05]  /*4920*/  IADD3.X R17, PT, PT, R24, R17, RZ, P0, P1 ;  /* 0x0000001118117210 */ /* 0x000fca00007e24ff */
        /* <DEDUP_REMOVED lines=25> */
.L_x_636:
[----:B------:R-:W-:Y:S05]  /*4ac0*/  BSYNC.RECONVERGENT B2 ;  /* 0x0000000000027941 */ /* 0x000fea0003800200 */
.L_x_635:
[----:B------:R-:W-:Y:S01]  /*4ad0*/  PRMT R17, R21, 0x8880, RZ ;  /* 0x0000888015117816 */ /* 0x000fe200000000ff */
[----:B------:R-:W-:Y:S01]  /*4ae0*/  BSSY.RECONVERGENT B2, `(.L_x_637) ;  /* 0x0000014000027945 */ /* 0x000fe20003800200 */
[C---:B------:R-:W-:Y:S01]  /*4af0*/  IADD3 R16, P1, PT, R10.reuse, R4, RZ ;  /* 0x000000040a107210 */ /* 0x040fe20007f3e0ff */
        /* <DEDUP_REMOVED lines=18> */
.L_x_638:
[----:B------:R-:W-:Y:S05]  /*4c20*/  BSYNC.RECONVERGENT B2 ;  /* 0x0000000000027941 */ /* 0x000fea0003800200 */
.L_x_637:
        /* <DEDUP_REMOVED lines=21> */
.L_x_640:
[----:B------:R-:W-:Y:S05]  /*4d80*/  BSYNC.RECONVERGENT B2 ;  /* 0x0000000000027941 */ /* 0x000fea0003800200 */
.L_x_639:
        /* <DEDUP_REMOVED lines=21> */
.L_x_642:
[----:B------:R-:W-:Y:S05]  /*4ee0*/  BSYNC.RECONVERGENT B2 ;  /* 0x0000000000027941 */ /* 0x000fea0003800200 */
.L_x_641:
[----:B------:R-:W-:Y:S02]  /*4ef0*/  VIADD R8, R8, 0x400 ;  /* 0x0000040008087836 */ /* 0x000fe40000000000 */
[----:B------:R-:W-:Y:S02]  /*4f00*/  VIADD R10, R10, 0x400 ;  /* 0x000004000a0a7836 */ /* 0x000fe40000000000 */
[----:B------:R-:W-:Y:S01]  /*4f10*/  VIADD R12, R12, 0x400 ;  /* 0x000004000c0c7836 */ /* 0x000fe20000000000 */
[----:B------:R-:W-:Y:S01]  /*4f20*/  ISETP.GE.AND P0, PT, R8, R9, PT ;  /* 0x000000090800720c */ /* 0x000fe20003f06270 */
[----:B------:R-:W-:Y:S02]  /*4f30*/  VIADD R13, R13, 0x400 ;  /* 0x000004000d0d7836 */ /* 0x000fe40000000000 */
[----:B------:R-:W-:-:S10]  /*4f40*/  VIADD R11, R11, 0x400 ;  /* 0x000004000b0b7836 */ /* 0x000fd40000000000 */
[----:B------:R-:W-:Y:S05]  /*4f50*/  @!P0 BRA `(.L_x_643) ;  /* 0xfffffff800608947 */ /* 0x000fea000383ffff */
.L_x_629:
[----:B-1----:R-:W-:Y:S05]  /*4f60*/  BSYNC.RECONVERGENT B1 ;  /* 0x0000000000017941 */ /* 0x002fea0003800200 */
.L_x_612:
[C---:B------:R-:W-:Y:S01]  /*4f70*/  LOP3.LUT R5, R7.reuse, 0xff, RZ, 0xc0, !PT ;  /* 0x000000ff07057812 */ /* 0x040fe200078ec0ff */
[----:B------:R-:W1:Y:S01]  /*4f80*/  S2R R4, SR_LANEID ;  /* 0x0000000000047919 */ /* 0x000e620000000000 */
[C---:B------:R-:W-:Y:S01]  /*4f90*/  PRMT R11, R7.reuse, 0x8880, RZ ;  /* 0x00008880070b7816 */ /* 0x040fe200000000ff */
[----:B------:R-:W-:Y:S01]  /*4fa0*/  BSSY.RECONVERGENT B1, `(.L_x_644) ;  /* 0x0000019000017945 */ /* 0x000fe20003800200 */
[----:B0-----:R-:W-:Y:S01]  /*4fb0*/  PRMT R9, R7, 0x7610, R9 ;  /* 0x0000761007097816 */ /* 0x001fe20000000009 */
[----:B------:R0:W2:Y:S01]  /*4fc0*/  SHFL.DOWN PT, R12, R5, 0x1, 0x1f ;  /* 0x08201f00050c7f89 */ /* 0x0000a200000e0000 */
[----:B------:R-:W-:-:S03]  /*4fd0*/  IMAD.MOV.U32 R8, RZ, RZ, R3 ;  /* 0x000000ffff087224 */ /* 0x000fc600078e0003 */
        /* <DEDUP_REMOVED lines=21> */
.L_x_645:
[----:B------:R-:W-:Y:S05]  /*5130*/  BSYNC.RECONVERGENT B1 ;  /* 0x0000000000017941 */ /* 0x000fea0003800200 */
.L_x_644:
        /* <DEDUP_REMOVED lines=26> */
.L_x_647:
[----:B------:R-:W-:Y:S05]  /*52e0*/  BSYNC.RECONVERGENT B1 ;  /* 0x0000000000017941 */ /* 0x000fea0003800200 */
.L_x_646:
        /* <DEDUP_REMOVED lines=26> */
.L_x_649:
[----:B------:R-:W-:Y:S05]  /*5490*/  BSYNC.RECONVERGENT B1 ;  /* 0x0000000000017941 */ /* 0x000fea0003800200 */
.L_x_648:
        /* <DEDUP_REMOVED lines=26> */
.L_x_651:
[----:B------:R-:W-:Y:S05]  /*5640*/  BSYNC.RECONVERGENT B1 ;  /* 0x0000000000017941 */ /* 0x000fea0003800200 */
.L_x_650:
        /* <DEDUP_REMOVED lines=27> */
.L_x_653:
[----:B------:R-:W-:Y:S05]  /*5800*/  BSYNC.RECONVERGENT B1 ;  /* 0x0000000000017941 */ /* 0x000fea0003800200 */
.L_x_652:
[----:B------:R-:W-:Y:S04]  /*5810*/  BSSY.RECONVERGENT B1, `(.L_x_654) ;  /* 0x000000c000017945 */ /* 0x000fe80003800200 */
[----:B------:R-:W-:Y:S05]  /*5820*/  @P3 BRA `(.L_x_655) ;  /* 0x0000000000283947 */ /* 0x000fea0003800000 */
[----:B------:R-:W0:Y:S01]  /*5830*/  S2R R8, SR_CgaCtaId ;  /* 0x0000000000087919 */ /* 0x000e220000008800 */
[----:B------:R-:W-:Y:S02]  /*5840*/  MOV R5, 0x400 ;  /* 0x0000040000057802 */ /* 0x000fe40000000f00 */
[----:B-1----:R-:W-:-:S04]  /*5850*/  SHF.R.U32.HI R4, RZ, 0x1, R2 ;  /* 0x00000001ff047819 */ /* 0x002fc80000011602 */
[----:B------:R-:W-:Y:S02]  /*5860*/  LOP3.LUT R4, R4, 0x1f0, RZ, 0xc0, !PT ;  /* 0x000001f004047812 */ /* 0x000fe400078ec0ff */
[----:B0-----:R-:W-:-:S05]  /*5870*/  LEA R5, R8, R5, 0x18 ;  /* 0x0000000508057211 */ /* 0x001fca00078ec0ff */
[----:B------:R-:W-:Y:S02]  /*5880*/  IMAD.IADD R8, R4, 0x1, R5 ;  /* 0x0000000104087824 */ /* 0x000fe400078e0205 */
[----:B------:R-:W-:Y:S02]  /*5890*/  IMAD.MOV.U32 R4, RZ, RZ, R3 ;  /* 0x000000ffff047224 */ /* 0x000fe400078e0003 */
[----:B------:R-:W-:Y:S01]  /*58a0*/  IMAD.MOV.U32 R5, RZ, RZ, R6 ;  /* 0x000000ffff057224 */ /* 0x000fe200078e0006 */
[----:B------:R0:W-:Y:S04]  /*58b0*/  STS.U8 [R8+0x8], R7 ;  /* 0x0000080708007388 */ /* 0x0001e80000000000 */
[----:B------:R0:W-:Y:S02]  /*58c0*/  STS.64 [R8+0x10], R4 ;  /* 0x0000100408007388 */ /* 0x0001e40000000a00 */
.L_x_655:
[----:B------:R-:W-:Y:S05]  /*58d0*/  BSYNC.RECONVERGENT B1 ;  /* 0x0000000000017941 */ /* 0x000fea0003800200 */
.L_x_654:
[----:B------:R-:W-:Y:S01]  /*58e0*/  BAR.SYNC.DEFER_BLOCKING 0x0 ;  /* 0x0000000000007b1d */ /* 0x000fe20000010000 */
[----:B------:R-:W-:-:S13]  /*58f0*/  ISETP.NE.AND P2, PT, R2, RZ, PT ;  /* 0x000000ff0200720c */ /* 0x000fda0003f45270 */
[----:B------:R-:W-:Y:S05]  /*5900*/  @P2 BRA `(.L_x_573) ;  /* 0x0000000800742947 */ /* 0x000fea0003800000 */
[----:B0-----:R-:W0:Y:S01]  /*5910*/  S2R R5, SR_CgaCtaId ;  /* 0x0000000000057919 */ /* 0x001e220000008800 */
[----:B------:R-:W-:Y:S01]  /*5920*/  MOV R2, 0x400 ;  /* 0x0000040000027802 */ /* 0x000fe20000000f00 */
[----:B------:R-:W-:Y:S01]  /*5930*/  BSSY.RECONVERGENT B1, `(.L_x_656) ;  /* 0x000001f000017945 */ /* 0x000fe20003800200 */
[----:B------:R-:W-:Y:S01]  /*5940*/  PRMT R16, R7, 0x7610, R16 ;  /* 0x0000761007107816 */ /* 0x000fe20000000010 */
[----:B------:R-:W-:Y:S02]  /*5950*/  IMAD.MOV.U32 R17, RZ, RZ, R3 ;  /* 0x000000ffff117224 */ /* 0x000fe400078e0003 */
[----:B------:R-:W-:Y:S01]  /*5960*/  IMAD.MOV.U32 R18, RZ, RZ, R6 ;  /* 0x000000ffff127224 */ /* 0x000fe200078e0006 */
[----:B0-----:R-:W-:Y:S02]  /*5970*/  LEA R2, R5, R2, 0x18 ;  /* 0x0000000205027211 */ /* 0x001fe400078ec0ff */
[----:B------:R-:W-:-:S03]  /*5980*/  PRMT R5, R7, 0x8880, RZ ;  /* 0x0000888007057816 */ /* 0x000fc600000000ff */
[----:B------:R-:W0:Y:S04]  /*5990*/  LDS.S8 R14, [R2+0x18] ;  /* 0x00001800020e7984 */ /* 0x000e280000000200 */
[----:B------:R2:W3:Y:S04]  /*59a0*/  LDS.S8 R13, [R2+0x28] ;  /* 0x00002800020d7984 */ /* 0x0004e80000000200 */
[----:B------:R2:W4:Y:S04]  /*59b0*/  LDS.S8 R12, [R2+0x38] ;  /* 0x00003800020c7984 */ /* 0x0005280000000200 */
[----:B------:R2:W1:Y:S04]  /*59c0*/  LDS.S8 R11, [R2+0x48] ;  /* 0x00004800020b7984 */ /* 0x0004680000000200 */
[----:B------:R2:W1:Y:S04]  /*59d0*/  LDS.S8 R10, [R2+0x58] ;  /* 0x00005800020a7984 */ /* 0x0004680000000200 */
[----:B------:R2:W1:Y:S04]  /*59e0*/  LDS.S8 R8, [R2+0x68] ;  /* 0x0000680002087984 */ /* 0x0004680000000200 */
[----:B------:R2:W1:Y:S01]  /*59f0*/  LDS.S8 R9, [R2+0x78] ;  /* 0x0000780002097984 */ /* 0x0004620000000200 */
[----:B0-----:R-:W-:-:S13]  /*5a00*/  ISETP.GE.AND P0, PT, R5, R14, PT ;  /* 0x0000000e0500720c */ /* 0x001fda0003f06270 */
[----:B--234-:R-:W-:Y:S05]  /*5a10*/  @!P0 BRA `(.L_x_657) ;  /* 0x0000000000408947 */ /* 0x01cfea0003800000 */
[----:B-1----:R-:W0:Y:S01]  /*5a20*/  LDS.64 R4, [R2+0x20] ;  /* 0x0000200002047984 */ /* 0x002e220000000a00 */
[----:B------:R-:W-:Y:S02]  /*5a30*/  PRMT R15, R7, 0x8880, RZ ;  /* 0x00008880070f7816 */ /* 0x000fe400000000ff */
[----:B------:R-:W-:Y:S02]  /*5a40*/  PRMT R16, R14, 0x7610, R16 ;  /* 0x000076100e107816 */ /* 0x000fe40000000010 */
[----:B------:R-:W-:-:S04]  /*5a50*/  PRMT R15, R15, 0x7710, RZ ;  /* 0x000077100f0f7816 */ /* 0x000fc800000000ff */
[----:B------:R-:W-:-:S04]  /*5a60*/  PRMT R15, R15, 0x9910, RZ ;  /* 0x000099100f0f7816 */ /* 0x000fc800000000ff */
[----:B------:R-:W-:-:S13]  /*5a70*/  ISETP.GE.AND P3, PT, R14, R15, PT ;  /* 0x0000000f0e00720c */ /* 0x000fda0003f66270 */
        /* <DEDUP_REMOVED lines=10> */
.L_x_657:
[----:B------:R-:W-:Y:S05]  /*5b20*/  BSYNC.RECONVERGENT B1 ;  /* 0x0000000000017941 */ /* 0x000fea0003800200 */
.L_x_656:
[C---:B------:R-:W-:Y:S01]  /*5b30*/  PRMT R6, R16.reuse, 0x8880, RZ ;  /* 0x0000888010067816 */ /* 0x040fe200000000ff */
[----:B------:R-:W-:Y:S01]  /*5b40*/  BSSY.RECONVERGENT B1, `(.L_x_658) ;  /* 0x0000013000017945 */ /* 0x000fe20003800200 */
[----:B------:R-:W-:Y:S01]  /*5b50*/  PRMT R3, R16, 0x7610, R3 ;  /* 0x0000761010037816 */ /* 0x000fe20000000003 */
[----:B------:R-:W-:Y:S01]  /*5b60*/  IMAD.MOV.U32 R15, RZ, RZ, R17 ;  /* 0x000000ffff0f7224 */ /* 0x000fe200078e0011 */
[----:B------:R-:W-:Y:S01]  /*5b70*/  ISETP.GE.AND P0, PT, R6, R13, PT ;  /* 0x0000000d0600720c */ /* 0x000fe20003f06270 */
[----:B------:R-:W-:-:S12]  /*5b80*/  IMAD.MOV.U32 R14, RZ, RZ, R18 ;  /* 0x000000ffff0e7224 */ /* 0x000fd800078e0012 */
[----:B------:R-:W-:Y:S05]  /*5b90*/  @!P0 BRA `(.L_x_659) ;  /* 0x0000000000348947 */ /* 0x000fea0003800000 */
[----:B-1----:R-:W0:Y:S01]  /*5ba0*/  LDS.64 R4, [R2+0x30] ;  /* 0x0000300002047984 */ /* 0x002e220000000a00 */
        /* <DEDUP_REMOVED lines=12> */
.L_x_659:
[----:B------:R-:W-:Y:S05]  /*5c70*/  BSYNC.RECONVERGENT B1 ;  /* 0x0000000000017941 */ /* 0x000fea0003800200 */
.L_x_658:
        /* <DEDUP_REMOVED lines=20> */
.L_x_661:
[----:B------:R-:W-:Y:S05]  /*5dc0*/  BSYNC.RECONVERGENT B1 ;  /* 0x0000000000017941 */ /* 0x000fea0003800200 */
.L_x_660:
[C---:B------:R-:W-:Y:S01]  /*5dd0*/  PRMT R12, R6.reuse, 0x8880, RZ ;  /* 0x00008880060c7816 */ /* 0x040fe200000000ff */
[----:B------:R-:W-:Y:S01]  /*5de0*/  BSSY.RECONVERGENT B1, `(.L_x_662) ;  /* 0x0000012000017945 */ /* 0x000fe20003800200 */
[----:B------:R-:W-:Y:S01]  /*5df0*/  PRMT R3, R6, 0x7610, R3 ;  /* 0x0000761006037816 */ /* 0x000fe20000000003 */
[----:B-1----:R-:W-:Y:S01]  /*5e00*/  IMAD.MOV.U32 R4, RZ, RZ, R13 ;  /* 0x000000ffff047224 */ /* 0x002fe200078e000d */
        /* <DEDUP_REMOVED lines=15> */
.L_x_663:
[----:B------:R-:W-:Y:S05]  /*5f00*/  BSYNC.RECONVERGENT B1 ;  /* 0x0000000000017941 */ /* 0x000fea0003800200 */
.L_x_662:
        /* <DEDUP_REMOVED lines=20> */
.L_x_665:
[----:B------:R-:W-:Y:S05]  /*6050*/  BSYNC.RECONVERGENT B1 ;  /* 0x0000000000017941 */ /* 0x000fea0003800200 */
.L_x_664:
        /* <DEDUP_REMOVED lines=20> */
.L_x_667:
[----:B------:R-:W-:Y:S05]  /*61a0*/  BSYNC.RECONVERGENT B1 ;  /* 0x0000000000017941 */ /* 0x000fea0003800200 */
.L_x_666:
        /* <DEDUP_REMOVED lines=19> */
.L_x_573:
[----:B------:R-:W-:Y:S05]  /*62e0*/  BSYNC.RECONVERGENT B0 ;  /* 0x0000000000007941 */ /* 0x000fea0003800200 */
.L_x_540:
[----:B------:R-:W-:Y:S05]  /*62f0*/  @P2 EXIT ;  /* 0x000000000000294d */ /* 0x000fea0003800000 */
[----:B01----:R-:W0:Y:S01]  /*6300*/  LDC.64 R4, c[0x0][0x390] ;  /* 0x0000e400ff047b82 */ /* 0x003e220000000a00 */
[----:B------:R-:W-:Y:S02]  /*6310*/  IMAD.MOV.U32 R2, RZ, RZ, R3 ;  /* 0x000000ffff027224 */ /* 0x000fe400078e0003 */
[----:B------:R-:W-:Y:S02]  /*6320*/  IMAD.MOV.U32 R3, RZ, RZ, R6 ;  /* 0x000000ffff037224 */ /* 0x000fe400078e0006 */
[----:B0-----:R-:W-:-:S05]  /*6330*/  IMAD.WIDE.U32 R4, R0, 0x10, R4 ;  /* 0x0000001000047825 */ /* 0x001fca00078e0004 */
[----:B------:R-:W-:Y:S04]  /*6340*/  STG.E.64 desc[UR10][R4.64+0x8], R2 ;  /* 0x0000080204007986 */ /* 0x000fe8000c101b0a */
[----:B------:R-:W-:Y:S01]  /*6350*/  STG.E.U8 desc[UR10][R4.64], R7 ;  /* 0x0000000704007986 */ /* 0x000fe2000c10110a */
[----:B------:R-:W-:Y:S05]  /*6360*/  EXIT ;  /* 0x000000000000794d */ /* 0x000fea0003800000 */
.L_x_668:
        /* <DEDUP_REMOVED lines=9> */
.L_x_802:


//--------------------- .text._ZN6thrust24THRUST_300001_SM_1000_NS8cuda_cub4core6detail13_kernel_agentINS1_8__reduce11ReduceAgentINS0_12zip_iteratorIN4cuda3std3__45tupleIJNS0_10device_ptrIbEENS0_17counting_iteratorIlNS0_11use_defaultESF_SF_EEEEEEEPNSB_IJblEEESJ_iNS1_9__extrema9arg_min_fIblNSA_4lessIbEEEEEEJSI_SK_iSP_EEEvDpT0_ --------------------------
	.section	.text._ZN6thrust24THRUST_300001_SM_1000_NS8cuda_cub4core6detail13_kernel_agentINS1_8__reduce11ReduceAgentINS0_12zip_iteratorIN4cuda3std3__45tupleIJNS0_10device_ptrIbEENS0_17counting_iteratorIlNS0_11use_defaultESF_SF_EEEEEEEPNSB_IJblEEESJ_iNS1_9__extrema9arg_min_fIblNSA_4lessIbEEEEEEJSI_SK_iSP_EEEvDpT0_,"ax",@progbits
	.align	128
        .global         _ZN6thrust24THRUST_300001_SM_1000_NS8cuda_cub4core6detail13_kernel_agentINS1_8__reduce11ReduceAgentINS0_12zip_iteratorIN4cuda3std3__45tupleIJNS0_10device_ptrIbEENS0_17counting_iteratorIlNS0_11use_defaultESF_SF_EEEEEEEPNSB_IJblEEESJ_iNS1_9__extrema9arg_min_fIblNSA_4lessIbEEEEEEJSI_SK_iSP_EEEvDpT0_
        .type           _ZN6thrust24THRUST_300001_SM_1000_NS8cuda_cub4core6detail13_kernel_agentINS1_8__reduce11ReduceAgentINS0_12zip_iteratorIN4cuda3std3__45tupleIJNS0_10device_ptrIbEENS0_17counting_iteratorIlNS0_11use_defaultESF_SF_EEEEEEEPNSB_IJblEEESJ_iNS1_9__extrema9arg_min_fIblNSA_4lessIbEEEEEEJSI_SK_iSP_EEEvDpT0_,@function
        .size           _ZN6thrust24THRUST_300001_SM_1000_NS8cuda_cub4core6detail13_kernel_agentINS1_8__reduce11ReduceAgentINS0_12zip_iteratorIN4cuda3std3__45tupleIJNS0_10device_ptrIbEENS0_17counting_iteratorIlNS0_11use_defaultESF_SF_EEEEEEEPNSB_IJblEEESJ_iNS1_9__extrema9arg_min_fIblNSA_4lessIbEEEEEEJSI_SK_iSP_EEEvDpT0_,(.L_x_803 - _ZN6thrust24THRUST_300001_SM_1000_NS8cuda_cub4core6detail13_kernel_agentINS1_8__reduce11ReduceAgentINS0_12zip_iteratorIN4cuda3std3__45tupleIJNS0_10device_ptrIbEENS0_17counting_iteratorIlNS0_11use_defaultESF_SF_EEEEEEEPNSB_IJblEEESJ_iNS1_9__extrema9arg_min_fIblNSA_4lessIbEEEEEEJSI_SK_iSP_EEEvDpT0_)
        .other          _ZN6thrust24THRUST_300001_SM_1000_NS8cuda_cub4core6detail13_kernel_agentINS1_8__reduce11ReduceAgentINS0_12zip_iteratorIN4cuda3std3__45tupleIJNS0_10device_ptrIbEENS0_17counting_iteratorIlNS0_11use_defaultESF_SF_EEEEEEEPNSB_IJblEEESJ_iNS1_9__extrema9arg_min_fIblNSA_4lessIbEEEEEEJSI_SK_iSP_EEEvDpT0_,@"STO_CUDA_ENTRY STV_DEFAULT"
_ZN6thrust24THRUST_300001_SM_1000_NS8cuda_cub4core6detail13_kernel_agentINS1_8__reduce11ReduceAgentINS0_12zip_iteratorIN4cuda3std3__45tupleIJNS0_10device_ptrIbEENS0_17counting_iteratorIlNS0_11use_defaultESF_SF_EEEEEEEPNSB_IJblEEESJ_iNS1_9__extrema9arg_min_fIblNSA_4lessIbEEEEEEJSI_SK_iSP_EEEvDpT0_:
.text._ZN6thrust24THRUST_300001_SM_1000_NS8cuda_cub4core6detail13_kernel_agentINS1_8__reduce11ReduceAgentINS0_12zip_iteratorIN4cuda3std3__45tupleIJNS0_10device_ptrIbEENS0_17counting_iteratorIlNS0_11use_defaultESF_SF_EEEEEEEPNSB_IJblEEESJ_iNS1_9__extrema9arg_min_fIblNSA_4lessIbEEEEEEJSI_SK_iSP_EEEvDpT0_:
        /* <DEDUP_REMOVED lines=23> */
.L_x_672:
[----:B0-----:R-:W-:Y:S05]  /*0170*/  BSYNC.RECONVERGENT B1 ;  /* 0x0000000000017941 */ /* 0x001fea0003800200 */
.L_x_671:
        /* <DEDUP_REMOVED lines=17> */
.L_x_679:
        /* <DEDUP_REMOVED lines=27> */
.L_x_678:
[----:B------:R-:W-:Y:S05]  /*0440*/  BSYNC.RECONVERGENT B3 ;  /* 0x0000000000037941 */ /* 0x000fea0003800200 */
.L_x_677:
[----:B------:R-:W-:Y:S01]  /*0450*/  IADD3 R12, P0, PT, R12, 0x100, RZ ;  /* 0x000001000c0c7810 */ /* 0x000fe20007f1e0ff */
[----:B------:R-:W-:Y:S02]  /*0460*/  VIADD R5, R5, 0x100 ;  /* 0x0000010005057836 */ /* 0x000fe40000000000 */
[----:B------:R-:W-:Y:S02]  /*0470*/  IMAD.X R11, RZ, RZ, R11, P3 ;  /* 0x000000ffff0b7224 */ /* 0x000fe400018e060b */
[----:B------:R-:W-:Y:S01]  /*0480*/  IMAD.X R14, RZ, RZ, R14, P0 ;  /* 0x000000ffff0e7224 */ /* 0x000fe200000e060e */
[----:B------:R-:W-:Y:S07]  /*0490*/  @P2 BRA `(.L_x_679) ;  /* 0xfffffffc007c2947 */ /* 0x000fee000383ffff */
.L_x_676:
[----:B------:R-:W-:Y:S05]  /*04a0*/  BSYNC.RECONVERGENT B2 ;  /* 0x0000000000027941 */ /* 0x000fea0003800200 */
.L_x_675:
[----:B------:R-:W-:-:S13]  /*04b0*/  ISETP.GE.U32.AND P0, PT, R13, 0x300, PT ;  /* 0x000003000d00780c */ /* 0x000fda0003f06070 */
[----:B------:R-:W-:Y:S05]  /*04c0*/  @!P0 BRA `(.L_x_674) ;  /* 0x0000000400a48947 */ /* 0x000fea0003800000 */
[----:B------:R-:W0:Y:S01]  /*04d0*/  LDC.64 R6, c[0x0][0x380] ;  /* 0x0000e000ff067b82 */ /* 0x000e220000000a00 */
[----:B------:R-:W-:-:S07]  /*04e0*/  VIADD R5, R5, 0x200 ;  /* 0x0000020005057836 */ /* 0x000fce0000000000 */
[----:B------:R-:W1:Y:S02]  /*04f0*/  LDC.64 R8, c[0x0][0x388] ;  /* 0x0000e200ff087b82 */ /* 0x000e640000000a00 */
.L_x_688:
        /* <DEDUP_REMOVED lines=29> */
.L_x_681:
[----:B------:R-:W-:Y:S05]  /*06d0*/  BSYNC.RECONVERGENT B2 ;  /* 0x0000000000027941 */ /* 0x000fea0003800200 */
.L_x_680:
        /* <DEDUP_REMOVED lines=22> */
.L_x_683:
[----:B------:R-:W-:Y:S05]  /*0840*/  BSYNC.RECONVERGENT B2 ;  /* 0x0000000000027941 */ /* 0x000fea0003800200 */
.L_x_682:
        /* <DEDUP_REMOVED lines=21> */
.L_x_685:
[----:B------:R-:W-:Y:S05]  /*09a0*/  BSYNC.RECONVERGENT B2 ;  /* 0x0000000000027941 */ /* 0x000fea0003800200 */
.L_x_684:
        /* <DEDUP_REMOVED lines=22> */
.L_x_687:
[----:B------:R-:W-:Y:S05]  /*0b10*/  BSYNC.RECONVERGENT B2 ;  /* 0x0000000000027941 */ /* 0x000fea0003800200 */
.L_x_686:
[C---:B------:R-:W-:Y:S02]  /*0b20*/  VIADD R10, R5.reuse, 0x200 ;  /* 0x00000200050a7836 */ /* 0x040fe40000000000 */
[----:B------:R-:W-:-:S03]  /*0b30*/  VIADD R5, R5, 0x400 ;  /* 0x0000040005057836 */ /* 0x000fc60000000000 */
[----:B------:R-:W-:-:S13]  /*0b40*/  ISETP.GE.AND P0, PT, R10, UR5, PT ;  /* 0x000000050a007c0c */ /* 0x000fda000bf06270 */
[----:B------:R-:W-:Y:S05]  /*0b50*/  @!P0 BRA `(.L_x_688) ;  /* 0xfffffff800688947 */ /* 0x000fea000383ffff */
.L_x_674:
[----:B------:R-:W-:Y:S05]  /*0b60*/  BSYNC.RECONVERGENT B1 ;  /* 0x0000000000017941 */ /* 0x000fea0003800200 */
.L_x_673:
        /* <DEDUP_REMOVED lines=31> */
.L_x_691:
[----:B------:R-:W-:Y:S05]  /*0d60*/  BSYNC.RECONVERGENT B1 ;  /* 0x0000000000017941 */ /* 0x000fea0003800200 */
.L_x_690:
        /* <DEDUP_REMOVED lines=27> */
.L_x_693:
[----:B------:R-:W-:Y:S05]  /*0f20*/  BSYNC.RECONVERGENT B1 ;  /* 0x0000000000017941 */ /* 0x000fea0003800200 */
.L_x_692:
        /* <DEDUP_REMOVED lines=26> */
.L_x_695:
[----:B------:R-:W-:Y:S05]  /*10d0*/  BSYNC.RECONVERGENT B1 ;  /* 0x0000000000017941 */ /* 0x000fea0003800200 */
.L_x_694:
        /* <DEDUP_REMOVED lines=26> */
.L_x_697:
[----:B------:R-:W-:Y:S05]  /*1280*/  BSYNC.RECONVERGENT B1 ;  /* 0x0000000000017941 */ /* 0x000fea0003800200 */
.L_x_696:
        /* <DEDUP_REMOVED lines=28> */
.L_x_699:
[----:B------:R-:W-:Y:S05]  /*1450*/  BSYNC.RECONVERGENT B1 ;  /* 0x0000000000017941 */ /* 0x000fea0003800200 */
.L_x_698:
        /* <DEDUP_REMOVED lines=12> */
.L_x_701:
[----:B------:R-:W-:Y:S05]  /*1520*/  BSYNC.RECONVERGENT B1 ;  /* 0x0000000000017941 */ /* 0x000fea0003800200 */
.L_x_700:
        /* <DEDUP_REMOVED lines=36> */
.L_x_704:
[----:B------:R-:W-:Y:S05]  /*1770*/  BSYNC.RECONVERGENT B1 ;  /* 0x0000000000017941 */ /* 0x000fea0003800200 */
.L_x_703:
        /* <DEDUP_REMOVED lines=20> */
.L_x_706:
[----:B------:R-:W-:Y:S05]  /*18c0*/  BSYNC.RECONVERGENT B1 ;  /* 0x0000000000017941 */ /* 0x000fea0003800200 */
.L_x_705:
        /* <DEDUP_REMOVED lines=20> */
.L_x_708:
[----:B------:R-:W-:Y:S05]  /*1a10*/  BSYNC.RECONVERGENT B1 ;  /* 0x0000000000017941 */ /* 0x000fea0003800200 */
.L_x_707:
        /* <DEDUP_REMOVED lines=20> */
.L_x_710:
[----:B------:R-:W-:Y:S05]  /*1b60*/  BSYNC.RECONVERGENT B1 ;  /* 0x0000000000017941 */ /* 0x000fea0003800200 */
.L_x_709:
        /* <DEDUP_REMOVED lines=20> */
.L_x_712:
[----:B------:R-:W-:Y:S05]  /*1cb0*/  BSYNC.RECONVERGENT B1 ;  /* 0x0000000000017941 */ /* 0x000fea0003800200 */
.L_x_711:
        /* <DEDUP_REMOVED lines=20> */
.L_x_714:
[----:B------:R-:W-:Y:S05]  /*1e00*/  BSYNC.RECONVERGENT B1 ;  /* 0x0000000000017941 */ /* 0x000fea0003800200 */
.L_x_713:
        /* <DEDUP_REMOVED lines=20> */
.L_x_689:
        /* <DEDUP_REMOVED lines=33> */
.L_x_716:
[----:B------:R-:W-:Y:S05]  /*2160*/  BSYNC.RECONVERGENT B1 ;  /* 0x0000000000017941 */ /* 0x000fea0003800200 */
.L_x_715:
        /* <DEDUP_REMOVED lines=28> */
.L_x_718:
[----:B------:R-:W-:Y:S05]  /*2330*/  BSYNC.RECONVERGENT B1 ;  /* 0x0000000000017941 */ /* 0x000fea0003800200 */
.L_x_717:
        /* <DEDUP_REMOVED lines=28> */
.L_x_720:
[----:B------:R-:W-:Y:S05]  /*2500*/  BSYNC.RECONVERGENT B1 ;  /* 0x0000000000017941 */ /* 0x000fea0003800200 */
.L_x_719:
        /* <DEDUP_REMOVED lines=28> */
.L_x_722:
[----:B------:R-:W-:Y:S05]  /*26d0*/  BSYNC.RECONVERGENT B1 ;  /* 0x0000000000017941 */ /* 0x000fea0003800200 */
.L_x_721:
        /* <DEDUP_REMOVED lines=28> */
.L_x_724:
[----:B------:R-:W-:Y:S05]  /*28a0*/  BSYNC.RECONVERGENT B1 ;  /* 0x0000000000017941 */ /* 0x000fea0003800200 */
.L_x_723:
        /* <DEDUP_REMOVED lines=12> */
.L_x_726:
[----:B------:R-:W-:Y:S05]  /*2970*/  BSYNC.RECONVERGENT B1 ;  /* 0x0000000000017941 */ /* 0x000fea0003800200 */
.L_x_725:
        /* <DEDUP_REMOVED lines=35> */
.L_x_728:
[----:B------:R-:W-:Y:S05]  /*2bb0*/  BSYNC.RECONVERGENT B1 ;  /* 0x0000000000017941 */ /* 0x000fea0003800200 */
.L_x_727:
        /* <DEDUP_REMOVED lines=29> */
.L_x_730:
[----:B------:R-:W-:Y:S05]  /*2d90*/  BSYNC.RECONVERGENT B1 ;  /* 0x0000000000017941 */ /* 0x000fea0003800200 */
.L_x_729:
        /* <DEDUP_REMOVED lines=29> */
.L_x_732:
[----:B------:R-:W-:Y:S05]  /*2f70*/  BSYNC.RECONVERGENT B1 ;  /* 0x0000000000017941 */ /* 0x000fea0003800200 */
.L_x_731:
        /* <DEDUP_REMOVED lines=29> */
.L_x_734:
[----:B------:R-:W-:Y:S05]  /*3150*/  BSYNC.RECONVERGENT B1 ;  /* 0x0000000000017941 */ /* 0x000fea0003800200 */
.L_x_733:
        /* <DEDUP_REMOVED lines=29> */
.L_x_736:
[----:B------:R-:W-:Y:S05]  /*3330*/  BSYNC.RECONVERGENT B1 ;  /* 0x0000000000017941 */ /* 0x000fea0003800200 */
.L_x_735:
        /* <DEDUP_REMOVED lines=29> */
.L_x_738:
[----:B------:R-:W-:Y:S05]  /*3510*/  BSYNC.RECONVERGENT B1 ;  /* 0x0000000000017941 */ /* 0x000fea0003800200 */
.L_x_737:
        /* <DEDUP_REMOVED lines=30> */
.L_x_670:
        /* <DEDUP_REMOVED lines=45> */
.L_x_740:
[----:B------:R-:W-:Y:S05]  /*39d0*/  BSYNC.RECONVERGENT B1 ;  /* 0x0000000000017941 */ /* 0x000fea0003800200 */
.L_x_739:
[----:B------:R-:W-:Y:S01]  /*39e0*/  UISETP.GE.U32.AND UP0, UPT, UR4, 0xa00, UPT ;  /* 0x00000a000400788c */ /* 0x000fe2000bf06070 */
[----:B------:R-:W-:-:S08]  /*39f0*/  IMAD.MOV.U32 R5, RZ, RZ, 0x500 ;  /* 0x00000500ff057424 */ /* 0x000fd000078e00ff */
[----:B------:R-:W-:Y:S05]  /*3a00*/  BRA.U !UP0, `(.L_x_741) ;  /* 0x0000000508f87547 */ /* 0x000fea000b800000 */
[----:B------:R-:W-:Y:S01]  /*3a10*/  IMAD.MOV.U32 R5, RZ, RZ, 0x500 ;  /* 0x00000500ff057424 */ /* 0x000fe200078e00ff */
[----:B------:R-:W0:Y:S01]  /*3a20*/  LDCU UR4, c[0x0][0x398] ;  /* 0x00007300ff0477ac */ /* 0x000e220008000800 */
[----:B------:R-:W1:Y:S05]  /*3a30*/  LDCU.64 UR6, c[0x0][0x388] ;  /* 0x00007100ff0677ac */ /* 0x000e6a0008000a00 */
.L_x_752:
[----:B------:R-:W-:-:S05]  /*3a40*/  IADD3 R14, P0, PT, R5, R2, RZ ;  /* 0x00000002050e7210 */ /* 0x000fca0007f1e0ff */
[----:B------:R-:W-:-:S05]  /*3a50*/  IMAD.X R15, RZ, RZ, R3, P0 ;  /* 0x000000ffff0f7224 */ /* 0x000fca00000e0603 */
[----:B------:R-:W2:Y:S04]  /*3a60*/  LDG.E.S8 R20, desc[UR8][R14.64] ;  /* 0x000000080e147981 */ /* 0x000ea8000c1e1300 */
[----:B------:R3:W5:Y:S04]  /*3a70*/  LDG.E.S8 R13, desc[UR8][R14.64+0x100] ;  /* 0x000100080e0d7981 */ /* 0x000768000c1e1300 */
[----:B------:R3:W5:Y:S04]  /*3a80*/  LDG.E.S8 R12, desc[UR8][R14.64+0x200] ;  /* 0x000200080e0c7981 */ /* 0x000768000c1e1300 */
[----:B------:R3:W5:Y:S04]  /*3a90*/  LDG.E.S8 R9, desc[UR8][R14.64+0x300] ;  /* 0x000300080e097981 */ /* 0x000768000c1e1300 */
[----:B------:R3:W5:Y:S01]  /*3aa0*/  LDG.E.S8 R4, desc[UR8][R14.64+0x400] ;  /* 0x000400080e047981 */ /* 0x000762000c1e1300 */
[----:B------:R-:W-:Y:S01]  /*3ab0*/  PRMT R17, R8, 0x8880, RZ ;  /* 0x0000888008117816 */ /* 0x000fe200000000ff */
[----:B-1----:R-:W-:Y:S01]  /*3ac0*/  UMOV UR14, UR6 ;  /* 0x00000006000e7c82 */ /* 0x002fe20008000000 */
[----:B------:R-:W-:Y:S01]  /*3ad0*/  UMOV UR15, UR7 ;  /* 0x00000007000f7c82 */ /* 0x000fe20008000000 */
[----:B------:R-:W-:Y:S01]  /*3ae0*/  IADD3 R10, P1, P2, R0, UR14, R5 ;  /* 0x0000000e000a7c10 */ /* 0x000fe2000fa3e005 */
[----:B------:R-:W-:Y:S01]  /*3af0*/  BSSY.RECONVERGENT B1, `(.L_x_742) ;  /* 0x0000013000017945 */ /* 0x000fe20003800200 */
[----:B------:R-:W-:Y:S01]  /*3b00*/  PRMT R16, R8, 0x7610, R16 ;  /* 0x0000761008107816 */ /* 0x000fe20000000010 */
[----:B------:R-:W-:Y:S01]  /*3b10*/  IMAD.MOV.U32 R18, RZ, RZ, R7 ;  /* 0x000000ffff127224 */ /* 0x000fe200078e0007 */
[----:B------:R-:W-:Y:S01]  /*3b20*/  IADD3.X R11, PT, PT, RZ, UR15, RZ, P1, P2 ;  /* 0x0000000fff0b7c10 */ /* 0x000fe20008fe44ff */
        /* <DEDUP_REMOVED lines=15> */
.L_x_743:
[----:B0-----:R-:W-:Y:S05]  /*3c20*/  BSYNC.RECONVERGENT B1 ;  /* 0x0000000000017941 */ /* 0x001fea0003800200 */
.L_x_742:
[----:B------:R-:W-:Y:S01]  /*3c30*/  PRMT R6, R16, 0x8880, RZ ;  /* 0x0000888010067816 */ /* 0x000fe200000000ff */
[----:B------:R-:W-:Y:S01]  /*3c40*/  BSSY.RECONVERGENT B1, `(.L_x_744) ;  /* 0x0000014000017945 */ /* 0x000fe20003800200 */
[----:B------:R-:W-:Y:S01]  /*3c50*/  IADD3 RZ, P1, PT, R10, 0x100, RZ ;  /* 0x000001000aff7810 */ /* 0x000fe20007f3e0ff */
[----:B------:R-:W-:Y:S01]  /*3c60*/  IMAD.MOV.U32 R8, RZ, RZ, R18 ;  /* 0x000000ffff087224 */ /* 0x000fe200078e0012 */
[----:B-----5:R-:W-:Y:S01]  /*3c70*/  ISETP.GE.AND P0, PT, R6, R13, PT ;  /* 0x0000000d0600720c */ /* 0x020fe20003f06270 */
[----:B------:R-:W-:Y:S01]  /*3c80*/  IMAD.MOV.U32 R14, RZ, RZ, R19 ;  /* 0x000000ffff0e7224 */ /* 0x000fe200078e0013 */
[----:B------:R-:W-:Y:S01]  /*3c90*/  PRMT R7, R16, 0x7610, R7 ;  /* 0x0000761010077816 */ /* 0x000fe20000000007 */
[----:B------:R-:W-:-:S10]  /*3ca0*/  IMAD.X R20, RZ, RZ, R11, P1 ;  /* 0x000000ffff147224 */ /* 0x000fd400008e060b */
[----:B------:R-:W-:Y:S05]  /*3cb0*/  @!P0 BRA `(.L_x_745) ;  /* 0x0000000000308947 */ /* 0x000fea0003800000 */
[C---:B------:R-:W-:Y:S01]  /*3cc0*/  ISETP.GE.AND P2, PT, R13.reuse, R6, PT ;  /* 0x000000060d00720c */ /* 0x040fe20003f46270 */
[----:B------:R-:W-:Y:S01]  /*3cd0*/  VIADD R8, R10, 0x100 ;  /* 0x000001000a087836 */ /* 0x000fe20000000000 */
        /* <DEDUP_REMOVED lines=10> */
.L_x_745:
[----:B------:R-:W-:Y:S05]  /*3d80*/  BSYNC.RECONVERGENT B1 ;  /* 0x0000000000017941 */ /* 0x000fea0003800200 */
.L_x_744:
[----:B------:R-:W-:Y:S01]  /*3d90*/  PRMT R13, R7, 0x8880, RZ ;  /* 0x00008880070d7816 */ /* 0x000fe200000000ff */
[----:B------:R-:W-:Y:S01]  /*3da0*/  BSSY.RECONVERGENT B1, `(.L_x_746) ;  /* 0x0000014000017945 */ /* 0x000fe20003800200 */
[----:B------:R-:W-:Y:S01]  /*3db0*/  IADD3 RZ, P1, PT, R10, 0x200, RZ ;  /* 0x000002000aff7810 */ /* 0x000fe20007f3e0ff */
[----:B------:R-:W-:Y:S01]  /*3dc0*/  IMAD.MOV.U32 R15, RZ, RZ, R8 ;  /* 0x000000ffff0f7224 */ /* 0x000fe200078e0008 */
[----:B------:R-:W-:Y:S01]  /*3dd0*/  ISETP.GE.AND P0, PT, R13, R12, PT ;  /* 0x0000000c0d00720c */ /* 0x000fe20003f06270 */
[----:B------:R-:W-:Y:S01]  /*3de0*/  IMAD.MOV.U32 R16, RZ, RZ, R14 ;  /* 0x000000ffff107224 */ /* 0x000fe200078e000e */
[----:B------:R-:W-:Y:S01]  /*3df0*/  PRMT R6, R7, 0x7610, R6 ;  /* 0x0000761007067816 */ /* 0x000fe20000000006 */
[----:B------:R-:W-:-:S10]  /*3e00*/  IMAD.X R17, RZ, RZ, R11, P1 ;  /* 0x000000ffff117224 */ /* 0x000fd400008e060b */
[----:B------:R-:W-:Y:S05]  /*3e10*/  @!P0 BRA `(.L_x_747) ;  /* 0x0000000000308947 */ /* 0x000fea0003800000 */
[----:B------:R-:W-:Y:S01]  /*3e20*/  ISETP.GE.AND P2, PT, R12, R13, PT ;  /* 0x0000000d0c00720c */ /* 0x000fe20003f46270 */
        /* <DEDUP_REMOVED lines=11> */
.L_x_747:
[----:B------:R-:W-:Y:S05]  /*3ee0*/  BSYNC.RECONVERGENT B1 ;  /* 0x0000000000017941 */ /* 0x000fea0003800200 */
.L_x_746:
        /* <DEDUP_REMOVED lines=21> */
.L_x_749:
[----:B------:R-:W-:Y:S05]  /*4040*/  BSYNC.RECONVERGENT B1 ;  /* 0x0000000000017941 */ /* 0x000fea0003800200 */
.L_x_748:
        /* <DEDUP_REMOVED lines=21> */
.L_x_751:
[----:B------:R-:W-:Y:S05]  /*41a0*/  BSYNC.RECONVERGENT B1 ;  /* 0x0000000000017941 */ /* 0x000fea0003800200 */
.L_x_750:
[C---:B------:R-:W-:Y:S02]  /*41b0*/  VIADD R4, R5.reuse, 0xa00 ;  /* 0x00000a0005047836 */ /* 0x040fe40000000000 */
[----:B------:R-:W-:-:S03]  /*41c0*/  VIADD R5, R5, 0x500 ;  /* 0x0000050005057836 */ /* 0x000fc60000000000 */
[----:B------:R-:W-:-:S13]  /*41d0*/  ISETP.GT.AND P0, PT, R4, UR4, PT ;  /* 0x0000000404007c0c */ /* 0x000fda000bf04270 */
[----:B------:R-:W-:Y:S05]  /*41e0*/  @!P0 BRA `(.L_x_752) ;  /* 0xfffffff800148947 */ /* 0x000fea000383ffff */
.L_x_741:
        /* <DEDUP_REMOVED lines=14> */
[----:B------:R-:W-:Y:S01]  /*42d0*/  IMAD.IADD R3, R0, 0x1, R5 ;  /* 0x0000000100037824 */ /* 0x000fe200078e0205 */
[----:B------:R-:W-:-:S04]  /*42e0*/  LEA.HI R4, R2, 0x1, RZ, 0x18 ;  /* 0x0000000102047811 */ /* 0x000fc800078fc0ff */
[----:B------:R-:W-:-:S05]  /*42f0*/  IADD3 R16, P0, PT, R3, UR14, RZ ;  /* 0x0000000e03107c10 */ /* 0x000fca000ff1e0ff */
[----:B------:R-:W-:Y:S01]  /*4300*/  IMAD.X R15, RZ, RZ, UR15, P0 ;  /* 0x0000000fff0f7e24 */ /* 0x000fe200080e06ff */
[----:B0-----:R-:W-:Y:S02]  /*4310*/  IADD3 R13, P1, PT, R3, UR6, RZ ;  /* 0x00000006030d7c10 */ /* 0x001fe4000ff3e0ff */
[----:B------:R-:W-:Y:S01]  /*4320*/  LOP3.LUT R3, R4, 0x3, RZ, 0xc0, !PT ;  /* 0x0000000304037812 */ /* 0x000fe200078ec0ff */
[----:B------:R-:W-:Y:S02]  /*4330*/  IMAD.MOV.U32 R4, RZ, RZ, R0 ;  /* 0x000000ffff047224 */ /* 0x000fe400078e0000 */
[----:B------:R-:W-:Y:S02]  /*4340*/  IMAD.X R14, RZ, RZ, UR7, P1 ;  /* 0x00000007ff0e7e24 */ /* 0x000fe400088e06ff */
[----:B------:R-:W-:-:S07]  /*4350*/  IMAD.MOV R3, RZ, RZ, -R3 ;  /* 0x000000ffff037224 */ /* 0x000fce00078e0a03 */
.L_x_759:
        /* <DEDUP_REMOVED lines=27> */
.L_x_758:
[----:B------:R-:W-:Y:S05]  /*4510*/  BSYNC.RECONVERGENT B3 ;  /* 0x0000000000037941 */ /* 0x000fea0003800200 */
.L_x_757:
[----:B------:R-:W-:Y:S01]  /*4520*/  IADD3 R16, P0, PT, R16, 0x100, RZ ;  /* 0x0000010010107810 */ /* 0x000fe20007f1e0ff */
[----:B------:R-:W-:Y:S02]  /*4530*/  VIADD R4, R4, 0x100 ;  /* 0x0000010004047836 */ /* 0x000fe40000000000 */
[----:B------:R-:W-:Y:S02]  /*4540*/  IMAD.X R14, RZ, RZ, R14, P3 ;  /* 0x000000ffff0e7224 */ /* 0x000fe400018e060e */
[----:B------:R-:W-:Y:S01]  /*4550*/  IMAD.X R15, RZ, RZ, R15, P0 ;  /* 0x000000ffff0f7224 */ /* 0x000fe200000e060f */
[----:B------:R-:W-:Y:S07]  /*4560*/  @P2 BRA `(.L_x_759) ;  /* 0xfffffffc007c2947 */ /* 0x000fee000383ffff */
.L_x_756:
[----:B------:R-:W-:Y:S05]  /*4570*/  BSYNC.RECONVERGENT B2 ;  /* 0x0000000000027941 */ /* 0x000fea0003800200 */
.L_x_755:
[----:B------:R-:W-:-:S13]  /*4580*/  ISETP.GE.U32.AND P0, PT, R2, 0x300, PT ;  /* 0x000003000200780c */ /* 0x000fda0003f06070 */
[----:B------:R-:W-:Y:S05]  /*4590*/  @!P0 BRA `(.L_x_754) ;  /* 0x0000000400d48947 */ /* 0x000fea0003800000 */
[----:B------:R-:W0:Y:S01]  /*45a0*/  LDCU.128 UR16, c[0x0][0x380] ;  /* 0x00007000ff1077ac */ /* 0x000e220008000c00 */
[----:B------:R-:W1:Y:S01]  /*45b0*/  LDC.64 R2, c[0x0][0x388] ;  /* 0x0000e200ff027b82 */ /* 0x000e620000000a00 */
[C---:B------:R-:W-:Y:S02]  /*45c0*/  IMAD.IADD R21, R4.reuse, 0x1, R5 ;  /* 0x0000000104157824 */ /* 0x040fe400078e0205 */
[----:B------:R-:W-:Y:S01]  /*45d0*/  VIADD R14, R4, 0x200 ;  /* 0x00000200040e7836 */ /* 0x000fe20000000000 */
[----:B0-----:R-:W-:Y:S02]  /*45e0*/  IADD3 R5, P1, P2, R5, UR16, R4 ;  /* 0x0000001005057c10 */ /* 0x001fe4000fa3e004 */
[----:B------:R-:W-:Y:S02]  /*45f0*/  IADD3 R10, P0, PT, R21, UR18, RZ ;  /* 0x00000012150a7c10 */ /* 0x000fe4000ff1e0ff */
[----:B------:R-:W-:Y:S02]  /*4600*/  IADD3 R15, P3, PT, R5, 0x300, RZ ;  /* 0x00000300050f7810 */ /* 0x000fe40007f7e0ff */
[----:B------:R-:W-:Y:S01]  /*4610*/  IADD3 R12, P4, PT, R21, UR16, RZ ;  /* 0x00000010150c7c10 */ /* 0x000fe2000ff9e0ff */
[----:B------:R-:W-:Y:S01]  /*4620*/  IMAD.X R11, RZ, RZ, UR19, P0 ;  /* 0x00000013ff0b7e24 */ /* 0x000fe200080e06ff */
[----:B------:R-:W-:-:S03]  /*4630*/  IADD3.X R5, PT, PT, RZ, UR17, RZ, P1, P2 ;  /* 0x00000011ff057c10 */ /* 0x000fc60008fe44ff */
[----:B------:R-:W-:Y:S02]  /*4640*/  IMAD.X R13, RZ, RZ, UR17, P4 ;  /* 0x00000011ff0d7e24 */ /* 0x000fe4000a0e06ff */
[----:B------:R-:W-:-:S07]  /*4650*/  IMAD.X R5, RZ, RZ, R5, P3 ;  /* 0x000000ffff057224 */ /* 0x000fce00018e0605 */
.L_x_768:
[----:B------:R-:W2:Y:S01]  /*4660*/  LDG.E.S8 R23, desc[UR8][R12.64] ;  /* 0x000000080c177981 */ /* 0x000ea2000c1e1300 */
[----:B------:R-:W-:-:S05]  /*4670*/  IMAD.MOV.U32 R4, RZ, RZ, R15 ;  /* 0x000000ffff047224 */ /* 0x000fca00078e000f */
[----:B------:R0:W5:Y:S04]  /*4680*/  LDG.E.S8 R17, desc[UR8][R4.64+-0x200] ;  /* 0xfffe000804117981 */ /* 0x000168000c1e1300 */
[----:B------:R0:W5:Y:S04]  /*4690*/  LDG.E.S8 R15, desc[UR8][R4.64+-0x100] ;  /* 0xffff0008040f7981 */ /* 0x000168000c1e1300 */
[----:B------:R0:W5:Y:S01]  /*46a0*/  LDG.E.S8 R16, desc[UR8][R4.64] ;  /* 0x0000000804107981 */ /* 0x000162000c1e1300 */
[C---:B------:R-:W-:Y:S01]  /*46b0*/  PRMT R22, R8.reuse, 0x8880, RZ ;  /* 0x0000888008167816 */ /* 0x040fe200000000ff */
[----:B------:R-:W-:Y:S01]  /*46c0*/  BSSY.RECONVERGENT B2, `(.L_x_760) ;  /* 0x0000012000027945 */ /* 0x000fe20003800200 */
[----:B------:R-:W-:Y:S01]  /*46d0*/  PRMT R20, R8, 0x7610, R20 ;  /* 0x0000761008147816 */ /* 0x000fe20000000014 */
[----:B------:R-:W-:-:S02]  /*46e0*/  IMAD.MOV.U32 R18, RZ, RZ, R7 ;  /* 0x000000ffff127224 */ /* 0x000fc400078e0007 */
[----:B------:R-:W-:Y:S01]  /*46f0*/  IMAD.MOV.U32 R19, RZ, RZ, R6 ;  /* 0x000000ffff137224 */ /* 0x000fe200078e0006 */
        /* <DEDUP_REMOVED lines=14> */
.L_x_761:
[----:B------:R-:W-:Y:S05]  /*47e0*/  BSYNC.RECONVERGENT B2 ;  /* 0x0000000000027941 */ /* 0x000fea0003800200 */
.L_x_760:
[C---:B------:R-:W-:Y:S01]  /*47f0*/  PRMT R22, R20.reuse, 0x8880, RZ ;  /* 0x0000888014167816 */ /* 0x040fe200000000ff */
[----:B------:R-:W-:Y:S01]  /*4800*/  VIADD R7, R21, 0x100 ;  /* 0x0000010015077836 */ /* 0x000fe20000000000 */
[----:B------:R-:W-:Y:S01]  /*4810*/  BSSY.RECONVERGENT B2, `(.L_x_762) ;  /* 0x0000014000027945 */ /* 0x000fe20003800200 */
[----:B------:R-:W-:Y:S01]  /*4820*/  PRMT R8, R20, 0x7610, R8 ;  /* 0x0000761014087816 */ /* 0x000fe20000000008 */
[----:B------:R-:W-:Y:S01]  /*4830*/  IMAD.MOV.U32 R6, RZ, RZ, R18 ;  /* 0x000000ffff067224 */ /* 0x000fe200078e0012 */
[----:B-----5:R-:W-:Y:S02]  /*4840*/  ISETP.GE.AND P0, PT, R22, R17, PT ;  /* 0x000000111600720c */ /* 0x020fe40003f06270 */
[----:B-1----:R-:W-:Y:S01]  /*4850*/  IADD3 R23, P1, PT, R7, R2, RZ ;  /* 0x0000000207177210 */ /* 0x002fe20007f3e0ff */
[----:B------:R-:W-:-:S04]  /*4860*/  IMAD.MOV.U32 R7, RZ, RZ, R19 ;  /* 0x000000ffff077224 */ /* 0x000fc800078e0013 */
[----:B------:R-:W-:-:S06]  /*4870*/  IMAD.X R24, RZ, RZ, R3, P1 ;  /* 0x000000ffff187224 */ /* 0x000fcc00008e0603 */
        /* <DEDUP_REMOVED lines=13> */
.L_x_763:
[----:B------:R-:W-:Y:S05]  /*4950*/  BSYNC.RECONVERGENT B2 ;  /* 0x0000000000027941 */ /* 0x000fea0003800200 */
.L_x_762:
[C---:B------:R-:W-:Y:S01]  /*4960*/  PRMT R20, R8.reuse, 0x8880, RZ ;  /* 0x0000888008147816 */ /* 0x040fe200000000ff */
[----:B------:R-:W-:Y:S01]  /*4970*/  VIADD R17, R21, 0x200 ;  /* 0x0000020015117836 */ /* 0x000fe20000000000 */
[----:B------:R-:W-:Y:S01]  /*4980*/  BSSY.RECONVERGENT B2, `(.L_x_764) ;  /* 0x0000014000027945 */ /* 0x000fe20003800200 */
[----:B------:R-:W-:Y:S01]  /*4990*/  PRMT R19, R8, 0x7610, R19 ;  /* 0x0000761008137816 */ /* 0x000fe20000000013 */
[----:B------:R-:W-:Y:S01]  /*49a0*/  IMAD.MOV.U32 R18, RZ, RZ, R7 ;  /* 0x000000ffff127224 */ /* 0x000fe200078e0007 */
[----:B------:R-:W-:Y:S02]  /*49b0*/  ISETP.GE.AND P0, PT, R20, R15, PT ;  /* 0x0000000f1400720c */ /* 0x000fe40003f06270 */
[----:B------:R-:W-:Y:S01]  /*49c0*/  IADD3 R23, P1, PT, R17, R2, RZ ;  /* 0x0000000211177210 */ /* 0x000fe20007f3e0ff */
        /* <DEDUP_REMOVED lines=15> */
.L_x_765:
[----:B------:R-:W-:Y:S05]  /*4ac0*/  BSYNC.RECONVERGENT B2 ;  /* 0x0000000000027941 */ /* 0x000fea0003800200 */
.L_x_764:
[----:B------:R-:W-:Y:S01]  /*4ad0*/  PRMT R15, R19, 0x8880, RZ ;  /* 0x00008880130f7816 */ /* 0x000fe200000000ff */
        /* <DEDUP_REMOVED lines=21> */
.L_x_767:
[----:B------:R-:W-:Y:S05]  /*4c30*/  BSYNC.RECONVERGENT B2 ;  /* 0x0000000000027941 */ /* 0x000fea0003800200 */
.L_x_766:
[----:B------:R-:W-:Y:S01]  /*4c40*/  VIADD R16, R14, 0x200 ;  /* 0x000002000e107836 */ /* 0x000fe20000000000 */
[----:B------:R-:W-:Y:S01]  /*4c50*/  IADD3 R15, P2, PT, R4, 0x400, RZ ;  /* 0x00000400040f7810 */ /* 0x000fe20007f5e0ff */
[----:B------:R-:W-:Y:S01]  /*4c60*/  VIADD R14, R14, 0x400 ;  /* 0x000004000e0e7836 */ /* 0x000fe20000000000 */
[----:B------:R-:W-:Y:S01]  /*4c70*/  IADD3 R10, P1, PT, R10, 0x400, RZ ;  /* 0x000004000a0a7810 */ /* 0x000fe20007f3e0ff */
[----:B------:R-:W-:Y:S01]  /*4c80*/  VIADD R21, R21, 0x400 ;  /* 0x0000040015157836 */ /* 0x000fe20000000000 */
[----:B------:R-:W-:Y:S01]  /*4c90*/  ISETP.GE.AND P0, PT, R16, R9, PT ;  /* 0x000000091000720c */ /* 0x000fe20003f06270 */
[----:B------:R-:W-:Y:S01]  /*4ca0*/  IMAD.X R5, RZ, RZ, R5, P2 ;  /* 0x000000ffff057224 */ /* 0x000fe200010e0605 */
[----:B------:R-:W-:Y:S01]  /*4cb0*/  IADD3 R12, P2, PT, R12, 0x400, RZ ;  /* 0x000004000c0c7810 */ /* 0x000fe20007f5e0ff */
[----:B------:R-:W-:-:S04]  /*4cc0*/  IMAD.X R11, RZ, RZ, R11, P1 ;  /* 0x000000ffff0b7224 */ /* 0x000fc800008e060b */
[----:B------:R-:W-:-:S06]  /*4cd0*/  IMAD.X R13, RZ, RZ, R13, P2 ;  /* 0x000000ffff0d7224 */ /* 0x000fcc00010e060d */
[----:B------:R-:W-:Y:S05]  /*4ce0*/  @!P0 BRA `(.L_x_768) ;  /* 0xfffffff8005c8947 */ /* 0x000fea000383ffff */
.L_x_754:
[----:B------:R-:W-:Y:S05]  /*4cf0*/  BSYNC.RECONVERGENT B1 ;  /* 0x0000000000017941 */ /* 0x000fea0003800200 */
.L_x_753:
        /* <DEDUP_REMOVED lines=28> */
.L_x_770:
[----:B------:R-:W-:Y:S05]  /*4ec0*/  BSYNC.RECONVERGENT B1 ;  /* 0x0000000000017941 */ /* 0x000fea0003800200 */
.L_x_769:
        /* <DEDUP_REMOVED lines=26> */
.L_x_772:
[----:B------:R-:W-:Y:S05]  /*5070*/  BSYNC.RECONVERGENT B1 ;  /* 0x0000000000017941 */ /* 0x000fea0003800200 */
.L_x_771:
        /* <DEDUP_REMOVED lines=26> */
.L_x_774:
[----:B------:R-:W-:Y:S05]  /*5220*/  BSYNC.RECONVERGENT B1 ;  /* 0x0000000000017941 */ /* 0x000fea0003800200 */
.L_x_773:
        /* <DEDUP_REMOVED lines=26> */
.L_x_776:
[----:B------:R-:W-:Y:S05]  /*53d0*/  BSYNC.RECONVERGENT B1 ;  /* 0x0000000000017941 */ /* 0x000fea0003800200 */
.L_x_775:
        /* <DEDUP_REMOVED lines=27> */
.L_x_778:
[----:B------:R-:W-:Y:S05]  /*5590*/  BSYNC.RECONVERGENT B1 ;  /* 0x0000000000017941 */ /* 0x000fea0003800200 */
.L_x_777:
        /* <DEDUP_REMOVED lines=12> */
.L_x_780:
[----:B------:R-:W-:Y:S05]  /*5660*/  BSYNC.RECONVERGENT B1 ;  /* 0x0000000000017941 */ /* 0x000fea0003800200 */
.L_x_779:
        /* <DEDUP_REMOVED lines=35> */
.L_x_782:
[----:B------:R-:W-:Y:S05]  /*58a0*/  BSYNC.RECONVERGENT B1 ;  /* 0x0000000000017941 */ /* 0x000fea0003800200 */
.L_x_781:
        /* <DEDUP_REMOVED lines=20> */
.L_x_784:
[----:B------:R-:W-:Y:S05]  /*59f0*/  BSYNC.RECONVERGENT B1 ;  /* 0x0000000000017941 */ /* 0x000fea0003800200 */
.L_x_783:
        /* <DEDUP_REMOVED lines=20> */
.L_x_786:
[----:B------:R-:W-:Y:S05]  /*5b40*/  BSYNC.RECONVERGENT B1 ;  /* 0x0000000000017941 */ /* 0x000fea0003800200 */
.L_x_785:
        /* <DEDUP_REMOVED lines=20> */
.L_x_788:
[----:B------:R-:W-:Y:S05]  /*5c90*/  BSYNC.RECONVERGENT B1 ;  /* 0x0000000000017941 */ /* 0x000fea0003800200 */
.L_x_787:
        /* <DEDUP_REMOVED lines=20> */
.L_x_790:
[----:B------:R-:W-:Y:S05]  /*5de0*/  BSYNC.RECONVERGENT B1 ;  /* 0x0000000000017941 */ /* 0x000fea0003800200 */
.L_x_789:
        /* <DEDUP_REMOVED lines=20> */
.L_x_792:
[----:B------:R-:W-:Y:S05]  /*5f30*/  BSYNC.RECONVERGENT B1 ;  /* 0x0000000000017941 */ /* 0x000fea0003800200 */
.L_x_791:
        /* <DEDUP_REMOVED lines=19> */
.L_x_702:
[----:B------:R-:W-:Y:S05]  /*6070*/  BSYNC.RECONVERGENT B0 ;  /* 0x0000000000007941 */ /* 0x000fea0003800200 */
.L_x_669:
        /* <DEDUP_REMOVED lines=8> */
.L_x_793:
        /* <DEDUP_REMOVED lines=16> */
.L_x_803:


//--------------------- .text._Z5checkPciPb       --------------------------
	.section	.text._Z5checkPciPb,"ax",@progbits
	.align	128
        .global         _Z5checkPciPb
        .type           _Z5checkPciPb,@function
        .size           _Z5checkPciPb,(.L_x_804 - _Z5checkPciPb)
        .other          _Z5checkPciPb,@"STO_CUDA_ENTRY STV_DEFAULT"
_Z5checkPciPb:
.text._Z5checkPciPb:
[----:B------:R-:W0:Y:S01]  /*0000*/  LDC R1, c[0x0][0x37c] ;  /* 0x0000df00ff017b82 */ /* 0x000e220000000800 */
[----:B------:R-:W1:Y:S07]  /*0010*/  S2R R3, SR_TID.X ;  /* 0x0000000000037919 */ /* 0x000e6e0000002100 */
[----:B------:R-:W1:Y:S01]  /*0020*/  S2UR UR4, SR_CTAID.X ;  /* 0x00000000000479c3 */ /* 0x000e620000002500 */
[----:B------:R-:W2:Y:S01]  /*0030*/  LDCU UR5, c[0x0][0x388] ;  /* 0x00007100ff0577ac */ /* 0x000ea20008000800 */
[----:B------:R-:W-:-:S02]  /*0040*/  HFMA2 R4, -RZ, RZ, 7424, 18224 ;  /* 0x6f407473ff047431 */ /* 0x000fc400000001ff */
[----:B0-----:R-:W-:Y:S02]  /*0050*/  VIADD R1, R1, 0xffffffd8 ;  /* 0xffffffd801017836 */ /* 0x001fe40000000000 */
[----:B------:R-:W-:Y:S02]  /*0060*/  HFMA2 R10, -RZ, RZ, 26416, 1124 ;  /* 0x76736464ff0a7431 */ /* 0x000fe400000001ff */
[----:B------:R-:W-:Y:S01]  /*0070*/  IMAD.MOV.U32 R2, RZ, RZ, 0x68606d65 ;  /* 0x68606d65ff027424 */ /* 0x000fe200078e00ff */
[----:B------:R-:W-:Y:S01]  /*0080*/  MOV R7, 0x4e485465 ;  /* 0x4e48546500077802 */ /* 0x000fe20000000f00 */
[----:B------:R-:W-:Y:S01]  /*0090*/  IMAD.MOV.U32 R5, RZ, RZ, 0x6e607944 ;  /* 0x6e607944ff057424 */ /* 0x000fe200078e00ff */
[----:B------:R-:W1:Y:S01]  /*00a0*/  LDC R0, c[0x0][0x360] ;  /* 0x0000d800ff007b82 */ /* 0x000e620000000800 */
[----:B------:R-:W-:Y:S02]  /*00b0*/  IMAD.MOV.U32 R6, RZ, RZ, 0x50646d6f ;  /* 0x50646d6fff067424 */ /* 0x000fe400078e00ff */
[----:B------:R-:W-:Y:S01]  /*00c0*/  IMAD.MOV.U32 R8, RZ, RZ, 0x73606053 ;  /* 0x73606053ff087424 */ /* 0x000fe200078e00ff */
[----:B------:R0:W-:Y:S01]  /*00d0*/  STL.64 [R1+0x8], R4 ;  /* 0x0000080401007387 */ /* 0x0001e20000100a00 */
[----:B------:R-:W-:-:S02]  /*00e0*/  IMAD.MOV.U32 R9, RZ, RZ, 0x75686962 ;  /* 0x75686962ff097424 */ /* 0x000fc400078e00ff */
[----:B------:R-:W-:Y:S01]  /*00f0*/  IMAD.MOV.U32 R11, RZ, RZ, 0x7c6671 ;  /* 0x007c6671ff0b7424 */ /* 0x000fe200078e00ff */
[----:B------:R0:W-:Y:S04]  /*0100*/  STL.64 [R1+0x10], R6 ;  /* 0x0000100601007387 */ /* 0x0001e80000100a00 */
[----:B------:R0:W-:Y:S04]  /*0110*/  STL.64 [R1+0x18], R8 ;  /* 0x0000180801007387 */ /* 0x0001e80000100a00 */
[----:B------:R0:W-:Y:S01]  /*0120*/  STL.64 [R1+0x20], R10 ;  /* 0x0000200a01007387 */ /* 0x0001e20000100a00 */
[----:B-1----:R-:W-:-:S02]  /*0130*/  IMAD R0, R0, UR4, R3 ;  /* 0x0000000400007c24 */ /* 0x002fc4000f8e0203 */
[----:B------:R-:W-:-:S03]  /*0140*/  IMAD.MOV.U32 R3, RZ, RZ, 0x6267757a ;  /* 0x6267757aff037424 */ /* 0x000fc600078e00ff */
[----:B--2---:R-:W-:Y:S02]  /*0150*/  ISETP.GE.AND P0, PT, R0, UR5, PT ;  /* 0x0000000500007c0c */ /* 0x004fe4000bf06270 */
[----:B------:R0:W-:Y:S11]  /*0160*/  STL.64 [R1], R2 ;  /* 0x0000000201007387 */ /* 0x0001f60000100a00 */
[----:B------:R-:W-:Y:S05]  /*0170*/  @P0 EXIT ;  /* 0x000000000000094d */ /* 0x000fea0003800000 */
[----:B------:R-:W1:Y:S01]  /*0180*/  LDCU.64 UR6, c[0x0][0x390] ;  /* 0x00007200ff0677ac */ /* 0x000e620008000a00 */
[----:B0-----:R-:W-:Y:S01]  /*0190*/  SHF.R.S32.HI R5, RZ, 0x1f, R0 ;  /* 0x0000001fff057819 */ /* 0x001fe20000011400 */
[----:B------:R-:W-:Y:S01]  /*01a0*/  IMAD.MOV.U32 R6, RZ, RZ, 0x1 ;  /* 0x00000001ff067424 */ /* 0x000fe200078e00ff */
[----:B------:R-:W-:Y:S01]  /*01b0*/  IADD3 R7, PT, PT, R1, R0, RZ ;  /* 0x0000000001077210 */ /* 0x000fe20007ffe0ff */
[----:B------:R-:W0:Y:S01]  /*01c0*/  LDCU.64 UR8, c[0x0][0x380] ;  /* 0x00007000ff0877ac */ /* 0x000e220008000a00 */
[----:B------:R-:W2:Y:S04]  /*01d0*/  LDCU.64 UR4, c[0x0][0x358] ;  /* 0x00006b00ff0477ac */ /* 0x000ea80008000a00 */
[----:B------:R-:W3:Y:S01]  /*01e0*/  LDL.S8 R7, [R7] ;  /* 0x0000000007077983 */ /* 0x000ee20000100200 */
[----:B-1----:R-:W-:-:S02]  /*01f0*/  IADD3 R2, P0, PT, R0, UR6, RZ ;  /* 0x0000000600027c10 */ /* 0x002fc4000ff1e0ff */
[----:B0-----:R-:W-:Y:S02]  /*0200*/  IADD3 R4, P1, PT, R0, UR8, RZ ;  /* 0x0000000800047c10 */ /* 0x001fe4000ff3e0ff */
[C---:B------:R-:W-:Y:S02]  /*0210*/  IADD3.X R3, PT, PT, R5.reuse, UR7, RZ, P0, !PT ;  /* 0x0000000705037c10 */ /* 0x040fe400087fe4ff */
[----:B------:R-:W-:-:S03]  /*0220*/  IADD3.X R5, PT, PT, R5, UR9, RZ, P1, !PT ;  /* 0x0000000905057c10 */ /* 0x000fc60008ffe4ff */
[----:B--2---:R0:W-:Y:S04]  /*0230*/  STG.E.U8 desc[UR4][R2.64], R6 ;  /* 0x0000000602007986 */ /* 0x0041e8000c101104 */
[----:B------:R-:W2:Y:S01]  /*0240*/  LDG.E.S8 R5, desc[UR4][R4.64] ;  /* 0x0000000404057981 */ /* 0x000ea2000c1e1300 */
[----:B------:R-:W-:-:S05]  /*0250*/  IMAD.SHL.U32 R0, R0, 0x2, RZ ;  /* 0x0000000200007824 */ /* 0x000fca00078e00ff */
[----:B------:R-:W-:-:S04]  /*0260*/  LOP3.LUT R0, R0, 0x2, RZ, 0xc0, !PT ;  /* 0x0000000200007812 */ /* 0x000fc800078ec0ff */
[----:B---3--:R-:W-:-:S04]  /*0270*/  IADD3 R0, PT, PT, R7, 0x1, -R0 ;  /* 0x0000000107007810 */ /* 0x008fc80007ffe800 */
[----:B--2---:R-:W-:-:S13]  /*0280*/  ISETP.NE.AND P0, PT, R0, R5, PT ;  /* 0x000000050000720c */ /* 0x004fda0003f05270 */
[----:B0-----:R-:W-:Y:S05]  /*0290*/  @!P0 EXIT ;  /* 0x000000000000894d */ /* 0x001fea0003800000 */
[----:B------:R-:W-:Y:S01]  /*02a0*/  STG.E.U8 desc[UR4][R2.64], RZ ;  /* 0x000000ff02007986 */ /* 0x000fe2000c101104 */
[----:B------:R-:W-:Y:S05]  /*02b0*/  EXIT ;  /* 0x000000000000794d */ /* 0x000fea0003800000 */
.L_x_794:
        /* <DEDUP_REMOVED lines=12> */
.L_x_804:


//--------------------- .nv.shared._ZN3cub18CUB_300001_SM_10006detail11EmptyKernelIvEEvv --------------------------
	.section	.nv.shared._ZN3cub18CUB_300001_SM_10006detail11EmptyKernelIvEEvv,"aw",@nobits
	.sectionflags	@""
	.align	16
	.zero		1024


//--------------------- .nv.shared.reserved.0     --------------------------
	.section	.nv.shared.reserved.0,"aw",@nobits
	.weak		__nv_reservedSMEM_offset_0_alias
	.size		__nv_reservedSMEM_offset_0_alias, 0, 64
	.other		__nv_reservedSMEM_offset_0_alias,@"STO_CUDA_RESERVED_SHARED STV_DEFAULT"
__nv_reservedSMEM_offset_0_alias:
	.zero		0
	.zero		64


//--------------------- .nv.global                --------------------------
	.section	.nv.global,"aw",@nobits
.nv.global:
	.type		_ZN34_INTERNAL_79f1a597_4_k_cu_7c7350ad6thrust24THRUST_300001_SM_1000_NS12placeholders2_8E,@object
	.size		_ZN34_INTERNAL_79f1a597_4_k_cu_7c7350ad6thrust24THRUST_300001_SM_1000_NS12placeholders2_8E,(_ZN34_INTERNAL_79f1a597_4_k_cu_7c7350ad4cuda3std3__436_GLOBAL__N__79f1a597_4_k_cu_7c7350ad6ignoreE - _ZN34_INTERNAL_79f1a597_4_k_cu_7c7350ad6thrust24THRUST_300001_SM_1000_NS12placeholders2_8E)
_ZN34_INTERNAL_79f1a597_4_k_cu_7c7350ad6thrust24THRUST_300001_SM_1000_NS12placeholders2_8E:
	.zero		1
	.type		_ZN34_INTERNAL_79f1a597_4_k_cu_7c7350ad4cuda3std3__436_GLOBAL__N__79f1a597_4_k_cu_7c7350ad6ignoreE,@object
	.size		_ZN34_INTERNAL_79f1a597_4_k_cu_7c7350ad4cuda3std3__436_GLOBAL__N__79f1a597_4_k_cu_7c7350ad6ignoreE,(_ZN34_INTERNAL_79f1a597_4_k_cu_7c7350ad4cuda3std6ranges3__45__cpo4dataE - _ZN34_INTERNAL_79f1a597_4_k_cu_7c7350ad4cuda3std3__436_GLOBAL__N__79f1a597_4_k_cu_7c7350ad6ignoreE)
_ZN34_INTERNAL_79f1a597_4_k_cu_7c7350ad4cuda3std3__436_GLOBAL__N__79f1a597_4_k_cu_7c7350ad6ignoreE:
	.zero		1
	.type		_ZN34_INTERNAL_79f1a597_4_k_cu_7c7350ad4cuda3std6ranges3__45__cpo4dataE,@object
	.size		_ZN34_INTERNAL_79f1a597_4_k_cu_7c7350ad4cuda3std6ranges3__45__cpo4dataE,(_ZN34_INTERNAL_79f1a597_4_k_cu_7c7350ad6thrust24THRUST_300001_SM_1000_NS6system3cpp3parE - _ZN34_INTERNAL_79f1a597_4_k_cu_7c7350ad4cuda3std6ranges3__45__cpo4dataE)
_ZN34_INTERNAL_79f1a597_4_k_cu_7c7350ad4cuda3std6ranges3__45__cpo4dataE:
	.zero		1
	.type		_ZN34_INTERNAL_79f1a597_4_k_cu_7c7350ad6thrust24THRUST_300001_SM_1000_NS6system3cpp3parE,@object
	.size		_ZN34_INTERNAL_79f1a597_4_k_cu_7c7350ad6thrust24THRUST_300001_SM_1000_NS6system3cpp3parE,(_ZN34_INTERNAL_79f1a597_4_k_cu_7c7350ad4cuda3std3__45__cpo5beginE - _ZN34_INTERNAL_79f1a597_4_k_cu_7c7350ad6thrust24THRUST_300001_SM_1000_NS6system3cpp3parE)
_ZN34_INTERNAL_79f1a597_4_k_cu_7c7350ad6thrust24THRUST_300001_SM_1000_NS6system3cpp3parE:
	.zero		1
	.type		_ZN34_INTERNAL_79f1a597_4_k_cu_7c7350ad4cuda3std3__45__cpo5beginE,@object
	.size		_ZN34_INTERNAL_79f1a597_4_k_cu_7c7350ad4cuda3std3__45__cpo5beginE,(_ZN34_INTERNAL_79f1a597_4_k_cu_7c7350ad4cuda3std6ranges3__45__cpo5beginE - _ZN34_INTERNAL_79f1a597_4_k_cu_7c7350ad4cuda3std3__45__cpo5beginE)
_ZN34_INTERNAL_79f1a597_4_k_cu_7c7350ad4cuda3std3__45__cpo5beginE:
	.zero		1
	.type		_ZN34_INTERNAL_79f1a597_4_k_cu_7c7350ad4cuda3std6ranges3__45__cpo5beginE,@object
	.size		_ZN34_INTERNAL_79f1a597_4_k_cu_7c7350ad4cuda3std6ranges3__45__cpo5beginE,(_ZN34_INTERNAL_79f1a597_4_k_cu_7c7350ad6thrust24THRUST_300001_SM_1000_NS6deviceE - _ZN34_INTERNAL_79f1a597_4_k_cu_7c7350ad4cuda3std6ranges3__45__cpo5beginE)
_ZN34_INTERNAL_79f1a597_4_k_cu_7c7350ad4cuda3std6ranges3__45__cpo5beginE:
	.zero		1
	.type		_ZN34_INTERNAL_79f1a597_4_k_cu_7c7350ad6thrust24THRUST_300001_SM_1000_NS6deviceE,@object
	.size		_ZN34_INTERNAL_79f1a597_4_k_cu_7c7350ad6thrust24THRUST_300001_SM_1000_NS6deviceE,(_ZN34_INTERNAL_79f1a597_4_k_cu_7c7350ad4cuda3std3__47nulloptE - _ZN34_INTERNAL_79f1a597_4_k_cu_7c7350ad6thrust24THRUST_300001_SM_1000_NS6deviceE)
_ZN34_INTERNAL_79f1a597_4_k_cu_7c7350ad6thrust24THRUST_300001_SM_1000_NS6deviceE:
	.zero		1
	.type		_ZN34_INTERNAL_79f1a597_4_k_cu_7c7350ad4cuda3std3__47nulloptE,@object
	.size		_ZN34_INTERNAL_79f1a597_4_k_cu_7c7350ad4cuda3std3__47nulloptE,(_ZN34_INTERNAL_79f1a597_4_k_cu_7c7350ad4cuda3std6ranges3__45__cpo8distanceE - _ZN34_INTERNAL_79f1a597_4_k_cu_7c7350ad4cuda3std3__47nulloptE)
_ZN34_INTERNAL_79f1a597_4_k_cu_7c7350ad4cuda3std3__47nulloptE:
	.zero		1
	.type		_ZN34_INTERNAL_79f1a597_4_k_cu_7c7350ad4cuda3std6ranges3__45__cpo8distanceE,@object
	.size		_ZN34_INTERNAL_79f1a597_4_k_cu_7c7350ad4cuda3std6ranges3__45__cpo8distanceE,(_ZN34_INTERNAL_79f1a597_4_k_cu_7c7350ad6thrust24THRUST_300001_SM_1000_NS12placeholders2_4E - _ZN34_INTERNAL_79f1a597_4_k_cu_7c7350ad4cuda3std6ranges3__45__cpo8distanceE)
_ZN34_INTERNAL_79f1a597_4_k_cu_7c7350ad4cuda3std6ranges3__45__cpo8distanceE:
	.zero		1
	.type		_ZN34_INTERNAL_79f1a597_4_k_cu_7c7350ad6thrust24THRUST_300001_SM_1000_NS12placeholders2_4E,@object
	.size		_ZN34_INTERNAL_79f1a597_4_k_cu_7c7350ad6thrust24THRUST_300001_SM_1000_NS12placeholders2_4E,(_ZN34_INTERNAL_79f1a597_4_k_cu_7c7350ad4cuda3std3__45__cpo6rbeginE - _ZN34_INTERNAL_79f1a597_4_k_cu_7c7350ad6thrust24THRUST_300001_SM_1000_NS12placeholders2_4E)
_ZN34_INTERNAL_79f1a597_4_k_cu_7c7350ad6thrust24THRUST_300001_SM_1000_NS12placeholders2_4E:
	.zero		1
	.type		_ZN34_INTERNAL_79f1a597_4_k_cu_7c7350ad4cuda3std3__45__cpo6rbeginE,@object
	.size		_ZN34_INTERNAL_79f1a597_4_k_cu_7c7350ad4cuda3std3__45__cpo6rbeginE,(_ZN34_INTERNAL_79f1a597_4_k_cu_7c7350ad4cuda3std6ranges3__45__cpo7advanceE - _ZN34_INTERNAL_79f1a597_4_k_cu_7c7350ad4cuda3std3__45__cpo6rbeginE)
_ZN34_INTERNAL_79f1a597_4_k_cu_7c7350ad4cuda3std3__45__cpo6rbeginE:
	.zero		1
	.type		_ZN34_INTERNAL_79f1a597_4_k_cu_7c7350ad4cuda3std6ranges3__45__cpo7advanceE,@object
	.size		_ZN34_INTERNAL_79f1a597_4_k_cu_7c7350ad4cuda3std6ranges3__45__cpo7advanceE,(_ZN34_INTERNAL_79f1a597_4_k_cu_7c7350ad6thrust24THRUST_300001_SM_1000_NS12placeholders3_10E - _ZN34_INTERNAL_79f1a597_4_k_cu_7c7350ad4cuda3std6ranges3__45__cpo7advanceE)
_ZN34_INTERNAL_79f1a597_4_k_cu_7c7350ad4cuda3std6ranges3__45__cpo7advanceE:
	.zero		1
	.type		_ZN34_INTERNAL_79f1a597_4_k_cu_7c7350ad6thrust24THRUST_300001_SM_1000_NS12placeholders3_10E,@object
	.size		_ZN34_INTERNAL_79f1a597_4_k_cu_7c7350ad6thrust24THRUST_300001_SM_1000_NS12placeholders3_10E,(_ZN34_INTERNAL_79f1a597_4_k_cu_7c7350ad4cuda3std3__48in_placeE - _ZN34_INTERNAL_79f1a597_4_k_cu_7c7350ad6thrust24THRUST_300001_SM_1000_NS12placeholders3_10E)
_ZN34_INTERNAL_79f1a597_4_k_cu_7c7350ad6thrust24THRUST_300001_SM_1000_NS12placeholders3_10E:
	.zero		1
	.type		_ZN34_INTERNAL_79f1a597_4_k_cu_7c7350ad4cuda3std3__48in_placeE,@object
	.size		_ZN34_INTERNAL_79f1a597_4_k_cu_7c7350ad4cuda3std3__48in_placeE,(_ZN34_INTERNAL_79f1a597_4_k_cu_7c7350ad4cuda3std6ranges3__45__cpo4sizeE - _ZN34_INTERNAL_79f1a597_4_k_cu_7c7350ad4cuda3std3__48in_placeE)
_ZN34_INTERNAL_79f1a597_4_k_cu_7c7350ad4cuda3std3__48in_placeE:
	.zero		1
	.type		_ZN34_INTERNAL_79f1a597_4_k_cu_7c7350ad4cuda3std6ranges3__45__cpo4sizeE,@object
	.size		_ZN34_INTERNAL_79f1a597_4_k_cu_7c7350ad4cuda3std6ranges3__45__cpo4sizeE,(_ZN34_INTERNAL_79f1a597_4_k_cu_7c7350ad6thrust24THRUST_300001_SM_1000_NS12placeholders2_2E - _ZN34_INTERNAL_79f1a597_4_k_cu_7c7350ad4cuda3std6ranges3__45__cpo4sizeE)
_ZN34_INTERNAL_79f1a597_4_k_cu_7c7350ad4cuda3std6ranges3__45__cpo4sizeE:
	.zero		1
	.type		_ZN34_INTERNAL_79f1a597_4_k_cu_7c7350ad6thrust24THRUST_300001_SM_1000_NS12placeholders2_2E,@object
	.size		_ZN34_INTERNAL_79f1a597_4_k_cu_7c7350ad6thrust24THRUST_300001_SM_1000_NS12placeholders2_2E,(_ZN34_INTERNAL_79f1a597_4_k_cu_7c7350ad4cuda3std3__45__cpo6cbeginE - _ZN34_INTERNAL_79f1a597_4_k_cu_7c7350ad6thrust24THRUST_300001_SM_1000_NS12placeholders2_2E)
_ZN34_INTERNAL_79f1a597_4_k_cu_7c7350ad6thrust24THRUST_300001_SM_1000_NS12placeholders2_2E:
	.zero		1
	.type		_ZN34_INTERNAL_79f1a597_4_k_cu_7c7350ad4cuda3std3__45__cpo6cbeginE,@object
	.size		_ZN34_INTERNAL_79f1a597_4_k_cu_7c7350ad4cuda3std3__45__cpo6cbeginE,(_ZN34_INTERNAL_79f1a597_4_k_cu_7c7350ad4cuda3std6ranges3__45__cpo6cbeginE - _ZN34_INTERNAL_79f1a597_4_k_cu_7c7350ad4cuda3std3__45__cpo6cbeginE)
_ZN34_INTERNAL_79f1a597_4_k_cu_7c7350ad4cuda3std3__45__cpo6cbeginE:
	.zero		1
	.type		_ZN34_INTERNAL_79f1a597_4_k_cu_7c7350ad4cuda3std6ranges3__45__cpo6cbeginE,@object
	.size		_ZN34_INTERNAL_79f1a597_4_k_cu_7c7350ad4cuda3std6ranges3__45__cpo6cbeginE,(_ZN34_INTERNAL_79f1a597_4_k_cu_7c7350ad6thrust24THRUST_300001_SM_1000_NS12placeholders2_6E - _ZN34_INTERNAL_79f1a597_4_k_cu_7c7350ad4cuda3std6ranges3__45__cpo6cbeginE)
_ZN34_INTERNAL_79f1a597_4_k_cu_7c7350ad4cuda3std6ranges3__45__cpo6cbeginE:
	.zero		1
	.type		_ZN34_INTERNAL_79f1a597_4_k_cu_7c7350ad6thrust24THRUST_300001_SM_1000_NS12placeholders2_6E,@object
	.size		_ZN34_INTERNAL_79f1a597_4_k_cu_7c7350ad6thrust24THRUST_300001_SM_1000_NS12placeholders2_6E,(_ZN34_INTERNAL_79f1a597_4_k_cu_7c7350ad4cuda3std3__45__cpo7crbeginE - _ZN34_INTERNAL_79f1a597_4_k_cu_7c7350ad6thrust24THRUST_300001_SM_1000_NS12placeholders2_6E)
_ZN34_INTERNAL_79f1a597_4_k_cu_7c7350ad6thrust24THRUST_300001_SM_1000_NS12placeholders2_6E:
	.zero		1
	.type		_ZN34_INTERNAL_79f1a597_4_k_cu_7c7350ad4cuda3std3__45__cpo7crbeginE,@object
	.size		_ZN34_INTERNAL_79f1a597_4_k_cu_7c7350ad4cuda3std3__45__cpo7crbeginE,(_ZN34_INTERNAL_79f1a597_4_k_cu_7c7350ad4cuda3std6ranges3__45__cpo4nextE - _ZN34_INTERNAL_79f1a597_4_k_cu_7c7350ad4cuda3std3__45__cpo7crbeginE)
_ZN34_INTERNAL_79f1a597_4_k_cu_7c7350ad4cuda3std3__45__cpo7crbeginE:
	.zero		1
	.type		_ZN34_INTERNAL_79f1a597_4_k_cu_7c7350ad4cuda3std6ranges3__45__cpo4nextE,@object
	.size		_ZN34_INTERNAL_79f1a597_4_k_cu_7c7350ad4cuda3std6ranges3__45__cpo4nextE,(_ZN34_INTERNAL_79f1a597_4_k_cu_7c7350ad4cuda3std6ranges3__45__cpo4swapE - _ZN34_INTERNAL_79f1a597_4_k_cu_7c7350ad4cuda3std6ranges3__45__cpo4nextE)
_ZN34_INTERNAL_79f1a597_4_k_cu_7c7350ad4cuda3std6ranges3__45__cpo4nextE:
	.zero		1
	.type		_ZN34_INTERNAL_79f1a597_4_k_cu_7c7350ad4cuda3std6ranges3__45__cpo4swapE,@object
	.size		_ZN34_INTERNAL_79f1a597_4_k_cu_7c7350ad4cuda3std6ranges3__45__cpo4swapE,(_ZN34_INTERNAL_79f1a597_4_k_cu_7c7350ad6thrust24THRUST_300001_SM_1000_NS8cuda_cub10par_nosyncE - _ZN34_INTERNAL_79f1a597_4_k_cu_7c7350ad4cuda3std6ranges3__45__cpo4swapE)
_ZN34_INTERNAL_79f1a597_4_k_cu_7c7350ad4cuda3std6ranges3__45__cpo4swapE:
	.zero		1
	.type		_ZN34_INTERNAL_79f1a597_4_k_cu_7c7350ad6thrust24THRUST_300001_SM_1000_NS8cuda_cub10par_nosyncE,@object
	.size		_ZN34_INTERNAL_79f1a597_4_k_cu_7c7350ad6thrust24THRUST_300001_SM_1000_NS8cuda_cub10par_nosyncE,(_ZN34_INTERNAL_79f1a597_4_k_cu_7c7350ad6thrust24THRUST_300001_SM_1000_NS3seqE - _ZN34_INTERNAL_79f1a597_4_k_cu_7c7350ad6thrust24THRUST_300001_SM_1000_NS8cuda_cub10par_nosyncE)
_ZN34_INTERNAL_79f1a597_4_k_cu_7c7350ad6thrust24THRUST_300001_SM_1000_NS8cuda_cub10par_nosyncE:
	.zero		1
	.type		_ZN34_INTERNAL_79f1a597_4_k_cu_7c7350ad6thrust24THRUST_300001_SM_1000_NS3seqE,@object
	.size		_ZN34_INTERNAL_79f1a597_4_k_cu_7c7350ad6thrust24THRUST_300001_SM_1000_NS3seqE,(_ZN34_INTERNAL_79f1a597_4_k_cu_7c7350ad4cuda3std3__420unreachable_sentinelE - _ZN34_INTERNAL_79f1a597_4_k_cu_7c7350ad6thrust24THRUST_300001_SM_1000_NS3seqE)
_ZN34_INTERNAL_79f1a597_4_k_cu_7c7350ad6thrust24THRUST_300001_SM_1000_NS3seqE:
	.zero		1
	.type		_ZN34_INTERNAL_79f1a597_4_k_cu_7c7350ad4cuda3std3__420unreachable_sentinelE,@object
	.size		_ZN34_INTERNAL_79f1a597_4_k_cu_7c7350ad4cuda3std3__420unreachable_sentinelE,(_ZN34_INTERNAL_79f1a597_4_k_cu_7c7350ad4cuda3std6ranges3__45__cpo5ssizeE - _ZN34_INTERNAL_79f1a597_4_k_cu_7c7350ad4cuda3std3__420unreachable_sentinelE)
_ZN34_INTERNAL_79f1a597_4_k_cu_7c7350ad4cuda3std3__420unreachable_sentinelE:
	.zero		1
	.type		_ZN34_INTERNAL_79f1a597_4_k_cu_7c7350ad4cuda3std6ranges3__45__cpo5ssizeE,@object
	.size		_ZN34_INTERNAL_79f1a597_4_k_cu_7c7350ad4cuda3std6ranges3__45__cpo5ssizeE,(_ZN34_INTERNAL_79f1a597_4_k_cu_7c7350ad6thrust24THRUST_300001_SM_1000_NS12placeholders2_3E - _ZN34_INTERNAL_79f1a597_4_k_cu_7c7350ad4cuda3std6ranges3__45__cpo5ssizeE)
_ZN34_INTERNAL_79f1a597_4_k_cu_7c7350ad4cuda3std6ranges3__45__cpo5ssizeE:
	.zero		1
	.type		_ZN34_INTERNAL_79f1a597_4_k_cu_7c7350ad6thrust24THRUST_300001_SM_1000_NS12placeholders2_3E,@object
	.size		_ZN34_INTERNAL_79f1a597_4_k_cu_7c7350ad6thrust24THRUST_300001_SM_1000_NS12placeholders2_3E,(_ZN34_INTERNAL_79f1a597_4_k_cu_7c7350ad4cuda3std3__45__cpo4cendE - _ZN34_INTERNAL_79f1a597_4_k_cu_7c7350ad6thrust24THRUST_300001_SM_1000_NS12placeholders2_3E)
_ZN34_INTERNAL_79f1a597_4_k_cu_7c7350ad6thrust24THRUST_300001_SM_1000_NS12placeholders2_3E:
	.zero		1
	.type		_ZN34_INTERNAL_79f1a597_4_k_cu_7c7350ad4cuda3std3__45__cpo4cendE,@object
	.size		_ZN34_INTERNAL_79f1a597_4_k_cu_7c7350ad4cuda3std3__45__cpo4cendE,(_ZN34_INTERNAL_79f1a597_4_k_cu_7c7350ad4cuda3std6ranges3__45__cpo4cendE - _ZN34_INTERNAL_79f1a597_4_k_cu_7c7350ad4cuda3std3__45__cpo4cendE)
_ZN34_INTERNAL_79f1a597_4_k_cu_7c7350ad4cuda3std3__45__cpo4cendE:
	.zero		1
	.type		_ZN34_INTERNAL_79f1a597_4_k_cu_7c7350ad4cuda3std6ranges3__45__cpo4cendE,@object
	.size		_ZN34_INTERNAL_79f1a597_4_k_cu_7c7350ad4cuda3std6ranges3__45__cpo4cendE,(_ZN34_INTERNAL_79f1a597_4_k_cu_7c7350ad6thrust24THRUST_300001_SM_1000_NS12placeholders2_7E - _ZN34_INTERNAL_79f1a597_4_k_cu_7c7350ad4cuda3std6ranges3__45__cpo4cendE)
_ZN34_INTERNAL_79f1a597_4_k_cu_7c7350ad4cuda3std6ranges3__45__cpo4cendE:
	.zero		1
	.type		_ZN34_INTERNAL_79f1a597_4_k_cu_7c7350ad6thrust24THRUST_300001_SM_1000_NS12placeholders2_7E,@object
	.size		_ZN34_INTERNAL_79f1a597_4_k_cu_7c7350ad6thrust24THRUST_300001_SM_1000_NS12placeholders2_7E,(_ZN34_INTERNAL_79f1a597_4_k_cu_7c7350ad4cuda3std3__45__cpo5crendE - _ZN34_INTERNAL_79f1a597_4_k_cu_7c7350ad6thrust24THRUST_300001_SM_1000_NS12placeholders2_7E)
_ZN34_INTERNAL_79f1a597_4_k_cu_7c7350ad6thrust24THRUST_300001_SM_1000_NS12placeholders2_7E:
	.zero		1
	.type		_ZN34_INTERNAL_79f1a597_4_k_cu_7c7350ad4cuda3std3__45__cpo5crendE,@object
	.size		_ZN34_INTERNAL_79f1a597_4_k_cu_7c7350ad4cuda3std3__45__cpo5crendE,(_ZN34_INTERNAL_79f1a597_4_k_cu_7c7350ad4cuda3std6ranges3__45__cpo4prevE - _ZN34_INTERNAL_79f1a597_4_k_cu_7c7350ad4cuda3std3__45__cpo5crendE)
_ZN34_INTERNAL_79f1a597_4_k_cu_7c7350ad4cuda3std3__45__cpo5crendE:
	.zero		1
	.type		_ZN34_INTERNAL_79f1a597_4_k_cu_7c7350ad4cuda3std6ranges3__45__cpo4prevE,@object
	.size		_ZN34_INTERNAL_79f1a597_4_k_cu_7c7350ad4cuda3std6ranges3__45__cpo4prevE,(_ZN34_INTERNAL_79f1a597_4_k_cu_7c7350ad4cuda3std6ranges3__45__cpo9iter_moveE - _ZN34_INTERNAL_79f1a597_4_k_cu_7c7350ad4cuda3std6ranges3__45__cpo4prevE)
_ZN34_INTERNAL_79f1a597_4_k_cu_7c7350ad4cuda3std6ranges3__45__cpo4prevE:
	.zero		1
	.type		_ZN34_INTERNAL_79f1a597_4_k_cu_7c7350ad4cuda3std6ranges3__45__cpo9iter_moveE,@object
	.size		_ZN34_INTERNAL_79f1a597_4_k_cu_7c7350ad4cuda3std6ranges3__45__cpo9iter_moveE,(_ZN34_INTERNAL_79f1a597_4_k_cu_7c7350ad6thrust24THRUST_300001_SM_1000_NS6system6detail10sequential3seqE - _ZN34_INTERNAL_79f1a597_4_k_cu_7c7350ad4cuda3std6ranges3__45__cpo9iter_moveE)
_ZN34_INTERNAL_79f1a597_4_k_cu_7c7350ad4cuda3std6ranges3__45__cpo9iter_moveE:
	.zero		1
	.type		_ZN34_INTERNAL_79f1a597_4_k_cu_7c7350ad6thrust24THRUST_300001_SM_1000_NS6system6detail10sequential3seqE,@object
	.size		_ZN34_INTERNAL_79f1a597_4_k_cu_7c7350ad6thrust24THRUST_300001_SM_1000_NS6system6detail10sequential3seqE,(_ZN34_INTERNAL_79f1a597_4_k_cu_7c7350ad6thrust24THRUST_300001_SM_1000_NS12placeholders2_9E - _ZN34_INTERNAL_79f1a597_4_k_cu_7c7350ad6thrust24THRUST_300001_SM_1000_NS6system6detail10sequential3seqE)
_ZN34_INTERNAL_79f1a597_4_k_cu_7c7350ad6thrust24THRUST_300001_SM_1000_NS6system6detail10sequential3seqE:
	.zero		1
	.type		_ZN34_INTERNAL_79f1a597_4_k_cu_7c7350ad6thrust24THRUST_300001_SM_1000_NS12placeholders2_9E,@object
	.size		_ZN34_INTERNAL_79f1a597_4_k_cu_7c7350ad6thrust24THRUST_300001_SM_1000_NS12placeholders2_9E,(_ZN34_INTERNAL_79f1a597_4_k_cu_7c7350ad4cuda3std3__419piecewise_constructE - _ZN34_INTERNAL_79f1a597_4_k_cu_7c7350ad6thrust24THRUST_300001_SM_1000_NS12placeholders2_9E)
_ZN34_INTERNAL_79f1a597_4_k_cu_7c7350ad6thrust24THRUST_300001_SM_1000_NS12placeholders2_9E:
	.zero		1
	.type		_ZN34_INTERNAL_79f1a597_4_k_cu_7c7350ad4cuda3std3__419piecewise_constructE,@object
	.size		_ZN34_INTERNAL_79f1a597_4_k_cu_7c7350ad4cuda3std3__419piecewise_constructE,(_ZN34_INTERNAL_79f1a597_4_k_cu_7c7350ad4cuda3std6ranges3__45__cpo5cdataE - _ZN34_INTERNAL_79f1a597_4_k_cu_7c7350ad4cuda3std3__419piecewise_constructE)
_ZN34_INTERNAL_79f1a597_4_k_cu_7c7350ad4cuda3std3__419piecewise_constructE:
	.zero		1
	.type		_ZN34_INTERNAL_79f1a597_4_k_cu_7c7350ad4cuda3std6ranges3__45__cpo5cdataE,@object
	.size		_ZN34_INTERNAL_79f1a597_4_k_cu_7c7350ad4cuda3std6ranges3__45__cpo5cdataE,(_ZN34_INTERNAL_79f1a597_4_k_cu_7c7350ad6thrust24THRUST_300001_SM_1000_NS12placeholders2_1E - _ZN34_INTERNAL_79f1a597_4_k_cu_7c7350ad4cuda3std6ranges3__45__cpo5cdataE)
_ZN34_INTERNAL_79f1a597_4_k_cu_7c7350ad4cuda3std6ranges3__45__cpo5cdataE:
	.zero		1
	.type		_ZN34_INTERNAL_79f1a597_4_k_cu_7c7350ad6thrust24THRUST_300001_SM_1000_NS12placeholders2_1E,@object
	.size		_ZN34_INTERNAL_79f1a597_4_k_cu_7c7350ad6thrust24THRUST_300001_SM_1000_NS12placeholders2_1E,(_ZN34_INTERNAL_79f1a597_4_k_cu_7c7350ad4cuda3std3__45__cpo3endE - _ZN34_INTERNAL_79f1a597_4_k_cu_7c7350ad6thrust24THRUST_300001_SM_1000_NS12placeholders2_1E)
_ZN34_INTERNAL_79f1a597_4_k_cu_7c7350ad6thrust24THRUST_300001_SM_1000_NS12placeholders2_1E:
	.zero		1
	.type		_ZN34_INTERNAL_79f1a597_4_k_cu_7c7350ad4cuda3std3__45__cpo3endE,@object
	.size		_ZN34_INTERNAL_79f1a597_4_k_cu_7c7350ad4cuda3std3__45__cpo3endE,(_ZN34_INTERNAL_79f1a597_4_k_cu_7c7350ad4cuda3std6ranges3__45__cpo3endE - _ZN34_INTERNAL_79f1a597_4_k_cu_7c7350ad4cuda3std3__45__cpo3endE)
_ZN34_INTERNAL_79f1a597_4_k_cu_7c7350ad4cuda3std3__45__cpo3endE:
	.zero		1
	.type		_ZN34_INTERNAL_79f1a597_4_k_cu_7c7350ad4cuda3std6ranges3__45__cpo3endE,@object
	.size		_ZN34_INTERNAL_79f1a597_4_k_cu_7c7350ad4cuda3std6ranges3__45__cpo3endE,(_ZN34_INTERNAL_79f1a597_4_k_cu_7c7350ad6thrust24THRUST_300001_SM_1000_NS12placeholders2_5E - _ZN34_INTERNAL_79f1a597_4_k_cu_7c7350ad4cuda3std6ranges3__45__cpo3endE)
_ZN34_INTERNAL_79f1a597_4_k_cu_7c7350ad4cuda3std6ranges3__45__cpo3endE:
	.zero		1
	.type		_ZN34_INTERNAL_79f1a597_4_k_cu_7c7350ad6thrust24THRUST_300001_SM_1000_NS12placeholders2_5E,@object
	.size		_ZN34_INTERNAL_79f1a597_4_k_cu_7c7350ad6thrust24THRUST_300001_SM_1000_NS12placeholders2_5E,(_ZN34_INTERNAL_79f1a597_4_k_cu_7c7350ad4cuda3std3__45__cpo4rendE - _ZN34_INTERNAL_79f1a597_4_k_cu_7c7350ad6thrust24THRUST_300001_SM_1000_NS12placeholders2_5E)
_ZN34_INTERNAL_79f1a597_4_k_cu_7c7350ad6thrust24THRUST_300001_SM_1000_NS12placeholders2_5E:
	.zero		1
	.type		_ZN34_INTERNAL_79f1a597_4_k_cu_7c7350ad4cuda3std3__45__cpo4rendE,@object
	.size		_ZN34_INTERNAL_79f1a597_4_k_cu_7c7350ad4cuda3std3__45__cpo4rendE,(_ZN34_INTERNAL_79f1a597_4_k_cu_7c7350ad4cuda3std6ranges3__45__cpo9iter_swapE - _ZN34_INTERNAL_79f1a597_4_k_cu_7c7350ad4cuda3std3__45__cpo4rendE)
_ZN34_INTERNAL_79f1a597_4_k_cu_7c7350ad4cuda3std3__45__cpo4rendE:
	.zero		1
	.type		_ZN34_INTERNAL_79f1a597_4_k_cu_7c7350ad4cuda3std6ranges3__45__cpo9iter_swapE,@object
	.size		_ZN34_INTERNAL_79f1a597_4_k_cu_7c7350ad4cuda3std6ranges3__45__cpo9iter_swapE,(_ZN34_INTERNAL_79f1a597_4_k_cu_7c7350ad4cuda3std3__48unexpectE - _ZN34_INTERNAL_79f1a597_4_k_cu_7c7350ad4cuda3std6ranges3__45__cpo9iter_swapE)
_ZN34_INTERNAL_79f1a597_4_k_cu_7c7350ad4cuda3std6ranges3__45__cpo9iter_swapE:
	.zero		1
	.type		_ZN34_INTERNAL_79f1a597_4_k_cu_7c7350ad4cuda3std3__48unexpectE,@object
	.size		_ZN34_INTERNAL_79f1a597_4_k_cu_7c7350ad4cuda3std3__48unexpectE,(_ZN34_INTERNAL_79f1a597_4_k_cu_7c7350ad6thrust24THRUST_300001_SM_1000_NS8cuda_cub3parE - _ZN34_INTERNAL_79f1a597_4_k_cu_7c7350ad4cuda3std3__48unexpectE)
_ZN34_INTERNAL_79f1a597_4_k_cu_7c7350ad4cuda3std3__48unexpectE:
	.zero		1
	.type		_ZN34_INTERNAL_79f1a597_4_k_cu_7c7350ad6thrust24THRUST_300001_SM_1000_NS8cuda_cub3parE,@object
	.size		_ZN34_INTERNAL_79f1a597_4_k_cu_7c7350ad6thrust24THRUST_300001_SM_1000_NS8cuda_cub3parE,(.L_29 - _ZN34_INTERNAL_79f1a597_4_k_cu_7c7350ad6thrust24THRUST_300001_SM_1000_NS8cuda_cub3parE)
_ZN34_INTERNAL_79f1a597_4_k_cu_7c7350ad6thrust24THRUST_300001_SM_1000_NS8cuda_cub3parE:
	.zero		1
.L_29:


//--------------------- .nv.shared._ZN6thrust24THRUST_300001_SM_1000_NS8cuda_cub4core6detail13_kernel_agentINS1_8__reduce11ReduceAgentIPN4cuda3std3__45tupleIJblEEESC_SB_lNS1_9__extrema9arg_min_fIblNS9_4lessIbEEEEEEJSC_SC_iSH_EEEvDpT0_ --------------------------
	.section	.nv.shared._ZN6thrust24THRUST_300001_SM_1000_NS8cuda_cub4core6detail13_kernel_agentINS1_8__reduce11ReduceAgentIPN4cuda3std3__45tupleIJblEEESC_SB_lNS1_9__extrema9arg_min_fIblNS9_4lessIbEEEEEEJSC_SC_iSH_EEEvDpT0_,"aw",@nobits
	.sectionflags	@""
	.align	16
	.zero		1024


//--------------------- .nv.shared._ZN6thrust24THRUST_300001_SM_1000_NS8cuda_cub4core6detail13_kernel_agentINS1_8__reduce10DrainAgentIlEEJN3cub18CUB_300001_SM_10009GridQueueIyEElEEEvDpT0_ --------------------------
	.section	.nv.shared._ZN6thrust24THRUST_300001_SM_1000_NS8cuda_cub4core6detail13_kernel_agentINS1_8__reduce10DrainAgentIlEEJN3cub18CUB_300001_SM_10009GridQueueIyEElEEEvDpT0_,"aw",@nobits
	.sectionflags	@""
	.align	16
	.zero		1024


//--------------------- .nv.shared._ZN6thrust24THRUST_300001_SM_1000_NS8cuda_cub4core6detail13_kernel_agentINS1_8__reduce11ReduceAgentINS0_12zip_iteratorIN4cuda3std3__45tupleIJNS0_10device_ptrIbEENS0_17counting_iteratorIlNS0_11use_defaultESF_SF_EEEEEEEPNSB_IJblEEESJ_lNS1_9__extrema9arg_min_fIblNSA_4lessIbEEEEEEJSI_SK_lN3cub18CUB_300001_SM_100013GridEvenShareIlEENSS_9GridQueueIyEESP_EEEvDpT0_ --------------------------
	.section	.nv.shared._ZN6thrust24THRUST_300001_SM_1000_NS8cuda_cub4core6detail13_kernel_agentINS1_8__reduce11ReduceAgentINS0_12zip_iteratorIN4cuda3std3__45tupleIJNS0_10device_ptrIbEENS0_17counting_iteratorIlNS0_11use_defaultESF_SF_EEEEEEEPNSB_IJblEEESJ_lNS1_9__extrema9arg_min_fIblNSA_4lessIbEEEEEEJSI_SK_lN3cub18CUB_300001_SM_100013GridEvenShareIlEENSS_9GridQueueIyEESP_EEEvDpT0_,"aw",@nobits
	.sectionflags	@""
	.align	16
	.zero		1024


//--------------------- .nv.shared._ZN6thrust24THRUST_300001_SM_1000_NS8cuda_cub4core6detail13_kernel_agentINS1_8__reduce11ReduceAgentINS0_12zip_iteratorIN4cuda3std3__45tupleIJNS0_10device_ptrIbEENS0_17counting_iteratorIlNS0_11use_defaultESF_SF_EEEEEEEPNSB_IJblEEESJ_lNS1_9__extrema9arg_min_fIblNSA_4lessIbEEEEEEJSI_SK_lSP_EEEvDpT0_ --------------------------
	.section	.nv.shared._ZN6thrust24THRUST_300001_SM_1000_NS8cuda_cub4core6detail13_kernel_agentINS1_8__reduce11ReduceAgentINS0_12zip_iteratorIN4cuda3std3__45tupleIJNS0_10device_ptrIbEENS0_17counting_iteratorIlNS0_11use_defaultESF_SF_EEEEEEEPNSB_IJblEEESJ_lNS1_9__extrema9arg_min_fIblNSA_4lessIbEEEEEEJSI_SK_lSP_EEEvDpT0_,"aw",@nobits
	.sectionflags	@""
	.align	16
	.zero		1024


//--------------------- .nv.shared._ZN6thrust24THRUST_300001_SM_1000_NS8cuda_cub4core6detail13_kernel_agentINS1_8__reduce11ReduceAgentIPN4cuda3std3__45tupleIJblEEESC_SB_iNS1_9__extrema9arg_min_fIblNS9_4lessIbEEEEEEJSC_SC_iSH_EEEvDpT0_ --------------------------
	.section	.nv.shared._ZN6thrust24THRUST_300001_SM_1000_NS8cuda_cub4core6detail13_kernel_agentINS1_8__reduce11ReduceAgentIPN4cuda3std3__45tupleIJblEEESC_SB_iNS1_9__extrema9arg_min_fIblNS9_4lessIbEEEEEEJSC_SC_iSH_EEEvDpT0_,"aw",@nobits
	.sectionflags	@""
	.align	16
	.zero		1024


//--------------------- .nv.shared._ZN6thrust24THRUST_300001_SM_1000_NS8cuda_cub4core6detail13_kernel_agentINS1_8__reduce10DrainAgentIiEEJN3cub18CUB_300001_SM_10009GridQueueIjEEiEEEvDpT0_ --------------------------
	.section	.nv.shared._ZN6thrust24THRUST_300001_SM_1000_NS8cuda_cub4core6detail13_kernel_agentINS1_8__reduce10DrainAgentIiEEJN3cub18CUB_300001_SM_10009GridQueueIjEEiEEEvDpT0_,"aw",@nobits
	.sectionflags	@""
	.align	16
	.zero		1024


//--------------------- .nv.shared._ZN6thrust24THRUST_300001_SM_1000_NS8cuda_cub4core6detail13_kernel_agentINS1_8__reduce11ReduceAgentINS0_12zip_iteratorIN4cuda3std3__45tupleIJNS0_10device_ptrIbEENS0_17counting_iteratorIlNS0_11use_defaultESF_SF_EEEEEEEPNSB_IJblEEESJ_iNS1_9__extrema9arg_min_fIblNSA_4lessIbEEEEEEJSI_SK_iN3cub18CUB_300001_SM_100013GridEvenShareIiEENSS_9GridQueueIjEESP_EEEvDpT0_ --------------------------
	.section	.nv.shared._ZN6thrust24THRUST_300001_SM_1000_NS8cuda_cub4core6detail13_kernel_agentINS1_8__reduce11ReduceAgentINS0_12zip_iteratorIN4cuda3std3__45tupleIJNS0_10device_ptrIbEENS0_17counting_iteratorIlNS0_11use_defaultESF_SF_EEEEEEEPNSB_IJblEEESJ_iNS1_9__extrema9arg_min_fIblNSA_4lessIbEEEEEEJSI_SK_iN3cub18CUB_300001_SM_100013GridEvenShareIiEENSS_9GridQueueIjEESP_EEEvDpT0_,"aw",@nobits
	.sectionflags	@""
	.align	16
	.zero		1024


//--------------------- .nv.shared._ZN6thrust24THRUST_300001_SM_1000_NS8cuda_cub4core6detail13_kernel_agentINS1_8__reduce11ReduceAgentINS0_12zip_iteratorIN4cuda3std3__45tupleIJNS0_10device_ptrIbEENS0_17counting_iteratorIlNS0_11use_defaultESF_SF_EEEEEEEPNSB_IJblEEESJ_iNS1_9__extrema9arg_min_fIblNSA_4lessIbEEEEEEJSI_SK_iSP_EEEvDpT0_ --------------------------
	.section	.nv.shared._ZN6thrust24THRUST_300001_SM_1000_NS8cuda_cub4core6detail13_kernel_agentINS1_8__reduce11ReduceAgentINS0_12zip_iteratorIN4cuda3std3__45tupleIJNS0_10device_ptrIbEENS0_17counting_iteratorIlNS0_11use_defaultESF_SF_EEEEEEEPNSB_IJblEEESJ_iNS1_9__extrema9arg_min_fIblNSA_4lessIbEEEEEEJSI_SK_iSP_EEEvDpT0_,"aw",@nobits
	.sectionflags	@""
	.align	16
	.zero		1024


//--------------------- .nv.shared._Z5checkPciPb  --------------------------
	.section	.nv.shared._Z5checkPciPb,"aw",@nobits
	.sectionflags	@""
	.align	16
	.zero		1024


//--------------------- .nv.constant0._ZN3cub18CUB_300001_SM_10006detail11EmptyKernelIvEEvv --------------------------
	.section	.nv.constant0._ZN3cub18CUB_300001_SM_10006detail11EmptyKernelIvEEvv,"a",@progbits
	.sectionflags	@""
	.align	4
.nv.constant0._ZN3cub18CUB_300001_SM_10006detail11EmptyKernelIvEEvv:
	.zero		896


//--------------------- .nv.constant0._ZN6thrust24THRUST_300001_SM_1000_NS8cuda_cub4core6detail13_kernel_agentINS1_8__reduce11ReduceAgentIPN4cuda3std3__45tupleIJblEEESC_SB_lNS1_9__extrema9arg_min_fIblNS9_4lessIbEEEEEEJSC_SC_iSH_EEEvDpT0_ --------------------------
	.section	.nv.constant0._ZN6thrust24THRUST_300001_SM_1000_NS8cuda_cub4core6detail13_kernel_agentINS1_8__reduce11ReduceAgentIPN4cuda3std3__45tupleIJblEEESC_SB_lNS1_9__extrema9arg_min_fIblNS9_4lessIbEEEEEEJSC_SC_iSH_EEEvDpT0_,"a",@progbits
	.sectionflags	@""
	.align	4
.nv.constant0._ZN6thrust24THRUST_300001_SM_1000_NS8cuda_cub4core6detail13_kernel_agentINS1_8__reduce11ReduceAgentIPN4cuda3std3__45tupleIJblEEESC_SB_lNS1_9__extrema9arg_min_fIblNS9_4lessIbEEEEEEJSC_SC_iSH_EEEvDpT0_:
	.zero		917


//--------------------- .nv.constant0._ZN6thrust24THRUST_300001_SM_1000_NS8cuda_cub4core6detail13_kernel_agentINS1_8__reduce10DrainAgentIlEEJN3cub18CUB_300001_SM_10009GridQueueIyEElEEEvDpT0_ --------------------------
	.section	.nv.constant0._ZN6thrust24THRUST_300001_SM_1000_NS8cuda_cub4core6detail13_kernel_agentINS1_8__reduce10DrainAgentIlEEJN3cub18CUB_300001_SM_10009GridQueueIyEElEEEvDpT0_,"a",@progbits
	.sectionflags	@""
	.align	4
.nv.constant0._ZN6thrust24THRUST_300001_SM_1000_NS8cuda_cub4core6detail13_kernel_agentINS1_8__reduce10DrainAgentIlEEJN3cub18CUB_300001_SM_10009GridQueueIyEElEEEvDpT0_:
	.zero		912


//--------------------- .nv.constant0._ZN6thrust24THRUST_300001_SM_1000_NS8cuda_cub4core6detail13_kernel_agentINS1_8__reduce11ReduceAgentINS0_12zip_iteratorIN4cuda3std3__45tupleIJNS0_10device_ptrIbEENS0_17counting_iteratorIlNS0_11use_defaultESF_SF_EEEEEEEPNSB_IJblEEESJ_lNS1_9__extrema9arg_min_fIblNSA_4lessIbEEEEEEJSI_SK_lN3cub18CUB_300001_SM_100013GridEvenShareIlEENSS_9GridQueueIyEESP_EEEvDpT0_ --------------------------
	.section	.nv.constant0._ZN6thrust24THRUST_300001_SM_1000_NS8cuda_cub4core6detail13_kernel_agentINS1_8__reduce11ReduceAgentINS0_12zip_iteratorIN4cuda3std3__45tupleIJNS0_10device_ptrIbEENS0_17counting_iteratorIlNS0_11use_defaultESF_SF_EEEEEEEPNSB_IJblEEESJ_lNS1_9__extrema9arg_min_fIblNSA_4lessIbEEEEEEJSI_SK_lN3cub18CUB_300001_SM_100013GridEvenShareIlEENSS_9GridQueueIyEESP_EEEvDpT0_,"a",@progbits
	.sectionflags	@""
	.align	4
.nv.constant0._ZN6thrust24THRUST_300001_SM_1000_NS8cuda_cub4core6detail13_kernel_agentINS1_8__reduce11ReduceAgentINS0_12zip_iteratorIN4cuda3std3__45tupleIJNS0_10device_ptrIbEENS0_17counting_iteratorIlNS0_11use_defaultESF_SF_EEEEEEEPNSB_IJblEEESJ_lNS1_9__extrema9arg_min_fIblNSA_4lessIbEEEEEEJSI_SK_lN3cub18CUB_300001_SM_100013GridEvenShareIlEENSS_9GridQueueIyEESP_EEEvDpT0_:
	.zero		1009


//--------------------- .nv.constant0._ZN6thrust24THRUST_300001_SM_1000_NS8cuda_cub4core6detail13_kernel_agentINS1_8__reduce11ReduceAgentINS0_12zip_iteratorIN4cuda3std3__45tupleIJNS0_10device_ptrIbEENS0_17counting_iteratorIlNS0_11use_defaultESF_SF_EEEEEEEPNSB_IJblEEESJ_lNS1_9__extrema9arg_min_fIblNSA_4lessIbEEEEEEJSI_SK_lSP_EEEvDpT0_ --------------------------
	.section	.nv.constant0._ZN6thrust24THRUST_300001_SM_1000_NS8cuda_cub4core6detail13_kernel_agentINS1_8__reduce11ReduceAgentINS0_12zip_iteratorIN4cuda3std3__45tupleIJNS0_10device_ptrIbEENS0_17counting_iteratorIlNS0_11use_defaultESF_SF_EEEEEEEPNSB_IJblEEESJ_lNS1_9__extrema9arg_min_fIblNSA_4lessIbEEEEEEJSI_SK_lSP_EEEvDpT0_,"a",@progbits
	.sectionflags	@""
	.align	4
.nv.constant0._ZN6thrust24THRUST_300001_SM_1000_NS8cuda_cub4core6detail13_kernel_agentINS1_8__reduce11ReduceAgentINS0_12zip_iteratorIN4cuda3std3__45tupleIJNS0_10device_ptrIbEENS0_17counting_iteratorIlNS0_11use_defaultESF_SF_EEEEEEEPNSB_IJblEEESJ_lNS1_9__extrema9arg_min_fIblNSA_4lessIbEEEEEEJSI_SK_lSP_EEEvDpT0_:
	.zero		929


//--------------------- .nv.constant0._ZN6thrust24THRUST_300001_SM_1000_NS8cuda_cub4core6detail13_kernel_agentINS1_8__reduce11ReduceAgentIPN4cuda3std3__45tupleIJblEEESC_SB_iNS1_9__extrema9arg_min_fIblNS9_4lessIbEEEEEEJSC_SC_iSH_EEEvDpT0_ --------------------------
	.section	.nv.constant0._ZN6thrust24THRUST_300001_SM_1000_NS8cuda_cub4core6detail13_kernel_agentINS1_8__reduce11ReduceAgentIPN4cuda3std3__45tupleIJblEEESC_SB_iNS1_9__extrema9arg_min_fIblNS9_4lessIbEEEEEEJSC_SC_iSH_EEEvDpT0_,"a",@progbits
	.sectionflags	@""
	.align	4
.nv.constant0._ZN6thrust24THRUST_300001_SM_1000_NS8cuda_cub4core6detail13_kernel_agentINS1_8__reduce11ReduceAgentIPN4cuda3std3__45tupleIJblEEESC_SB_iNS1_9__extrema9arg_min_fIblNS9_4lessIbEEEEEEJSC_SC_iSH_EEEvDpT0_:
	.zero		917


//--------------------- .nv.constant0._ZN6thrust24THRUST_300001_SM_1000_NS8cuda_cub4core6detail13_kernel_agentINS1_8__reduce10DrainAgentIiEEJN3cub18CUB_300001_SM_10009GridQueueIjEEiEEEvDpT0_ --------------------------
	.section	.nv.constant0._ZN6thrust24THRUST_300001_SM_1000_NS8cuda_cub4core6detail13_kernel_agentINS1_8__reduce10DrainAgentIiEEJN3cub18CUB_300001_SM_10009GridQueueIjEEiEEEvDpT0_,"a",@progbits
	.sectionflags	@""
	.align	4
.nv.constant0._ZN6thrust24THRUST_300001_SM_1000_NS8cuda_cub4core6detail13_kernel_agentINS1_8__reduce10DrainAgentIiEEJN3cub18CUB_300001_SM_10009GridQueueIjEEiEEEvDpT0_:
	.zero		908


//--------------------- .nv.constant0._ZN6thrust24THRUST_300001_SM_1000_NS8cuda_cub4core6detail13_kernel_agentINS1_8__reduce11ReduceAgentINS0_12zip_iteratorIN4cuda3std3__45tupleIJNS0_10device_ptrIbEENS0_17counting_iteratorIlNS0_11use_defaultESF_SF_EEEEEEEPNSB_IJblEEESJ_iNS1_9__extrema9arg_min_fIblNSA_4lessIbEEEEEEJSI_SK_iN3cub18CUB_300001_SM_100013GridEvenShareIiEENSS_9GridQueueIjEESP_EEEvDpT0_ --------------------------
	.section	.nv.constant0._ZN6thrust24THRUST_300001_SM_1000_NS8cuda_cub4core6detail13_kernel_agentINS1_8__reduce11ReduceAgentINS0_12zip_iteratorIN4cuda3std3__45tupleIJNS0_10device_ptrIbEENS0_17counting_iteratorIlNS0_11use_defaultESF_SF_EEEEEEEPNSB_IJblEEESJ_iNS1_9__extrema9arg_min_fIblNSA_4lessIbEEEEEEJSI_SK_iN3cub18CUB_300001_SM_100013GridEvenShareIiEENSS_9GridQueueIjEESP_EEEvDpT0_,"a",@progbits
	.sectionflags	@""
	.align	4
.nv.constant0._ZN6thrust24THRUST_300001_SM_1000_NS8cuda_cub4core6detail13_kernel_agentINS1_8__reduce11ReduceAgentINS0_12zip_iteratorIN4cuda3std3__45tupleIJNS0_10device_ptrIbEENS0_17counting_iteratorIlNS0_11use_defaultESF_SF_EEEEEEEPNSB_IJblEEESJ_iNS1_9__extrema9arg_min_fIblNSA_4lessIbEEEEEEJSI_SK_iN3cub18CUB_300001_SM_100013GridEvenShareIiEENSS_9GridQueueIjEESP_EEEvDpT0_:
	.zero		977


//--------------------- .nv.constant0._ZN6thrust24THRUST_300001_SM_1000_NS8cuda_cub4core6detail13_kernel_agentINS1_8__reduce11ReduceAgentINS0_12zip_iteratorIN4cuda3std3__45tupleIJNS0_10device_ptrIbEENS0_17counting_iteratorIlNS0_11use_defaultESF_SF_EEEEEEEPNSB_IJblEEESJ_iNS1_9__extrema9arg_min_fIblNSA_4lessIbEEEEEEJSI_SK_iSP_EEEvDpT0_ --------------------------
	.section	.nv.constant0._ZN6thrust24THRUST_300001_SM_1000_NS8cuda_cub4core6detail13_kernel_agentINS1_8__reduce11ReduceAgentINS0_12zip_iteratorIN4cuda3std3__45tupleIJNS0_10device_ptrIbEENS0_17counting_iteratorIlNS0_11use_defaultESF_SF_EEEEEEEPNSB_IJblEEESJ_iNS1_9__extrema9arg_min_fIblNSA_4lessIbEEEEEEJSI_SK_iSP_EEEvDpT0_,"a",@progbits
	.sectionflags	@""
	.align	4
.nv.constant0._ZN6thrust24THRUST_300001_SM_1000_NS8cuda_cub4core6detail13_kernel_agentINS1_8__reduce11ReduceAgentINS0_12zip_iteratorIN4cuda3std3__45tupleIJNS0_10device_ptrIbEENS0_17counting_iteratorIlNS0_11use_defaultESF_SF_EEEEEEEPNSB_IJblEEESJ_iNS1_9__extrema9arg_min_fIblNSA_4lessIbEEEEEEJSI_SK_iSP_EEEvDpT0_:
	.zero		925


//--------------------- .nv.constant0._Z5checkPciPb --------------------------
	.section	.nv.constant0._Z5checkPciPb,"a",@progbits
	.sectionflags	@""
	.align	4
.nv.constant0._Z5checkPciPb:
	.zero		920


//--------------------- SYMBOLS --------------------------

	.type		.nv.reservedSmem.offset0,@object
	.size		.nv.reservedSmem.offset0,0x4
	.type		.nv.reservedSmem.cap,@object
	.size		.nv.reservedSmem.cap,0x4
